// Copyright (c) 2024, Jay Shah, Ganesh Bikshandi, Ying Zhang, Vijay Thakkar, Pradeep Ramani, Tri Dao.
// Splitting the different template instantiations to different files to speed up compilation.
// This file is auto-generated. See "generate_kernels.py"

#include "flash_bwd_launch_template.h"

#ifndef FLASHATTENTION_DISABLE_HDIM192
template<>
void run_mha_bwd_<90, cutlass::bfloat16_t, 192, true>(Flash_bwd_params &params, cudaStream_t stream) {
    run_mha_bwd_hdim192<90, cutlass::bfloat16_t, true>(params, stream);
}
#endif


// ===== COMPILED SASS (sm_90a) =====

	.target	sm_90a

	.elftype	@"ET_EXEC"


//--------------------- .note.nv.tkinfo           --------------------------
	.section	.note.nv.tkinfo,"",@"SHT_NOTE"
	.sectionflags	@"SHF_NOTE_NV_TKINFO"
	.tkinfo
        /*0018*/ 	.word	0x00000002
        /*0030*/ 	.string	""
        /*0030*/ 	.string	"ptxas"
        /*0030*/ 	.string	"Cuda compilation tools, release 13.0, V13.0.88"
        /*0030*/ 	.string	"Build cuda_13.0.r13.0/compiler.36424714_0"
        /*0030*/ 	.string	"-arch sm_90a -m 64 "



//--------------------- .note.nv.cuinfo           --------------------------
	.section	.note.nv.cuinfo,"",@"SHT_NOTE"
	.sectionflags	@"SHF_NOTE_NV_CUINFO"
        /*0018*/ 	.short	0x0002
        /*001a*/ 	.short	0x005a
        /*001c*/ 	.short	0x0082
	.zero		2


//--------------------- .nv.info                  --------------------------
	.section	.nv.info,"",@"SHT_CUDA_INFO"
	.align	4


	//----- nvinfo : EIATTR_REGCOUNT
	.align		4
        /*0000*/ 	.byte	0x04, 0x2f
        /*0002*/ 	.short	(.L_18 - .L_17)
	.align		4
.L_17:
        /*0004*/ 	.word	index@(_ZN7cutlass13device_kernelIN5flash22FlashAttnBwdPreprocessIN4cute5tupleIJNS3_1CILi64EEENS5_ILi192EEEEEENS_10bfloat16_tEfNS_4arch4Sm90ELb1ELb1EEEEEvNT_6ParamsE)
        /*0008*/ 	.word	0x0000004c


	//----- nvinfo : EIATTR_FRAME_SIZE
	.align		4
.L_18:
        /*000c*/ 	.byte	0x04, 0x11
        /*000e*/ 	.short	(.L_20 - .L_19)
	.align		4
.L_19:
        /*0010*/ 	.word	index@(_ZN7cutlass13device_kernelIN5flash22FlashAttnBwdPreprocessIN4cute5tupleIJNS3_1CILi64EEENS5_ILi192EEEEEENS_10bfloat16_tEfNS_4arch4Sm90ELb1ELb1EEEEEvNT_6ParamsE)
        /*0014*/ 	.word	0x00000000


	//----- nvinfo : EIATTR_REGCOUNT
	.align		4
.L_20:
        /*0018*/ 	.byte	0x04, 0x2f
        /*001a*/ 	.short	(.L_22 - .L_21)
	.align		4
.L_21:
        /*001c*/ 	.word	index@(_ZN7cutlass13device_kernelIN5flash11enable_sm90INS1_16FlashAttnBwdSm90INS1_25CollectiveMainloopBwdSm90ILi2ELi1ELi1EN4cute5tupleIJNS5_1CILi1EEES8_S8_EEENS6_IJNS7_ILi64EEENS7_ILi96EEENS7_ILi192EEEEEENS_10bfloat16_tEfNS_4arch4Sm90ELb1ELb0ELb1ELb1ELb1ELb0ELb1ELb0ELi3ELi1ELi1ELi1ELb0EEENS1_24CollectiveEpilogueBwdGQAISD_fSG_Li384ELb1ELb1EEENS1_25SingleTileBwdLPTSchedulerILb1ELi96ELb1EEEEEEEEEvNT_6ParamsE)
        /*0020*/ 	.word	0x00000080


	//----- nvinfo : EIATTR_FRAME_SIZE
	.align		4
.L_22:
        /*0024*/ 	.byte	0x04, 0x11
        /*0026*/ 	.short	(.L_24 - .L_23)
	.align		4
.L_23:
        /*0028*/ 	.word	index@(_ZN7cutlass13device_kernelIN5flash11enable_sm90INS1_16FlashAttnBwdSm90INS1_25CollectiveMainloopBwdSm90ILi2ELi1ELi1EN4cute5tupleIJNS5_1CILi1EEES8_S8_EEENS6_IJNS7_ILi64EEENS7_ILi96EEENS7_ILi192EEEEEENS_10bfloat16_tEfNS_4arch4Sm90ELb1ELb0ELb1ELb1ELb1ELb0ELb1ELb0ELi3ELi1ELi1ELi1ELb0EEENS1_24CollectiveEpilogueBwdGQAISD_fSG_Li384ELb1ELb1EEENS1_25SingleTileBwdLPTSchedulerILb1ELi96ELb1EEEEEEEEEvNT_6ParamsE)
        /*002c*/ 	.word	0x00000018


	//----- nvinfo : EIATTR_REGCOUNT
	.align		4
.L_24:
        /*0030*/ 	.byte	0x04, 0x2f
        /*0032*/ 	.short	(.L_26 - .L_25)
	.align		4
.L_25:
        /*0034*/ 	.word	index@(_ZN7cutlass13device_kernelIN5flash32FlashAttnBwdPostprocessConvertdQIN4cute5tupleIJNS3_1CILi64EEENS5_ILi192EEEEEENS_10bfloat16_tEfNS_4arch4Sm90ELi384ENS3_8TiledMMAINS3_8MMA_AtomIJNS3_4SM904GMMA27MMA_64x64x16_F32BF16BF16_SSILNSF_5MajorE0ELSH_1ELNSF_7ScaleInE1ELSI_1EEEEEENS3_6LayoutINS4_IJNS5_ILi1EEENS5_ILi3EEESM_EEENS4_IJNS5_ILi0EEESM_SP_EEEEENS4_IJNS3_10UnderscoreESS_SS_EEEEELb0EEEEEvNT_6ParamsE)
        /*0038*/ 	.word	0x00000038


	//----- nvinfo : EIATTR_FRAME_SIZE
	.align		4
.L_26:
        /*003c*/ 	.byte	0x04, 0x11
        /*003e*/ 	.short	(.L_28 - .L_27)
	.align		4
.L_27:
        /*0040*/ 	.word	index@(_ZN7cutlass13device_kernelIN5flash32FlashAttnBwdPostprocessConvertdQIN4cute5tupleIJNS3_1CILi64EEENS5_ILi192EEEEEENS_10bfloat16_tEfNS_4arch4Sm90ELi384ENS3_8TiledMMAINS3_8MMA_AtomIJNS3_4SM904GMMA27MMA_64x64x16_F32BF16BF16_SSILNSF_5MajorE0ELSH_1ELNSF_7ScaleInE1ELSI_1EEEEEENS3_6LayoutINS4_IJNS5_ILi1EEENS5_ILi3EEESM_EEENS4_IJNS5_ILi0EEESM_SP_EEEEENS4_IJNS3_10UnderscoreESS_SS_EEEEELb0EEEEEvNT_6ParamsE)
        /*0044*/ 	.word	0x00000000


	//----- nvinfo : EIATTR_REGCOUNT
	.align		4
.L_28:
        /*0048*/ 	.byte	0x04, 0x2f
        /*004a*/ 	.short	(.L_30 - .L_29)
	.align		4
.L_29:
        /*004c*/ 	.word	index@(_ZN7cutlass13device_kernelIN5flash32FlashAttnBwdPostprocessConvertdQIN4cute5tupleIJNS3_1CILi96EEENS5_ILi192EEEEEENS_10bfloat16_tEfNS_4arch4Sm90ELi384ENS3_8TiledMMAINS3_8MMA_AtomIJNS3_4SM904GMMA27MMA_64x96x16_F32BF16BF16_SSILNSF_5MajorE1ELSH_1ELNSF_7ScaleInE1ELSI_1EEEEEENS3_6LayoutINS4_IJNS5_ILi3EEENS5_ILi1EEESN_EEENS4_IJSN_NS5_ILi0EEESP_EEEEENS4_IJNS3_10UnderscoreESS_SS_EEEEELb1EEEEEvNT_6ParamsE)
        /*0050*/ 	.word	0x00000048


	//----- nvinfo : EIATTR_FRAME_SIZE
	.align		4
.L_30:
        /*0054*/ 	.byte	0x04, 0x11
        /*0056*/ 	.short	(.L_32 - .L_31)
	.align		4
.L_31:
        /*0058*/ 	.word	index@(_ZN7cutlass13device_kernelIN5flash32FlashAttnBwdPostprocessConvertdQIN4cute5tupleIJNS3_1CILi96EEENS5_ILi192EEEEEENS_10bfloat16_tEfNS_4arch4Sm90ELi384ENS3_8TiledMMAINS3_8MMA_AtomIJNS3_4SM904GMMA27MMA_64x96x16_F32BF16BF16_SSILNSF_5MajorE1ELSH_1ELNSF_7ScaleInE1ELSI_1EEEEEENS3_6LayoutINS4_IJNS5_ILi3EEENS5_ILi1EEESN_EEENS4_IJSN_NS5_ILi0EEESP_EEEEENS4_IJNS3_10UnderscoreESS_SS_EEEEELb1EEEEEvNT_6ParamsE)
        /*005c*/ 	.word	0x00000000


	//----- nvinfo : EIATTR_REGCOUNT
	.align		4
.L_32:
        /*0060*/ 	.byte	0x04, 0x2f
        /*0062*/ 	.short	(.L_34 - .L_33)
	.align		4
.L_33:
        /*0064*/ 	.word	index@(_ZN7cutlass13device_kernelIN5flash11enable_sm90INS1_16FlashAttnBwdSm90INS1_25CollectiveMainloopBwdSm90ILi2ELi1ELi1EN4cute5tupleIJNS5_1CILi1EEES8_S8_EEENS6_IJNS7_ILi64EEENS7_ILi96EEENS7_ILi192EEEEEENS_10bfloat16_tEfNS_4arch4Sm90ELb1ELb0ELb1ELb1ELb0ELb0ELb1ELb0ELi3ELi1ELi1ELi1ELb0EEENS1_24CollectiveEpilogueBwdGQAISD_fSG_Li384ELb1ELb0EEENS1_25SingleTileBwdLPTSchedulerILb1ELi96ELb0EEEEEEEEEvNT_6ParamsE)
        /*0068*/ 	.word	0x00000080


	//----- nvinfo : EIATTR_FRAME_SIZE
	.align		4
.L_34:
        /*006c*/ 	.byte	0x04, 0x11
        /*006e*/ 	.short	(.L_36 - .L_35)
	.align		4
.L_35:
        /*0070*/ 	.word	index@(_ZN7cutlass13device_kernelIN5flash11enable_sm90INS1_16FlashAttnBwdSm90INS1_25CollectiveMainloopBwdSm90ILi2ELi1ELi1EN4cute5tupleIJNS5_1CILi1EEES8_S8_EEENS6_IJNS7_ILi64EEENS7_ILi96EEENS7_ILi192EEEEEENS_10bfloat16_tEfNS_4arch4Sm90ELb1ELb0ELb1ELb1ELb0ELb0ELb1ELb0ELi3ELi1ELi1ELi1ELb0EEENS1_24CollectiveEpilogueBwdGQAISD_fSG_Li384ELb1ELb0EEENS1_25SingleTileBwdLPTSchedulerILb1ELi96ELb0EEEEEEEEEvNT_6ParamsE)
        /*0074*/ 	.word	0x00000018


	//----- nvinfo : EIATTR_REGCOUNT
	.align		4
.L_36:
        /*0078*/ 	.byte	0x04, 0x2f
        /*007a*/ 	.short	(.L_38 - .L_37)
	.align		4
.L_37:
        /*007c*/ 	.word	index@(_ZN7cutlass13device_kernelIN5flash11enable_sm90INS1_16FlashAttnBwdSm90INS1_25CollectiveMainloopBwdSm90ILi2ELi1ELi1EN4cute5tupleIJNS5_1CILi1EEES8_S8_EEENS6_IJNS7_ILi64EEENS7_ILi96EEENS7_ILi192EEEEEENS_10bfloat16_tEfNS_4arch4Sm90ELb1ELb0ELb1ELb1ELb1ELb0ELb1ELb0ELi3ELi1ELi1ELi1ELb0EEENS1_21CollectiveEpilogueBwdISD_SE_SG_Li384ELb1ELb1ELi3EEENS1_25SingleTileBwdLPTSchedulerILb1ELi96ELb1EEEEEEEEEvNT_6ParamsE)
        /*0080*/ 	.word	0x00000080


	//----- nvinfo : EIATTR_FRAME_SIZE
	.align		4
.L_38:
        /*0084*/ 	.byte	0x04, 0x11
        /*0086*/ 	.short	(.L_40 - .L_39)
	.align		4
.L_39:
        /*0088*/ 	.word	index@(_ZN7cutlass13device_kernelIN5flash11enable_sm90INS1_16FlashAttnBwdSm90INS1_25CollectiveMainloopBwdSm90ILi2ELi1ELi1EN4cute5tupleIJNS5_1CILi1EEES8_S8_EEENS6_IJNS7_ILi64EEENS7_ILi96EEENS7_ILi192EEEEEENS_10bfloat16_tEfNS_4arch4Sm90ELb1ELb0ELb1ELb1ELb1ELb0ELb1ELb0ELi3ELi1ELi1ELi1ELb0EEENS1_21CollectiveEpilogueBwdISD_SE_SG_Li384ELb1ELb1ELi3EEENS1_25SingleTileBwdLPTSchedulerILb1ELi96ELb1EEEEEEEEEvNT_6ParamsE)
        /*008c*/ 	.word	0x00000020


	//----- nvinfo : EIATTR_REGCOUNT
	.align		4
.L_40:
        /*0090*/ 	.byte	0x04, 0x2f
        /*0092*/ 	.short	(.L_42 - .L_41)
	.align		4
.L_41:
        /*0094*/ 	.word	index@(_ZN7cutlass13device_kernelIN5flash11enable_sm90INS1_16FlashAttnBwdSm90INS1_25CollectiveMainloopBwdSm90ILi2ELi1ELi1EN4cute5tupleIJNS5_1CILi1EEES8_S8_EEENS6_IJNS7_ILi64EEENS7_ILi96EEENS7_ILi192EEEEEENS_10bfloat16_tEfNS_4arch4Sm90ELb1ELb0ELb1ELb1ELb0ELb0ELb1ELb0ELi3ELi1ELi1ELi1ELb0EEENS1_21CollectiveEpilogueBwdISD_SE_SG_Li384ELb1ELb1ELi3EEENS1_25SingleTileBwdLPTSchedulerILb1ELi96ELb0EEEEEEEEEvNT_6ParamsE)
        /*0098*/ 	.word	0x00000080


	//----- nvinfo : EIATTR_FRAME_SIZE
	.align		4
.L_42:
        /*009c*/ 	.byte	0x04, 0x11
        /*009e*/ 	.short	(.L_44 - .L_43)
	.align		4
.L_43:
        /*00a0*/ 	.word	index@(_ZN7cutlass13device_kernelIN5flash11enable_sm90INS1_16FlashAttnBwdSm90INS1_25CollectiveMainloopBwdSm90ILi2ELi1ELi1EN4cute5tupleIJNS5_1CILi1EEES8_S8_EEENS6_IJNS7_ILi64EEENS7_ILi96EEENS7_ILi192EEEEEENS_10bfloat16_tEfNS_4arch4Sm90ELb1ELb0ELb1ELb1ELb0ELb0ELb1ELb0ELi3ELi1ELi1ELi1ELb0EEENS1_21CollectiveEpilogueBwdISD_SE_SG_Li384ELb1ELb1ELi3EEENS1_25SingleTileBwdLPTSchedulerILb1ELi96ELb0EEEEEEEEEvNT_6ParamsE)
        /*00a4*/ 	.word	0x00000020


	//----- nvinfo : EIATTR_REGCOUNT
	.align		4
.L_44:
        /*00a8*/ 	.byte	0x04, 0x2f
        /*00aa*/ 	.short	(.L_46 - .L_45)
	.align		4
.L_45:
        /*00ac*/ 	.word	index@(_ZN7cutlass13device_kernelIN5flash22FlashAttnBwdPreprocessIN4cute5tupleIJNS3_1CILi64EEENS5_ILi192EEEEEENS_10bfloat16_tEfNS_4arch4Sm90ELb1ELb0EEEEEvNT_6ParamsE)
        /*00b0*/ 	.word	0x0000005a


	//----- nvinfo : EIATTR_FRAME_SIZE
	.align		4
.L_46:
        /*00b4*/ 	.byte	0x04, 0x11
        /*00b6*/ 	.short	(.L_48 - .L_47)
	.align		4
.L_47:
        /*00b8*/ 	.word	index@(_ZN7cutlass13device_kernelIN5flash22FlashAttnBwdPreprocessIN4cute5tupleIJNS3_1CILi64EEENS5_ILi192EEEEEENS_10bfloat16_tEfNS_4arch4Sm90ELb1ELb0EEEEEvNT_6ParamsE)
        /*00bc*/ 	.word	0x00000000


	//----- nvinfo : EIATTR_REGCOUNT
	.align		4
.L_48:
        /*00c0*/ 	.byte	0x04, 0x2f
        /*00c2*/ 	.short	(.L_50 - .L_49)
	.align		4
.L_49:
        /*00c4*/ 	.word	index@(_ZN7cutlass13device_kernelIN5flash11enable_sm90INS1_16FlashAttnBwdSm90INS1_25CollectiveMainloopBwdSm90ILi2ELi1ELi1EN4cute5tupleIJNS5_1CILi1EEES8_S8_EEENS6_IJNS7_ILi64EEENS7_ILi96EEENS7_ILi192EEEEEENS_10bfloat16_tEfNS_4arch4Sm90ELb1ELb0ELb1ELb0ELb1ELb0ELb1ELb0ELi3ELi1ELi1ELi1ELb0EEENS1_24CollectiveEpilogueBwdGQAISD_fSG_Li384ELb0ELb1EEENS1_25SingleTileBwdLPTSchedulerILb0ELi96ELb1EEEEEEEEEvNT_6ParamsE)
        /*00c8*/ 	.word	0x00000080


	//----- nvinfo : EIATTR_FRAME_SIZE
	.align		4
.L_50:
        /*00cc*/ 	.byte	0x04, 0x11
        /*00ce*/ 	.short	(.L_52 - .L_51)
	.align		4
.L_51:
        /*00d0*/ 	.word	index@(_ZN7cutlass13device_kernelIN5flash11enable_sm90INS1_16FlashAttnBwdSm90INS1_25CollectiveMainloopBwdSm90ILi2ELi1ELi1EN4cute5tupleIJNS5_1CILi1EEES8_S8_EEENS6_IJNS7_ILi64EEENS7_ILi96EEENS7_ILi192EEEEEENS_10bfloat16_tEfNS_4arch4Sm90ELb1ELb0ELb1ELb0ELb1ELb0ELb1ELb0ELi3ELi1ELi1ELi1ELb0EEENS1_24CollectiveEpilogueBwdGQAISD_fSG_Li384ELb0ELb1EEENS1_25SingleTileBwdLPTSchedulerILb0ELi96ELb1EEEEEEEEEvNT_6ParamsE)
        /*00d4*/ 	.word	0x00000018


	//----- nvinfo : EIATTR_REGCOUNT
	.align		4
.L_52:
        /*00d8*/ 	.byte	0x04, 0x2f
        /*00da*/ 	.short	(.L_54 - .L_53)
	.align		4
.L_53:
        /*00dc*/ 	.word	index@(_ZN7cutlass13device_kernelIN5flash11enable_sm90INS1_16FlashAttnBwdSm90INS1_25CollectiveMainloopBwdSm90ILi2ELi1ELi1EN4cute5tupleIJNS5_1CILi1EEES8_S8_EEENS6_IJNS7_ILi64EEENS7_ILi96EEENS7_ILi192EEEEEENS_10bfloat16_tEfNS_4arch4Sm90ELb1ELb0ELb1ELb0ELb0ELb0ELb1ELb0ELi3ELi1ELi1ELi1ELb0EEENS1_24CollectiveEpilogueBwdGQAISD_fSG_Li384ELb0ELb0EEENS1_25SingleTileBwdLPTSchedulerILb0ELi96ELb0EEEEEEEEEvNT_6ParamsE)
        /*00e0*/ 	.word	0x00000080


	//----- nvinfo : EIATTR_FRAME_SIZE
	.align		4
.L_54:
        /*00e4*/ 	.byte	0x04, 0x11
        /*00e6*/ 	.short	(.L_56 - .L_55)
	.align		4
.L_55:
        /*00e8*/ 	.word	index@(_ZN7cutlass13device_kernelIN5flash11enable_sm90INS1_16FlashAttnBwdSm90INS1_25CollectiveMainloopBwdSm90ILi2ELi1ELi1EN4cute5tupleIJNS5_1CILi1EEES8_S8_EEENS6_IJNS7_ILi64EEENS7_ILi96EEENS7_ILi192EEEEEENS_10bfloat16_tEfNS_4arch4Sm90ELb1ELb0ELb1ELb0ELb0ELb0ELb1ELb0ELi3ELi1ELi1ELi1ELb0EEENS1_24CollectiveEpilogueBwdGQAISD_fSG_Li384ELb0ELb0EEENS1_25SingleTileBwdLPTSchedulerILb0ELi96ELb0EEEEEEEEEvNT_6ParamsE)
        /*00ec*/ 	.word	0x00000018


	//----- nvinfo : EIATTR_REGCOUNT
	.align		4
.L_56:
        /*00f0*/ 	.byte	0x04, 0x2f
        /*00f2*/ 	.short	(.L_58 - .L_57)
	.align		4
.L_57:
        /*00f4*/ 	.word	index@(_ZN7cutlass13device_kernelIN5flash11enable_sm90INS1_16FlashAttnBwdSm90INS1_25CollectiveMainloopBwdSm90ILi2ELi1ELi1EN4cute5tupleIJNS5_1CILi1EEES8_S8_EEENS6_IJNS7_ILi64EEENS7_ILi96EEENS7_ILi192EEEEEENS_10bfloat16_tEfNS_4arch4Sm90ELb1ELb0ELb1ELb0ELb1ELb0ELb1ELb0ELi3ELi1ELi1ELi1ELb0EEENS1_21CollectiveEpilogueBwdISD_SE_SG_Li384ELb0ELb1ELi3EEENS1_25SingleTileBwdLPTSchedulerILb0ELi96ELb1EEEEEEEEEvNT_6ParamsE)
        /*00f8*/ 	.word	0x00000080


	//----- nvinfo : EIATTR_FRAME_SIZE
	.align		4
.L_58:
        /*00fc*/ 	.byte	0x04, 0x11
        /*00fe*/ 	.short	(.L_60 - .L_59)
	.align		4
.L_59:
        /*0100*/ 	.word	index@(_ZN7cutlass13device_kernelIN5flash11enable_sm90INS1_16FlashAttnBwdSm90INS1_25CollectiveMainloopBwdSm90ILi2ELi1ELi1EN4cute5tupleIJNS5_1CILi1EEES8_S8_EEENS6_IJNS7_ILi64EEENS7_ILi96EEENS7_ILi192EEEEEENS_10bfloat16_tEfNS_4arch4Sm90ELb1ELb0ELb1ELb0ELb1ELb0ELb1ELb0ELi3ELi1ELi1ELi1ELb0EEENS1_21CollectiveEpilogueBwdISD_SE_SG_Li384ELb0ELb1ELi3EEENS1_25SingleTileBwdLPTSchedulerILb0ELi96ELb1EEEEEEEEEvNT_6ParamsE)
        /*0104*/ 	.word	0x00000018


	//----- nvinfo : EIATTR_REGCOUNT
	.align		4
.L_60:
        /*0108*/ 	.byte	0x04, 0x2f
        /*010a*/ 	.short	(.L_62 - .L_61)
	.align		4
.L_61:
        /*010c*/ 	.word	index@(_ZN7cutlass13device_kernelIN5flash11enable_sm90INS1_16FlashAttnBwdSm90INS1_25CollectiveMainloopBwdSm90ILi2ELi1ELi1EN4cute5tupleIJNS5_1CILi1EEES8_S8_EEENS6_IJNS7_ILi64EEENS7_ILi96EEENS7_ILi192EEEEEENS_10bfloat16_tEfNS_4arch4Sm90ELb1ELb0ELb1ELb0ELb0ELb0ELb1ELb0ELi3ELi1ELi1ELi1ELb0EEENS1_21CollectiveEpilogueBwdISD_SE_SG_Li384ELb0ELb1ELi3EEENS1_25SingleTileBwdLPTSchedulerILb0ELi96ELb0EEEEEEEEEvNT_6ParamsE)
        /*0110*/ 	.word	0x00000080


	//----- nvinfo : EIATTR_FRAME_SIZE
	.align		4
.L_62:
        /*0114*/ 	.byte	0x04, 0x11
        /*0116*/ 	.short	(.L_64 - .L_63)
	.align		4
.L_63:
        /*0118*/ 	.word	index@(_ZN7cutlass13device_kernelIN5flash11enable_sm90INS1_16FlashAttnBwdSm90INS1_25CollectiveMainloopBwdSm90ILi2ELi1ELi1EN4cute5tupleIJNS5_1CILi1EEES8_S8_EEENS6_IJNS7_ILi64EEENS7_ILi96EEENS7_ILi192EEEEEENS_10bfloat16_tEfNS_4arch4Sm90ELb1ELb0ELb1ELb0ELb0ELb0ELb1ELb0ELi3ELi1ELi1ELi1ELb0EEENS1_21CollectiveEpilogueBwdISD_SE_SG_Li384ELb0ELb1ELi3EEENS1_25SingleTileBwdLPTSchedulerILb0ELi96ELb0EEEEEEEEEvNT_6ParamsE)
        /*011c*/ 	.word	0x00000018


	//----- nvinfo : EIATTR_REGCOUNT
	.align		4
.L_64:
        /*0120*/ 	.byte	0x04, 0x2f
        /*0122*/ 	.short	(.L_66 - .L_65)
	.align		4
.L_65:
        /*0124*/ 	.word	index@(_ZN7cutlass13device_kernelIN5flash11enable_sm90INS1_16FlashAttnBwdSm90INS1_25CollectiveMainloopBwdSm90ILi2ELi1ELi1EN4cute5tupleIJNS5_1CILi1EEES8_S8_EEENS6_IJNS7_ILi64EEENS7_ILi96EEENS7_ILi192EEEEEENS_10bfloat16_tEfNS_4arch4Sm90ELb0ELb1ELb1ELb1ELb1ELb0ELb1ELb0ELi3ELi1ELi1ELi1ELb0EEENS1_24CollectiveEpilogueBwdGQAISD_fSG_Li384ELb1ELb1EEENS1_19SingleTileSchedulerILb1ELb0ELb0ELi96EEEEEEEEEvNT_6ParamsE)
        /*0128*/ 	.word	0x00000080


	//----- nvinfo : EIATTR_FRAME_SIZE
	.align		4
.L_66:
        /*012c*/ 	.byte	0x04, 0x11
        /*012e*/ 	.short	(.L_68 - .L_67)
	.align		4
.L_67:
        /*0130*/ 	.word	index@(_ZN7cutlass13device_kernelIN5flash11enable_sm90INS1_16FlashAttnBwdSm90INS1_25CollectiveMainloopBwdSm90ILi2ELi1ELi1EN4cute5tupleIJNS5_1CILi1EEES8_S8_EEENS6_IJNS7_ILi64EEENS7_ILi96EEENS7_ILi192EEEEEENS_10bfloat16_tEfNS_4arch4Sm90ELb0ELb1ELb1ELb1ELb1ELb0ELb1ELb0ELi3ELi1ELi1ELi1ELb0EEENS1_24CollectiveEpilogueBwdGQAISD_fSG_Li384ELb1ELb1EEENS1_19SingleTileSchedulerILb1ELb0ELb0ELi96EEEEEEEEEvNT_6ParamsE)
        /*0134*/ 	.word	0x00000020


	//----- nvinfo : EIATTR_REGCOUNT
	.align		4
.L_68:
        /*0138*/ 	.byte	0x04, 0x2f
        /*013a*/ 	.short	(.L_70 - .L_69)
	.align		4
.L_69:
        /*013c*/ 	.word	index@(_ZN7cutlass13device_kernelIN5flash11enable_sm90INS1_16FlashAttnBwdSm90INS1_25CollectiveMainloopBwdSm90ILi2ELi1ELi1EN4cute5tupleIJNS5_1CILi1EEES8_S8_EEENS6_IJNS7_ILi64EEENS7_ILi96EEENS7_ILi192EEEEEENS_10bfloat16_tEfNS_4arch4Sm90ELb0ELb1ELb1ELb1ELb0ELb0ELb1ELb0ELi3ELi1ELi1ELi1ELb0EEENS1_24CollectiveEpilogueBwdGQAISD_fSG_Li384ELb1ELb0EEENS1_19SingleTileSchedulerILb1ELb0ELb0ELi96EEEEEEEEEvNT_6ParamsE)
        /*0140*/ 	.word	0x00000080


	//----- nvinfo : EIATTR_FRAME_SIZE
	.align		4
.L_70:
        /*0144*/ 	.byte	0x04, 0x11
        /*0146*/ 	.short	(.L_72 - .L_71)
	.align		4
.L_71:
        /*0148*/ 	.word	index@(_ZN7cutlass13device_kernelIN5flash11enable_sm90INS1_16FlashAttnBwdSm90INS1_25CollectiveMainloopBwdSm90ILi2ELi1ELi1EN4cute5tupleIJNS5_1CILi1EEES8_S8_EEENS6_IJNS7_ILi64EEENS7_ILi96EEENS7_ILi192EEEEEENS_10bfloat16_tEfNS_4arch4Sm90ELb0ELb1ELb1ELb1ELb0ELb0ELb1ELb0ELi3ELi1ELi1ELi1ELb0EEENS1_24CollectiveEpilogueBwdGQAISD_fSG_Li384ELb1ELb0EEENS1_19SingleTileSchedulerILb1ELb0ELb0ELi96EEEEEEEEEvNT_6ParamsE)
        /*014c*/ 	.word	0x00000020


	//----- nvinfo : EIATTR_REGCOUNT
	.align		4
.L_72:
        /*0150*/ 	.byte	0x04, 0x2f
        /*0152*/ 	.short	(.L_74 - .L_73)
	.align		4
.L_73:
        /*0154*/ 	.word	index@(_ZN7cutlass13device_kernelIN5flash11enable_sm90INS1_16FlashAttnBwdSm90INS1_25CollectiveMainloopBwdSm90ILi2ELi1ELi1EN4cute5tupleIJNS5_1CILi1EEES8_S8_EEENS6_IJNS7_ILi64EEENS7_ILi96EEENS7_ILi192EEEEEENS_10bfloat16_tEfNS_4arch4Sm90ELb0ELb1ELb1ELb1ELb1ELb0ELb1ELb0ELi3ELi1ELi1ELi1ELb0EEENS1_21CollectiveEpilogueBwdISD_SE_SG_Li384ELb1ELb1ELi3EEENS1_19SingleTileSchedulerILb1ELb0ELb0ELi96EEEEEEEEEvNT_6ParamsE)
        /*0158*/ 	.word	0x00000080


	//----- nvinfo : EIATTR_FRAME_SIZE
	.align		4
.L_74:
        /*015c*/ 	.byte	0x04, 0x11
        /*015e*/ 	.short	(.L_76 - .L_75)
	.align		4
.L_75:
        /*0160*/ 	.word	index@(_ZN7cutlass13device_kernelIN5flash11enable_sm90INS1_16FlashAttnBwdSm90INS1_25CollectiveMainloopBwdSm90ILi2ELi1ELi1EN4cute5tupleIJNS5_1CILi1EEES8_S8_EEENS6_IJNS7_ILi64EEENS7_ILi96EEENS7_ILi192EEEEEENS_10bfloat16_tEfNS_4arch4Sm90ELb0ELb1ELb1ELb1ELb1ELb0ELb1ELb0ELi3ELi1ELi1ELi1ELb0EEENS1_21CollectiveEpilogueBwdISD_SE_SG_Li384ELb1ELb1ELi3EEENS1_19SingleTileSchedulerILb1ELb0ELb0ELi96EEEEEEEEEvNT_6ParamsE)
        /*0164*/ 	.word	0x00000020


	//----- nvinfo : EIATTR_REGCOUNT
	.align		4
.L_76:
        /*0168*/ 	.byte	0x04, 0x2f
        /*016a*/ 	.short	(.L_78 - .L_77)
	.align		4
.L_77:
        /*016c*/ 	.word	index@(_ZN7cutlass13device_kernelIN5flash11enable_sm90INS1_16FlashAttnBwdSm90INS1_25CollectiveMainloopBwdSm90ILi2ELi1ELi1EN4cute5tupleIJNS5_1CILi1EEES8_S8_EEENS6_IJNS7_ILi64EEENS7_ILi96EEENS7_ILi192EEEEEENS_10bfloat16_tEfNS_4arch4Sm90ELb0ELb1ELb1ELb1ELb0ELb0ELb1ELb0ELi3ELi1ELi1ELi1ELb0EEENS1_21CollectiveEpilogueBwdISD_SE_SG_Li384ELb1ELb1ELi3EEENS1_19SingleTileSchedulerILb1ELb0ELb0ELi96EEEEEEEEEvNT_6ParamsE)
        /*0170*/ 	.word	0x00000080


	//----- nvinfo : EIATTR_FRAME_SIZE
	.align		4
.L_78:
        /*0174*/ 	.byte	0x04, 0x11
        /*0176*/ 	.short	(.L_80 - .L_79)
	.align		4
.L_79:
        /*0178*/ 	.word	index@(_ZN7cutlass13device_kernelIN5flash11enable_sm90INS1_16FlashAttnBwdSm90INS1_25CollectiveMainloopBwdSm90ILi2ELi1ELi1EN4cute5tupleIJNS5_1CILi1EEES8_S8_EEENS6_IJNS7_ILi64EEENS7_ILi96EEENS7_ILi192EEEEEENS_10bfloat16_tEfNS_4arch4Sm90ELb0ELb1ELb1ELb1ELb0ELb0ELb1ELb0ELi3ELi1ELi1ELi1ELb0EEENS1_21CollectiveEpilogueBwdISD_SE_SG_Li384ELb1ELb1ELi3EEENS1_19SingleTileSchedulerILb1ELb0ELb0ELi96EEEEEEEEEvNT_6ParamsE)
        /*017c*/ 	.word	0x00000020


	//----- nvinfo : EIATTR_REGCOUNT
	.align		4
.L_80:
        /*0180*/ 	.byte	0x04, 0x2f
        /*0182*/ 	.short	(.L_82 - .L_81)
	.align		4
.L_81:
        /*0184*/ 	.word	index@(_ZN7cutlass13device_kernelIN5flash11enable_sm90INS1_16FlashAttnBwdSm90INS1_25CollectiveMainloopBwdSm90ILi2ELi1ELi1EN4cute5tupleIJNS5_1CILi1EEES8_S8_EEENS6_IJNS7_ILi64EEENS7_ILi96EEENS7_ILi192EEEEEENS_10bfloat16_tEfNS_4arch4Sm90ELb0ELb1ELb1ELb0ELb1ELb0ELb1ELb0ELi3ELi1ELi1ELi1ELb0EEENS1_24CollectiveEpilogueBwdGQAISD_fSG_Li384ELb0ELb1EEENS1_19SingleTileSchedulerILb0ELb0ELb0ELi96EEEEEEEEEvNT_6ParamsE)
        /*0188*/ 	.word	0x00000080


	//----- nvinfo : EIATTR_FRAME_SIZE
	.align		4
.L_82:
        /*018c*/ 	.byte	0x04, 0x11
        /*018e*/ 	.short	(.L_84 - .L_83)
	.align		4
.L_83:
        /*0190*/ 	.word	index@(_ZN7cutlass13device_kernelIN5flash11enable_sm90INS1_16FlashAttnBwdSm90INS1_25CollectiveMainloopBwdSm90ILi2ELi1ELi1EN4cute5tupleIJNS5_1CILi1EEES8_S8_EEENS6_IJNS7_ILi64EEENS7_ILi96EEENS7_ILi192EEEEEENS_10bfloat16_tEfNS_4arch4Sm90ELb0ELb1ELb1ELb0ELb1ELb0ELb1ELb0ELi3ELi1ELi1ELi1ELb0EEENS1_24CollectiveEpilogueBwdGQAISD_fSG_Li384ELb0ELb1EEENS1_19SingleTileSchedulerILb0ELb0ELb0ELi96EEEEEEEEEvNT_6ParamsE)
        /*0194*/ 	.word	0x00000008


	//----- nvinfo : EIATTR_REGCOUNT
	.align		4
.L_84:
        /*0198*/ 	.byte	0x04, 0x2f
        /*019a*/ 	.short	(.L_86 - .L_85)
	.align		4
.L_85:
        /*019c*/ 	.word	index@(_ZN7cutlass13device_kernelIN5flash11enable_sm90INS1_16FlashAttnBwdSm90INS1_25CollectiveMainloopBwdSm90ILi2ELi1ELi1EN4cute5tupleIJNS5_1CILi1EEES8_S8_EEENS6_IJNS7_ILi64EEENS7_ILi96EEENS7_ILi192EEEEEENS_10bfloat16_tEfNS_4arch4Sm90ELb0ELb1ELb1ELb0ELb0ELb0ELb1ELb0ELi3ELi1ELi1ELi1ELb0EEENS1_24CollectiveEpilogueBwdGQAISD_fSG_Li384ELb0ELb0EEENS1_19SingleTileSchedulerILb0ELb0ELb0ELi96EEEEEEEEEvNT_6ParamsE)
        /*01a0*/ 	.word	0x00000080


	//----- nvinfo : EIATTR_FRAME_SIZE
	.align		4
.L_86:
        /*01a4*/ 	.byte	0x04, 0x11
        /*01a6*/ 	.short	(.L_88 - .L_87)
	.align		4
.L_87:
        /*01a8*/ 	.word	index@(_ZN7cutlass13device_kernelIN5flash11enable_sm90INS1_16FlashAttnBwdSm90INS1_25CollectiveMainloopBwdSm90ILi2ELi1ELi1EN4cute5tupleIJNS5_1CILi1EEES8_S8_EEENS6_IJNS7_ILi64EEENS7_ILi96EEENS7_ILi192EEEEEENS_10bfloat16_tEfNS_4arch4Sm90ELb0ELb1ELb1ELb0ELb0ELb0ELb1ELb0ELi3ELi1ELi1ELi1ELb0EEENS1_24CollectiveEpilogueBwdGQAISD_fSG_Li384ELb0ELb0EEENS1_19SingleTileSchedulerILb0ELb0ELb0ELi96EEEEEEEEEvNT_6ParamsE)
        /*01ac*/ 	.word	0x00000008


	//----- nvinfo : EIATTR_REGCOUNT
	.align		4
.L_88:
        /*01b0*/ 	.byte	0x04, 0x2f
        /*01b2*/ 	.short	(.L_90 - .L_89)
	.align		4
.L_89:
        /*01b4*/ 	.word	index@(_ZN7cutlass13device_kernelIN5flash11enable_sm90INS1_16FlashAttnBwdSm90INS1_25CollectiveMainloopBwdSm90ILi2ELi1ELi1EN4cute5tupleIJNS5_1CILi1EEES8_S8_EEENS6_IJNS7_ILi64EEENS7_ILi96EEENS7_ILi192EEEEEENS_10bfloat16_tEfNS_4arch4Sm90ELb0ELb1ELb1ELb0ELb1ELb0ELb1ELb0ELi3ELi1ELi1ELi1ELb0EEENS1_21CollectiveEpilogueBwdISD_SE_SG_Li384ELb0ELb1ELi3EEENS1_19SingleTileSchedulerILb0ELb0ELb0ELi96EEEEEEEEEvNT_6ParamsE)
        /*01b8*/ 	.word	0x00000080


	//----- nvinfo : EIATTR_FRAME_SIZE
	.align		4
.L_90:
        /*01bc*/ 	.byte	0x04, 0x11
        /*01be*/ 	.short	(.L_92 - .L_91)
	.align		4
.L_91:
        /*01c0*/ 	.word	index@(_ZN7cutlass13device_kernelIN5flash11enable_sm90INS1_16FlashAttnBwdSm90INS1_25CollectiveMainloopBwdSm90ILi2ELi1ELi1EN4cute5tupleIJNS5_1CILi1EEES8_S8_EEENS6_IJNS7_ILi64EEENS7_ILi96EEENS7_ILi192EEEEEENS_10bfloat16_tEfNS_4arch4Sm90ELb0ELb1ELb1ELb0ELb1ELb0ELb1ELb0ELi3ELi1ELi1ELi1ELb0EEENS1_21CollectiveEpilogueBwdISD_SE_SG_Li384ELb0ELb1ELi3EEENS1_19SingleTileSchedulerILb0ELb0ELb0ELi96EEEEEEEEEvNT_6ParamsE)
        /*01c4*/ 	.word	0x00000010


	//----- nvinfo : EIATTR_REGCOUNT
	.align		4
.L_92:
        /*01c8*/ 	.byte	0x04, 0x2f
        /*01ca*/ 	.short	(.L_94 - .L_93)
	.align		4
.L_93:
        /*01cc*/ 	.word	index@(_ZN7cutlass13device_kernelIN5flash11enable_sm90INS1_16FlashAttnBwdSm90INS1_25CollectiveMainloopBwdSm90ILi2ELi1ELi1EN4cute5tupleIJNS5_1CILi1EEES8_S8_EEENS6_IJNS7_ILi64EEENS7_ILi96EEENS7_ILi192EEEEEENS_10bfloat16_tEfNS_4arch4Sm90ELb0ELb1ELb1ELb0ELb0ELb0ELb1ELb0ELi3ELi1ELi1ELi1ELb0EEENS1_21CollectiveEpilogueBwdISD_SE_SG_Li384ELb0ELb1ELi3EEENS1_19SingleTileSchedulerILb0ELb0ELb0ELi96EEEEEEEEEvNT_6ParamsE)
        /*01d0*/ 	.word	0x00000080


	//----- nvinfo : EIATTR_FRAME_SIZE
	.align		4
.L_94:
        /*01d4*/ 	.byte	0x04, 0x11
        /*01d6*/ 	.short	(.L_96 - .L_95)
	.align		4
.L_95:
        /*01d8*/ 	.word	index@(_ZN7cutlass13device_kernelIN5flash11enable_sm90INS1_16FlashAttnBwdSm90INS1_25CollectiveMainloopBwdSm90ILi2ELi1ELi1EN4cute5tupleIJNS5_1CILi1EEES8_S8_EEENS6_IJNS7_ILi64EEENS7_ILi96EEENS7_ILi192EEEEEENS_10bfloat16_tEfNS_4arch4Sm90ELb0ELb1ELb1ELb0ELb0ELb0ELb1ELb0ELi3ELi1ELi1ELi1ELb0EEENS1_21CollectiveEpilogueBwdISD_SE_SG_Li384ELb0ELb1ELi3EEENS1_19SingleTileSchedulerILb0ELb0ELb0ELi96EEEEEEEEEvNT_6ParamsE)
        /*01dc*/ 	.word	0x00000010


	//----- nvinfo : EIATTR_REGCOUNT
	.align		4
.L_96:
        /*01e0*/ 	.byte	0x04, 0x2f
        /*01e2*/ 	.short	(.L_98 - .L_97)
	.align		4
.L_97:
        /*01e4*/ 	.word	index@(_ZN7cutlass13device_kernelIN5flash11enable_sm90INS1_16FlashAttnBwdSm90INS1_25CollectiveMainloopBwdSm90ILi2ELi1ELi1EN4cute5tupleIJNS5_1CILi1EEES8_S8_EEENS6_IJNS7_ILi64EEENS7_ILi96EEENS7_ILi192EEEEEENS_10bfloat16_tEfNS_4arch4Sm90ELb0ELb0ELb1ELb1ELb1ELb0ELb1ELb0ELi3ELi1ELi1ELi1ELb0EEENS1_24CollectiveEpilogueBwdGQAISD_fSG_Li384ELb1ELb1EEENS1_19SingleTileSchedulerILb1ELb0ELb0ELi96EEEEEEEEEvNT_6ParamsE)
        /*01e8*/ 	.word	0x00000080


	//----- nvinfo : EIATTR_FRAME_SIZE
	.align		4
.L_98:
        /*01ec*/ 	.byte	0x04, 0x11
        /*01ee*/ 	.short	(.L_100 - .L_99)
	.align		4
.L_99:
        /*01f0*/ 	.word	index@(_ZN7cutlass13device_kernelIN5flash11enable_sm90INS1_16FlashAttnBwdSm90INS1_25CollectiveMainloopBwdSm90ILi2ELi1ELi1EN4cute5tupleIJNS5_1CILi1EEES8_S8_EEENS6_IJNS7_ILi64EEENS7_ILi96EEENS7_ILi192EEEEEENS_10bfloat16_tEfNS_4arch4Sm90ELb0ELb0ELb1ELb1ELb1ELb0ELb1ELb0ELi3ELi1ELi1ELi1ELb0EEENS1_24CollectiveEpilogueBwdGQAISD_fSG_Li384ELb1ELb1EEENS1_19SingleTileSchedulerILb1ELb0ELb0ELi96EEEEEEEEEvNT_6ParamsE)
        /*01f4*/ 	.word	0x00000010


	//----- nvinfo : EIATTR_REGCOUNT
	.align		4
.L_100:
        /*01f8*/ 	.byte	0x04, 0x2f
        /*01fa*/ 	.short	(.L_102 - .L_101)
	.align		4
.L_101:
        /*01fc*/ 	.word	index@(_ZN7cutlass13device_kernelIN5flash11enable_sm90INS1_16FlashAttnBwdSm90INS1_25CollectiveMainloopBwdSm90ILi2ELi1ELi1EN4cute5tupleIJNS5_1CILi1EEES8_S8_EEENS6_IJNS7_ILi64EEENS7_ILi96EEENS7_ILi192EEEEEENS_10bfloat16_tEfNS_4arch4Sm90ELb0ELb0ELb1ELb1ELb0ELb0ELb1ELb0ELi3ELi1ELi1ELi1ELb0EEENS1_24CollectiveEpilogueBwdGQAISD_fSG_Li384ELb1ELb0EEENS1_19SingleTileSchedulerILb1ELb0ELb0ELi96EEEEEEEEEvNT_6ParamsE)
        /*0200*/ 	.word	0x00000080


	//----- nvinfo : EIATTR_FRAME_SIZE
	.align		4
.L_102:
        /*0204*/ 	.byte	0x04, 0x11
        /*0206*/ 	.short	(.L_104 - .L_103)
	.align		4
.L_103:
        /*0208*/ 	.word	index@(_ZN7cutlass13device_kernelIN5flash11enable_sm90INS1_16FlashAttnBwdSm90INS1_25CollectiveMainloopBwdSm90ILi2ELi1ELi1EN4cute5tupleIJNS5_1CILi1EEES8_S8_EEENS6_IJNS7_ILi64EEENS7_ILi96EEENS7_ILi192EEEEEENS_10bfloat16_tEfNS_4arch4Sm90ELb0ELb0ELb1ELb1ELb0ELb0ELb1ELb0ELi3ELi1ELi1ELi1ELb0EEENS1_24CollectiveEpilogueBwdGQAISD_fSG_Li384ELb1ELb0EEENS1_19SingleTileSchedulerILb1ELb0ELb0ELi96EEEEEEEEEvNT_6ParamsE)
        /*020c*/ 	.word	0x00000010


	//----- nvinfo : EIATTR_REGCOUNT
	.align		4
.L_104:
        /*0210*/ 	.byte	0x04, 0x2f
        /*0212*/ 	.short	(.L_106 - .L_105)
	.align		4
.L_105:
        /*0214*/ 	.word	index@(_ZN7cutlass13device_kernelIN5flash11enable_sm90INS1_16FlashAttnBwdSm90INS1_25CollectiveMainloopBwdSm90ILi2ELi1ELi1EN4cute5tupleIJNS5_1CILi1EEES8_S8_EEENS6_IJNS7_ILi64EEENS7_ILi96EEENS7_ILi192EEEEEENS_10bfloat16_tEfNS_4arch4Sm90ELb0ELb0ELb1ELb1ELb1ELb0ELb1ELb0ELi3ELi1ELi1ELi1ELb0EEENS1_21CollectiveEpilogueBwdISD_SE_SG_Li384ELb1ELb1ELi3EEENS1_19SingleTileSchedulerILb1ELb0ELb0ELi96EEEEEEEEEvNT_6ParamsE)
        /*0218*/ 	.word	0x00000080


	//----- nvinfo : EIATTR_FRAME_SIZE
	.align		4
.L_106:
        /*021c*/ 	.byte	0x04, 0x11
        /*021e*/ 	.short	(.L_108 - .L_107)
	.align		4
.L_107:
        /*0220*/ 	.word	index@(_ZN7cutlass13device_kernelIN5flash11enable_sm90INS1_16FlashAttnBwdSm90INS1_25CollectiveMainloopBwdSm90ILi2ELi1ELi1EN4cute5tupleIJNS5_1CILi1EEES8_S8_EEENS6_IJNS7_ILi64EEENS7_ILi96EEENS7_ILi192EEEEEENS_10bfloat16_tEfNS_4arch4Sm90ELb0ELb0ELb1ELb1ELb1ELb0ELb1ELb0ELi3ELi1ELi1ELi1ELb0EEENS1_21CollectiveEpilogueBwdISD_SE_SG_Li384ELb1ELb1ELi3EEENS1_19SingleTileSchedulerILb1ELb0ELb0ELi96EEEEEEEEEvNT_6ParamsE)
        /*0224*/ 	.word	0x00000010


	//----- nvinfo : EIATTR_REGCOUNT
	.align		4
.L_108:
        /*0228*/ 	.byte	0x04, 0x2f
        /*022a*/ 	.short	(.L_110 - .L_109)
	.align		4
.L_109:
        /*022c*/ 	.word	index@(_ZN7cutlass13device_kernelIN5flash11enable_sm90INS1_16FlashAttnBwdSm90INS1_25CollectiveMainloopBwdSm90ILi2ELi1ELi1EN4cute5tupleIJNS5_1CILi1EEES8_S8_EEENS6_IJNS7_ILi64EEENS7_ILi96EEENS7_ILi192EEEEEENS_10bfloat16_tEfNS_4arch4Sm90ELb0ELb0ELb1ELb1ELb0ELb0ELb1ELb0ELi3ELi1ELi1ELi1ELb0EEENS1_21CollectiveEpilogueBwdISD_SE_SG_Li384ELb1ELb1ELi3EEENS1_19SingleTileSchedulerILb1ELb0ELb0ELi96EEEEEEEEEvNT_6ParamsE)
        /*0230*/ 	.word	0x00000080


	//----- nvinfo : EIATTR_FRAME_SIZE
	.align		4
.L_110:
        /*0234*/ 	.byte	0x04, 0x11
        /*0236*/ 	.short	(.L_112 - .L_111)
	.align		4
.L_111:
        /*0238*/ 	.word	index@(_ZN7cutlass13device_kernelIN5flash11enable_sm90INS1_16FlashAttnBwdSm90INS1_25CollectiveMainloopBwdSm90ILi2ELi1ELi1EN4cute5tupleIJNS5_1CILi1EEES8_S8_EEENS6_IJNS7_ILi64EEENS7_ILi96EEENS7_ILi192EEEEEENS_10bfloat16_tEfNS_4arch4Sm90ELb0ELb0ELb1ELb1ELb0ELb0ELb1ELb0ELi3ELi1ELi1ELi1ELb0EEENS1_21CollectiveEpilogueBwdISD_SE_SG_Li384ELb1ELb1ELi3EEENS1_19SingleTileSchedulerILb1ELb0ELb0ELi96EEEEEEEEEvNT_6ParamsE)
        /*023c*/ 	.word	0x00000010


	//----- nvinfo : EIATTR_REGCOUNT
	.align		4
.L_112:
        /*0240*/ 	.byte	0x04, 0x2f
        /*0242*/ 	.short	(.L_114 - .L_113)
	.align		4
.L_113:
        /*0244*/ 	.word	index@(_ZN7cutlass13device_kernelIN5flash11enable_sm90INS1_16FlashAttnBwdSm90INS1_25CollectiveMainloopBwdSm90ILi2ELi1ELi1EN4cute5tupleIJNS5_1CILi1EEES8_S8_EEENS6_IJNS7_ILi64EEENS7_ILi96EEENS7_ILi192EEEEEENS_10bfloat16_tEfNS_4arch4Sm90ELb0ELb0ELb1ELb0ELb1ELb0ELb1ELb0ELi3ELi1ELi1ELi1ELb0EEENS1_24CollectiveEpilogueBwdGQAISD_fSG_Li384ELb0ELb1EEENS1_19SingleTileSchedulerILb0ELb0ELb0ELi96EEEEEEEEEvNT_6ParamsE)
        /*0248*/ 	.word	0x00000080


	//----- nvinfo : EIATTR_FRAME_SIZE
	.align		4
.L_114:
        /*024c*/ 	.byte	0x04, 0x11
        /*024e*/ 	.short	(.L_116 - .L_115)
	.align		4
.L_115:
        /*0250*/ 	.word	index@(_ZN7cutlass13device_kernelIN5flash11enable_sm90INS1_16FlashAttnBwdSm90INS1_25CollectiveMainloopBwdSm90ILi2ELi1ELi1EN4cute5tupleIJNS5_1CILi1EEES8_S8_EEENS6_IJNS7_ILi64EEENS7_ILi96EEENS7_ILi192EEEEEENS_10bfloat16_tEfNS_4arch4Sm90ELb0ELb0ELb1ELb0ELb1ELb0ELb1ELb0ELi3ELi1ELi1ELi1ELb0EEENS1_24CollectiveEpilogueBwdGQAISD_fSG_Li384ELb0ELb1EEENS1_19SingleTileSchedulerILb0ELb0ELb0ELi96EEEEEEEEEvNT_6ParamsE)
        /*0254*/ 	.word	0x00000000


	//----- nvinfo : EIATTR_REGCOUNT
	.align		4
.L_116:
        /*0258*/ 	.byte	0x04, 0x2f
        /*025a*/ 	.short	(.L_118 - .L_117)
	.align		4
.L_117:
        /*025c*/ 	.word	index@(_ZN7cutlass13device_kernelIN5flash11enable_sm90INS1_16FlashAttnBwdSm90INS1_25CollectiveMainloopBwdSm90ILi2ELi1ELi1EN4cute5tupleIJNS5_1CILi1EEES8_S8_EEENS6_IJNS7_ILi64EEENS7_ILi96EEENS7_ILi192EEEEEENS_10bfloat16_tEfNS_4arch4Sm90ELb0ELb0ELb1ELb0ELb0ELb0ELb1ELb0ELi3ELi1ELi1ELi1ELb0EEENS1_24CollectiveEpilogueBwdGQAISD_fSG_Li384ELb0ELb0EEENS1_19SingleTileSchedulerILb0ELb0ELb0ELi96EEEEEEEEEvNT_6ParamsE)
        /*0260*/ 	.word	0x00000080


	//----- nvinfo : EIATTR_FRAME_SIZE
	.align		4
.L_118:
        /*0264*/ 	.byte	0x04, 0x11
        /*0266*/ 	.short	(.L_120 - .L_119)
	.align		4
.L_119:
        /*0268*/ 	.word	index@(_ZN7cutlass13device_kernelIN5flash11enable_sm90INS1_16FlashAttnBwdSm90INS1_25CollectiveMainloopBwdSm90ILi2ELi1ELi1EN4cute5tupleIJNS5_1CILi1EEES8_S8_EEENS6_IJNS7_ILi64EEENS7_ILi96EEENS7_ILi192EEEEEENS_10bfloat16_tEfNS_4arch4Sm90ELb0ELb0ELb1ELb0ELb0ELb0ELb1ELb0ELi3ELi1ELi1ELi1ELb0EEENS1_24CollectiveEpilogueBwdGQAISD_fSG_Li384ELb0ELb0EEENS1_19SingleTileSchedulerILb0ELb0ELb0ELi96EEEEEEEEEvNT_6ParamsE)
        /*026c*/ 	.word	0x00000000


	//----- nvinfo : EIATTR_REGCOUNT
	.align		4
.L_120:
        /*0270*/ 	.byte	0x04, 0x2f
        /*0272*/ 	.short	(.L_122 - .L_121)
	.align		4
.L_121:
        /*0274*/ 	.word	index@(_ZN7cutlass13device_kernelIN5flash11enable_sm90INS1_16FlashAttnBwdSm90INS1_25CollectiveMainloopBwdSm90ILi2ELi1ELi1EN4cute5tupleIJNS5_1CILi1EEES8_S8_EEENS6_IJNS7_ILi64EEENS7_ILi96EEENS7_ILi192EEEEEENS_10bfloat16_tEfNS_4arch4Sm90ELb0ELb0ELb1ELb0ELb1ELb0ELb1ELb0ELi3ELi1ELi1ELi1ELb0EEENS1_21CollectiveEpilogueBwdISD_SE_SG_Li384ELb0ELb1ELi3EEENS1_19SingleTileSchedulerILb0ELb0ELb0ELi96EEEEEEEEEvNT_6ParamsE)
        /*0278*/ 	.word	0x00000080


	//----- nvinfo : EIATTR_FRAME_SIZE
	.align		4
.L_122:
        /*027c*/ 	.byte	0x04, 0x11
        /*027e*/ 	.short	(.L_124 - .L_123)
	.align		4
.L_123:
        /*0280*/ 	.word	index@(_ZN7cutlass13device_kernelIN5flash11enable_sm90INS1_16FlashAttnBwdSm90INS1_25CollectiveMainloopBwdSm90ILi2ELi1ELi1EN4cute5tupleIJNS5_1CILi1EEES8_S8_EEENS6_IJNS7_ILi64EEENS7_ILi96EEENS7_ILi192EEEEEENS_10bfloat16_tEfNS_4arch4Sm90ELb0ELb0ELb1ELb0ELb1ELb0ELb1ELb0ELi3ELi1ELi1ELi1ELb0EEENS1_21CollectiveEpilogueBwdISD_SE_SG_Li384ELb0ELb1ELi3EEENS1_19SingleTileSchedulerILb0ELb0ELb0ELi96EEEEEEEEEvNT_6ParamsE)
        /*0284*/ 	.word	0x00000008


	//----- nvinfo : EIATTR_REGCOUNT
	.align		4
.L_124:
        /*0288*/ 	.byte	0x04, 0x2f
        /*028a*/ 	.short	(.L_126 - .L_125)
	.align		4
.L_125:
        /*028c*/ 	.word	index@(_ZN7cutlass13device_kernelIN5flash11enable_sm90INS1_16FlashAttnBwdSm90INS1_25CollectiveMainloopBwdSm90ILi2ELi1ELi1EN4cute5tupleIJNS5_1CILi1EEES8_S8_EEENS6_IJNS7_ILi64EEENS7_ILi96EEENS7_ILi192EEEEEENS_10bfloat16_tEfNS_4arch4Sm90ELb0ELb0ELb1ELb0ELb0ELb0ELb1ELb0ELi3ELi1ELi1ELi1ELb0EEENS1_21CollectiveEpilogueBwdISD_SE_SG_Li384ELb0ELb1ELi3EEENS1_19SingleTileSchedulerILb0ELb0ELb0ELi96EEEEEEEEEvNT_6ParamsE)
        /*0290*/ 	.word	0x00000080


	//----- nvinfo : EIATTR_FRAME_SIZE
	.align		4
.L_126:
        /*0294*/ 	.byte	0x04, 0x11
        /*0296*/ 	.short	(.L_128 - .L_127)
	.align		4
.L_127:
        /*0298*/ 	.word	index@(_ZN7cutlass13device_kernelIN5flash11enable_sm90INS1_16FlashAttnBwdSm90INS1_25CollectiveMainloopBwdSm90ILi2ELi1ELi1EN4cute5tupleIJNS5_1CILi1EEES8_S8_EEENS6_IJNS7_ILi64EEENS7_ILi96EEENS7_ILi192EEEEEENS_10bfloat16_tEfNS_4arch4Sm90ELb0ELb0ELb1ELb0ELb0ELb0ELb1ELb0ELi3ELi1ELi1ELi1ELb0EEENS1_21CollectiveEpilogueBwdISD_SE_SG_Li384ELb0ELb1ELi3EEENS1_19SingleTileSchedulerILb0ELb0ELb0ELi96EEEEEEEEEvNT_6ParamsE)
        /*029c*/ 	.word	0x00000008


	//----- nvinfo : EIATTR_MIN_STACK_SIZE
	.align		4
.L_128:
        /*02a0*/ 	.byte	0x04, 0x12
        /*02a2*/ 	.short	(.L_130 - .L_129)
	.align		4
.L_129:
        /*02a4*/ 	.word	index@(_ZN7cutlass13device_kernelIN5flash11enable_sm90INS1_16FlashAttnBwdSm90INS1_25CollectiveMainloopBwdSm90ILi2ELi1ELi1EN4cute5tupleIJNS5_1CILi1EEES8_S8_EEENS6_IJNS7_ILi64EEENS7_ILi96EEENS7_ILi192EEEEEENS_10bfloat16_tEfNS_4arch4Sm90ELb0ELb0ELb1ELb0ELb0ELb0ELb1ELb0ELi3ELi1ELi1ELi1ELb0EEENS1_21CollectiveEpilogueBwdISD_SE_SG_Li384ELb0ELb1ELi3EEENS1_19SingleTileSchedulerILb0ELb0ELb0ELi96EEEEEEEEEvNT_6ParamsE)
        /*02a8*/ 	.word	0x00000008


	//----- nvinfo : EIATTR_MIN_STACK_SIZE
	.align		4
.L_130:
        /*02ac*/ 	.byte	0x04, 0x12
        /*02ae*/ 	.short	(.L_132 - .L_131)
	.align		4
.L_131:
        /*02b0*/ 	.word	index@(_ZN7cutlass13device_kernelIN5flash11enable_sm90INS1_16FlashAttnBwdSm90INS1_25CollectiveMainloopBwdSm90ILi2ELi1ELi1EN4cute5tupleIJNS5_1CILi1EEES8_S8_EEENS6_IJNS7_ILi64EEENS7_ILi96EEENS7_ILi192EEEEEENS_10bfloat16_tEfNS_4arch4Sm90ELb0ELb0ELb1ELb0ELb1ELb0ELb1ELb0ELi3ELi1ELi1ELi1ELb0EEENS1_21CollectiveEpilogueBwdISD_SE_SG_Li384ELb0ELb1ELi3EEENS1_19SingleTileSchedulerILb0ELb0ELb0ELi96EEEEEEEEEvNT_6ParamsE)
        /*02b4*/ 	.word	0x00000008


	//----- nvinfo : EIATTR_MIN_STACK_SIZE
	.align		4
.L_132:
        /*02b8*/ 	.byte	0x04, 0x12
        /*02ba*/ 	.short	(.L_134 - .L_133)
	.align		4
.L_133:
        /*02bc*/ 	.word	index@(_ZN7cutlass13device_kernelIN5flash11enable_sm90INS1_16FlashAttnBwdSm90INS1_25CollectiveMainloopBwdSm90ILi2ELi1ELi1EN4cute5tupleIJNS5_1CILi1EEES8_S8_EEENS6_IJNS7_ILi64EEENS7_ILi96EEENS7_ILi192EEEEEENS_10bfloat16_tEfNS_4arch4Sm90ELb0ELb0ELb1ELb0ELb0ELb0ELb1ELb0ELi3ELi1ELi1ELi1ELb0EEENS1_24CollectiveEpilogueBwdGQAISD_fSG_Li384ELb0ELb0EEENS1_19SingleTileSchedulerILb0ELb0ELb0ELi96EEEEEEEEEvNT_6ParamsE)
        /*02c0*/ 	.word	0x00000000


	//----- nvinfo : EIATTR_MIN_STACK_SIZE
	.align		4
.L_134:
        /*02c4*/ 	.byte	0x04, 0x12
        /*02c6*/ 	.short	(.L_136 - .L_135)
	.align		4
.L_135:
        /*02c8*/ 	.word	index@(_ZN7cutlass13device_kernelIN5flash11enable_sm90INS1_16FlashAttnBwdSm90INS1_25CollectiveMainloopBwdSm90ILi2ELi1ELi1EN4cute5tupleIJNS5_1CILi1EEES8_S8_EEENS6_IJNS7_ILi64EEENS7_ILi96EEENS7_ILi192EEEEEENS_10bfloat16_tEfNS_4arch4Sm90ELb0ELb0ELb1ELb0ELb1ELb0ELb1ELb0ELi3ELi1ELi1ELi1ELb0EEENS1_24CollectiveEpilogueBwdGQAISD_fSG_Li384ELb0ELb1EEENS1_19SingleTileSchedulerILb0ELb0ELb0ELi96EEEEEEEEEvNT_6ParamsE)
        /*02cc*/ 	.word	0x00000000


	//----- nvinfo : EIATTR_MIN_STACK_SIZE
	.align		4
.L_136:
        /*02d0*/ 	.byte	0x04, 0x12
        /*02d2*/ 	.short	(.L_138 - .L_137)
	.align		4
.L_137:
        /*02d4*/ 	.word	index@(_ZN7cutlass13device_kernelIN5flash11enable_sm90INS1_16FlashAttnBwdSm90INS1_25CollectiveMainloopBwdSm90ILi2ELi1ELi1EN4cute5tupleIJNS5_1CILi1EEES8_S8_EEENS6_IJNS7_ILi64EEENS7_ILi96EEENS7_ILi192EEEEEENS_10bfloat16_tEfNS_4arch4Sm90ELb0ELb0ELb1ELb1ELb0ELb0ELb1ELb0ELi3ELi1ELi1ELi1ELb0EEENS1_21CollectiveEpilogueBwdISD_SE_SG_Li384ELb1ELb1ELi3EEENS1_19SingleTileSchedulerILb1ELb0ELb0ELi96EEEEEEEEEvNT_6ParamsE)
        /*02d8*/ 	.word	0x00000010


	//----- nvinfo : EIATTR_MIN_STACK_SIZE
	.align		4
.L_138:
        /*02dc*/ 	.byte	0x04, 0x12
        /*02de*/ 	.short	(.L_140 - .L_139)
	.align		4
.L_139:
        /*02e0*/ 	.word	index@(_ZN7cutlass13device_kernelIN5flash11enable_sm90INS1_16FlashAttnBwdSm90INS1_25CollectiveMainloopBwdSm90ILi2ELi1ELi1EN4cute5tupleIJNS5_1CILi1EEES8_S8_EEENS6_IJNS7_ILi64EEENS7_ILi96EEENS7_ILi192EEEEEENS_10bfloat16_tEfNS_4arch4Sm90ELb0ELb0ELb1ELb1ELb1ELb0ELb1ELb0ELi3ELi1ELi1ELi1ELb0EEENS1_21CollectiveEpilogueBwdISD_SE_SG_Li384ELb1ELb1ELi3EEENS1_19SingleTileSchedulerILb1ELb0ELb0ELi96EEEEEEEEEvNT_6ParamsE)
        /*02e4*/ 	.word	0x00000010


	//----- nvinfo : EIATTR_MIN_STACK_SIZE
	.align		4
.L_140:
        /*02e8*/ 	.byte	0x04, 0x12
        /*02ea*/ 	.short	(.L_142 - .L_141)
	.align		4
.L_141:
        /*02ec*/ 	.word	index@(_ZN7cutlass13device_kernelIN5flash11enable_sm90INS1_16FlashAttnBwdSm90INS1_25CollectiveMainloopBwdSm90ILi2ELi1ELi1EN4cute5tupleIJNS5_1CILi1EEES8_S8_EEENS6_IJNS7_ILi64EEENS7_ILi96EEENS7_ILi192EEEEEENS_10bfloat16_tEfNS_4arch4Sm90ELb0ELb0ELb1ELb1ELb0ELb0ELb1ELb0ELi3ELi1ELi1ELi1ELb0EEENS1_24CollectiveEpilogueBwdGQAISD_fSG_Li384ELb1ELb0EEENS1_19SingleTileSchedulerILb1ELb0ELb0ELi96EEEEEEEEEvNT_6ParamsE)
        /*02f0*/ 	.word	0x00000010


	//----- nvinfo : EIATTR_MIN_STACK_SIZE
	.align		4
.L_142:
        /*02f4*/ 	.byte	0x04, 0x12
        /*02f6*/ 	.short	(.L_144 - .L_143)
	.align		4
.L_143:
        /*02f8*/ 	.word	index@(_ZN7cutlass13device_kernelIN5flash11enable_sm90INS1_16FlashAttnBwdSm90INS1_25CollectiveMainloopBwdSm90ILi2ELi1ELi1EN4cute5tupleIJNS5_1CILi1EEES8_S8_EEENS6_IJNS7_ILi64EEENS7_ILi96EEENS7_ILi192EEEEEENS_10bfloat16_tEfNS_4arch4Sm90ELb0ELb0ELb1ELb1ELb1ELb0ELb1ELb0ELi3ELi1ELi1ELi1ELb0EEENS1_24CollectiveEpilogueBwdGQAISD_fSG_Li384ELb1ELb1EEENS1_19SingleTileSchedulerILb1ELb0ELb0ELi96EEEEEEEEEvNT_6ParamsE)
        /*02fc*/ 	.word	0x00000010


	//----- nvinfo : EIATTR_MIN_STACK_SIZE
	.align		4
.L_144:
        /*0300*/ 	.byte	0x04, 0x12
        /*0302*/ 	.short	(.L_146 - .L_145)
	.align		4
.L_145:
        /*0304*/ 	.word	index@(_ZN7cutlass13device_kernelIN5flash11enable_sm90INS1_16FlashAttnBwdSm90INS1_25CollectiveMainloopBwdSm90ILi2ELi1ELi1EN4cute5tupleIJNS5_1CILi1EEES8_S8_EEENS6_IJNS7_ILi64EEENS7_ILi96EEENS7_ILi192EEEEEENS_10bfloat16_tEfNS_4arch4Sm90ELb0ELb1ELb1ELb0ELb0ELb0ELb1ELb0ELi3ELi1ELi1ELi1ELb0EEENS1_21CollectiveEpilogueBwdISD_SE_SG_Li384ELb0ELb1ELi3EEENS1_19SingleTileSchedulerILb0ELb0ELb0ELi96EEEEEEEEEvNT_6ParamsE)
        /*0308*/ 	.word	0x00000010


	//----- nvinfo : EIATTR_MIN_STACK_SIZE
	.align		4
.L_146:
        /*030c*/ 	.byte	0x04, 0x12
        /*030e*/ 	.short	(.L_148 - .L_147)
	.align		4
.L_147:
        /*0310*/ 	.word	index@(_ZN7cutlass13device_kernelIN5flash11enable_sm90INS1_16FlashAttnBwdSm90INS1_25CollectiveMainloopBwdSm90ILi2ELi1ELi1EN4cute5tupleIJNS5_1CILi1EEES8_S8_EEENS6_IJNS7_ILi64EEENS7_ILi96EEENS7_ILi192EEEEEENS_10bfloat16_tEfNS_4arch4Sm90ELb0ELb1ELb1ELb0ELb1ELb0ELb1ELb0ELi3ELi1ELi1ELi1ELb0EEENS1_21CollectiveEpilogueBwdISD_SE_SG_Li384ELb0ELb1ELi3EEENS1_19SingleTileSchedulerILb0ELb0ELb0ELi96EEEEEEEEEvNT_6ParamsE)
        /*0314*/ 	.word	0x00000010


	//----- nvinfo : EIATTR_MIN_STACK_SIZE
	.align		4
.L_148:
        /*0318*/ 	.byte	0x04, 0x12
        /*031a*/ 	.short	(.L_150 - .L_149)
	.align		4
.L_149:
        /*031c*/ 	.word	index@(_ZN7cutlass13device_kernelIN5flash11enable_sm90INS1_16FlashAttnBwdSm90INS1_25CollectiveMainloopBwdSm90ILi2ELi1ELi1EN4cute5tupleIJNS5_1CILi1EEES8_S8_EEENS6_IJNS7_ILi64EEENS7_ILi96EEENS7_ILi192EEEEEENS_10bfloat16_tEfNS_4arch4Sm90ELb0ELb1ELb1ELb0ELb0ELb0ELb1ELb0ELi3ELi1ELi1ELi1ELb0EEENS1_24CollectiveEpilogueBwdGQAISD_fSG_Li384ELb0ELb0EEENS1_19SingleTileSchedulerILb0ELb0ELb0ELi96EEEEEEEEEvNT_6ParamsE)
        /*0320*/ 	.word	0x00000008


	//----- nvinfo : EIATTR_MIN_STACK_SIZE
	.align		4
.L_150:
        /*0324*/ 	.byte	0x04, 0x12
        /*0326*/ 	.short	(.L_152 - .L_151)
	.align		4
.L_151:
        /*0328*/ 	.word	index@(_ZN7cutlass13device_kernelIN5flash11enable_sm90INS1_16FlashAttnBwdSm90INS1_25CollectiveMainloopBwdSm90ILi2ELi1ELi1EN4cute5tupleIJNS5_1CILi1EEES8_S8_EEENS6_IJNS7_ILi64EEENS7_ILi96EEENS7_ILi192EEEEEENS_10bfloat16_tEfNS_4arch4Sm90ELb0ELb1ELb1ELb0ELb1ELb0ELb1ELb0ELi3ELi1ELi1ELi1ELb0EEENS1_24CollectiveEpilogueBwdGQAISD_fSG_Li384ELb0ELb1EEENS1_19SingleTileSchedulerILb0ELb0ELb0ELi96EEEEEEEEEvNT_6ParamsE)
        /*032c*/ 	.word	0x00000008


	//----- nvinfo : EIATTR_MIN_STACK_SIZE
	.align		4
.L_152:
        /*0330*/ 	.byte	0x04, 0x12
        /*0332*/ 	.short	(.L_154 - .L_153)
	.align		4
.L_153:
        /*0334*/ 	.word	index@(_ZN7cutlass13device_kernelIN5flash11enable_sm90INS1_16FlashAttnBwdSm90INS1_25CollectiveMainloopBwdSm90ILi2ELi1ELi1EN4cute5tupleIJNS5_1CILi1EEES8_S8_EEENS6_IJNS7_ILi64EEENS7_ILi96EEENS7_ILi192EEEEEENS_10bfloat16_tEfNS_4arch4Sm90ELb0ELb1ELb1ELb1ELb0ELb0ELb1ELb0ELi3ELi1ELi1ELi1ELb0EEENS1_21CollectiveEpilogueBwdISD_SE_SG_Li384ELb1ELb1ELi3EEENS1_19SingleTileSchedulerILb1ELb0ELb0ELi96EEEEEEEEEvNT_6ParamsE)
        /*0338*/ 	.word	0x00000020


	//----- nvinfo : EIATTR_MIN_STACK_SIZE
	.align		4
.L_154:
        /*033c*/ 	.byte	0x04, 0x12
        /*033e*/ 	.short	(.L_156 - .L_155)
	.align		4
.L_155:
        /*0340*/ 	.word	index@(_ZN7cutlass13device_kernelIN5flash11enable_sm90INS1_16FlashAttnBwdSm90INS1_25CollectiveMainloopBwdSm90ILi2ELi1ELi1EN4cute5tupleIJNS5_1CILi1EEES8_S8_EEENS6_IJNS7_ILi64EEENS7_ILi96EEENS7_ILi192EEEEEENS_10bfloat16_tEfNS_4arch4Sm90ELb0ELb1ELb1ELb1ELb1ELb0ELb1ELb0ELi3ELi1ELi1ELi1ELb0EEENS1_21CollectiveEpilogueBwdISD_SE_SG_Li384ELb1ELb1ELi3EEENS1_19SingleTileSchedulerILb1ELb0ELb0ELi96EEEEEEEEEvNT_6ParamsE)
        /*0344*/ 	.word	0x00000020


	//----- nvinfo : EIATTR_MIN_STACK_SIZE
	.align		4
.L_156:
        /*0348*/ 	.byte	0x04, 0x12
        /*034a*/ 	.short	(.L_158 - .L_157)
	.align		4
.L_157:
        /*034c*/ 	.word	index@(_ZN7cutlass13device_kernelIN5flash11enable_sm90INS1_16FlashAttnBwdSm90INS1_25CollectiveMainloopBwdSm90ILi2ELi1ELi1EN4cute5tupleIJNS5_1CILi1EEES8_S8_EEENS6_IJNS7_ILi64EEENS7_ILi96EEENS7_ILi192EEEEEENS_10bfloat16_tEfNS_4arch4Sm90ELb0ELb1ELb1ELb1ELb0ELb0ELb1ELb0ELi3ELi1ELi1ELi1ELb0EEENS1_24CollectiveEpilogueBwdGQAISD_fSG_Li384ELb1ELb0EEENS1_19SingleTileSchedulerILb1ELb0ELb0ELi96EEEEEEEEEvNT_6ParamsE)
        /*0350*/ 	.word	0x00000020


	//----- nvinfo : EIATTR_MIN_STACK_SIZE
	.align		4
.L_158:
        /*0354*/ 	.byte	0x04, 0x12
        /*0356*/ 	.short	(.L_160 - .L_159)
	.align		4
.L_159:
        /*0358*/ 	.word	index@(_ZN7cutlass13device_kernelIN5flash11enable_sm90INS1_16FlashAttnBwdSm90INS1_25CollectiveMainloopBwdSm90ILi2ELi1ELi1EN4cute5tupleIJNS5_1CILi1EEES8_S8_EEENS6_IJNS7_ILi64EEENS7_ILi96EEENS7_ILi192EEEEEENS_10bfloat16_tEfNS_4arch4Sm90ELb0ELb1ELb1ELb1ELb1ELb0ELb1ELb0ELi3ELi1ELi1ELi1ELb0EEENS1_24CollectiveEpilogueBwdGQAISD_fSG_Li384ELb1ELb1EEENS1_19SingleTileSchedulerILb1ELb0ELb0ELi96EEEEEEEEEvNT_6ParamsE)
        /*035c*/ 	.word	0x00000020


	//----- nvinfo : EIATTR_MIN_STACK_SIZE
	.align		4
.L_160:
        /*0360*/ 	.byte	0x04, 0x12
        /*0362*/ 	.short	(.L_162 - .L_161)
	.align		4
.L_161:
        /*0364*/ 	.word	index@(_ZN7cutlass13device_kernelIN5flash11enable_sm90INS1_16FlashAttnBwdSm90INS1_25CollectiveMainloopBwdSm90ILi2ELi1ELi1EN4cute5tupleIJNS5_1CILi1EEES8_S8_EEENS6_IJNS7_ILi64EEENS7_ILi96EEENS7_ILi192EEEEEENS_10bfloat16_tEfNS_4arch4Sm90ELb1ELb0ELb1ELb0ELb0ELb0ELb1ELb0ELi3ELi1ELi1ELi1ELb0EEENS1_21CollectiveEpilogueBwdISD_SE_SG_Li384ELb0ELb1ELi3EEENS1_25SingleTileBwdLPTSchedulerILb0ELi96ELb0EEEEEEEEEvNT_6ParamsE)
        /*0368*/ 	.word	0x00000018


	//----- nvinfo : EIATTR_MIN_STACK_SIZE
	.align		4
.L_162:
        /*036c*/ 	.byte	0x04, 0x12
        /*036e*/ 	.short	(.L_164 - .L_163)
	.align		4
.L_163:
        /*0370*/ 	.word	index@(_ZN7cutlass13device_kernelIN5flash11enable_sm90INS1_16FlashAttnBwdSm90INS1_25CollectiveMainloopBwdSm90ILi2ELi1ELi1EN4cute5tupleIJNS5_1CILi1EEES8_S8_EEENS6_IJNS7_ILi64EEENS7_ILi96EEENS7_ILi192EEEEEENS_10bfloat16_tEfNS_4arch4Sm90ELb1ELb0ELb1ELb0ELb1ELb0ELb1ELb0ELi3ELi1ELi1ELi1ELb0EEENS1_21CollectiveEpilogueBwdISD_SE_SG_Li384ELb0ELb1ELi3EEENS1_25SingleTileBwdLPTSchedulerILb0ELi96ELb1EEEEEEEEEvNT_6ParamsE)
        /*0374*/ 	.word	0x00000018


	//----- nvinfo : EIATTR_MIN_STACK_SIZE
	.align		4
.L_164:
        /*0378*/ 	.byte	0x04, 0x12
        /*037a*/ 	.short	(.L_166 - .L_165)
	.align		4
.L_165:
        /*037c*/ 	.word	index@(_ZN7cutlass13device_kernelIN5flash11enable_sm90INS1_16FlashAttnBwdSm90INS1_25CollectiveMainloopBwdSm90ILi2ELi1ELi1EN4cute5tupleIJNS5_1CILi1EEES8_S8_EEENS6_IJNS7_ILi64EEENS7_ILi96EEENS7_ILi192EEEEEENS_10bfloat16_tEfNS_4arch4Sm90ELb1ELb0ELb1ELb0ELb0ELb0ELb1ELb0ELi3ELi1ELi1ELi1ELb0EEENS1_24CollectiveEpilogueBwdGQAISD_fSG_Li384ELb0ELb0EEENS1_25SingleTileBwdLPTSchedulerILb0ELi96ELb0EEEEEEEEEvNT_6ParamsE)
        /*0380*/ 	.word	0x00000018


	//----- nvinfo : EIATTR_MIN_STACK_SIZE
	.align		4
.L_166:
        /*0384*/ 	.byte	0x04, 0x12
        /*0386*/ 	.short	(.L_168 - .L_167)
	.align		4
.L_167:
        /*0388*/ 	.word	index@(_ZN7cutlass13device_kernelIN5flash11enable_sm90INS1_16FlashAttnBwdSm90INS1_25CollectiveMainloopBwdSm90ILi2ELi1ELi1EN4cute5tupleIJNS5_1CILi1EEES8_S8_EEENS6_IJNS7_ILi64EEENS7_ILi96EEENS7_ILi192EEEEEENS_10bfloat16_tEfNS_4arch4Sm90ELb1ELb0ELb1ELb0ELb1ELb0ELb1ELb0ELi3ELi1ELi1ELi1ELb0EEENS1_24CollectiveEpilogueBwdGQAISD_fSG_Li384ELb0ELb1EEENS1_25SingleTileBwdLPTSchedulerILb0ELi96ELb1EEEEEEEEEvNT_6ParamsE)
        /*038c*/ 	.word	0x00000018


	//----- nvinfo : EIATTR_MIN_STACK_SIZE
	.align		4
.L_168:
        /*0390*/ 	.byte	0x04, 0x12
        /*0392*/ 	.short	(.L_170 - .L_169)
	.align		4
.L_169:
        /*0394*/ 	.word	index@(_ZN7cutlass13device_kernelIN5flash22FlashAttnBwdPreprocessIN4cute5tupleIJNS3_1CILi64EEENS5_ILi192EEEEEENS_10bfloat16_tEfNS_4arch4Sm90ELb1ELb0EEEEEvNT_6ParamsE)
        /*0398*/ 	.word	0x00000000


	//----- nvinfo : EIATTR_MIN_STACK_SIZE
	.align		4
.L_170:
        /*039c*/ 	.byte	0x04, 0x12
        /*039e*/ 	.short	(.L_172 - .L_171)
	.align		4
.L_171:
        /*03a0*/ 	.word	index@(_ZN7cutlass13device_kernelIN5flash11enable_sm90INS1_16FlashAttnBwdSm90INS1_25CollectiveMainloopBwdSm90ILi2ELi1ELi1EN4cute5tupleIJNS5_1CILi1EEES8_S8_EEENS6_IJNS7_ILi64EEENS7_ILi96EEENS7_ILi192EEEEEENS_10bfloat16_tEfNS_4arch4Sm90ELb1ELb0ELb1ELb1ELb0ELb0ELb1ELb0ELi3ELi1ELi1ELi1ELb0EEENS1_21CollectiveEpilogueBwdISD_SE_SG_Li384ELb1ELb1ELi3EEENS1_25SingleTileBwdLPTSchedulerILb1ELi96ELb0EEEEEEEEEvNT_6ParamsE)
        /*03a4*/ 	.word	0x00000020


	//----- nvinfo : EIATTR_MIN_STACK_SIZE
	.align		4
.L_172:
        /*03a8*/ 	.byte	0x04, 0x12
        /*03aa*/ 	.short	(.L_174 - .L_173)
	.align		4
.L_173:
        /*03ac*/ 	.word	index@(_ZN7cutlass13device_kernelIN5flash11enable_sm90INS1_16FlashAttnBwdSm90INS1_25CollectiveMainloopBwdSm90ILi2ELi1ELi1EN4cute5tupleIJNS5_1CILi1EEES8_S8_EEENS6_IJNS7_ILi64EEENS7_ILi96EEENS7_ILi192EEEEEENS_10bfloat16_tEfNS_4arch4Sm90ELb1ELb0ELb1ELb1ELb1ELb0ELb1ELb0ELi3ELi1ELi1ELi1ELb0EEENS1_21CollectiveEpilogueBwdISD_SE_SG_Li384ELb1ELb1ELi3EEENS1_25SingleTileBwdLPTSchedulerILb1ELi96ELb1EEEEEEEEEvNT_6ParamsE)
        /*03b0*/ 	.word	0x00000020


	//----- nvinfo : EIATTR_MIN_STACK_SIZE
	.align		4
.L_174:
        /*03b4*/ 	.byte	0x04, 0x12
        /*03b6*/ 	.short	(.L_176 - .L_175)
	.align		4
.L_175:
        /*03b8*/ 	.word	index@(_ZN7cutlass13device_kernelIN5flash11enable_sm90INS1_16FlashAttnBwdSm90INS1_25CollectiveMainloopBwdSm90ILi2ELi1ELi1EN4cute5tupleIJNS5_1CILi1EEES8_S8_EEENS6_IJNS7_ILi64EEENS7_ILi96EEENS7_ILi192EEEEEENS_10bfloat16_tEfNS_4arch4Sm90ELb1ELb0ELb1ELb1ELb0ELb0ELb1ELb0ELi3ELi1ELi1ELi1ELb0EEENS1_24CollectiveEpilogueBwdGQAISD_fSG_Li384ELb1ELb0EEENS1_25SingleTileBwdLPTSchedulerILb1ELi96ELb0EEEEEEEEEvNT_6ParamsE)
        /*03bc*/ 	.word	0x00000018


	//----- nvinfo : EIATTR_MIN_STACK_SIZE
	.align		4
.L_176:
        /*03c0*/ 	.byte	0x04, 0x12
        /*03c2*/ 	.short	(.L_178 - .L_177)
	.align		4
.L_177:
        /*03c4*/ 	.word	index@(_ZN7cutlass13device_kernelIN5flash32FlashAttnBwdPostprocessConvertdQIN4cute5tupleIJNS3_1CILi96EEENS5_ILi192EEEEEENS_10bfloat16_tEfNS_4arch4Sm90ELi384ENS3_8TiledMMAINS3_8MMA_AtomIJNS3_4SM904GMMA27MMA_64x96x16_F32BF16BF16_SSILNSF_5MajorE1ELSH_1ELNSF_7ScaleInE1ELSI_1EEEEEENS3_6LayoutINS4_IJNS5_ILi3EEENS5_ILi1EEESN_EEENS4_IJSN_NS5_ILi0EEESP_EEEEENS4_IJNS3_10UnderscoreESS_SS_EEEEELb1EEEEEvNT_6ParamsE)
        /*03c8*/ 	.word	0x00000000


	//----- nvinfo : EIATTR_MIN_STACK_SIZE
	.align		4
.L_178:
        /*03cc*/ 	.byte	0x04, 0x12
        /*03ce*/ 	.short	(.L_180 - .L_179)
	.align		4
.L_179:
        /*03d0*/ 	.word	index@(_ZN7cutlass13device_kernelIN5flash32FlashAttnBwdPostprocessConvertdQIN4cute5tupleIJNS3_1CILi64EEENS5_ILi192EEEEEENS_10bfloat16_tEfNS_4arch4Sm90ELi384ENS3_8TiledMMAINS3_8MMA_AtomIJNS3_4SM904GMMA27MMA_64x64x16_F32BF16BF16_SSILNSF_5MajorE0ELSH_1ELNSF_7ScaleInE1ELSI_1EEEEEENS3_6LayoutINS4_IJNS5_ILi1EEENS5_ILi3EEESM_EEENS4_IJNS5_ILi0EEESM_SP_EEEEENS4_IJNS3_10UnderscoreESS_SS_EEEEELb0EEEEEvNT_6ParamsE)
        /*03d4*/ 	.word	0x00000000


	//----- nvinfo : EIATTR_MIN_STACK_SIZE
	.align		4
.L_180:
        /*03d8*/ 	.byte	0x04, 0x12
        /*03da*/ 	.short	(.L_182 - .L_181)
	.align		4
.L_181:
        /*03dc*/ 	.word	index@(_ZN7cutlass13device_kernelIN5flash11enable_sm90INS1_16FlashAttnBwdSm90INS1_25CollectiveMainloopBwdSm90ILi2ELi1ELi1EN4cute5tupleIJNS5_1CILi1EEES8_S8_EEENS6_IJNS7_ILi64EEENS7_ILi96EEENS7_ILi192EEEEEENS_10bfloat16_tEfNS_4arch4Sm90ELb1ELb0ELb1ELb1ELb1ELb0ELb1ELb0ELi3ELi1ELi1ELi1ELb0EEENS1_24CollectiveEpilogueBwdGQAISD_fSG_Li384ELb1ELb1EEENS1_25SingleTileBwdLPTSchedulerILb1ELi96ELb1EEEEEEEEEvNT_6ParamsE)
        /*03e0*/ 	.word	0x00000018


	//----- nvinfo : EIATTR_MIN_STACK_SIZE
	.align		4
.L_182:
        /*03e4*/ 	.byte	0x04, 0x12
        /*03e6*/ 	.short	(.L_184 - .L_183)
	.align		4
.L_183:
        /*03e8*/ 	.word	index@(_ZN7cutlass13device_kernelIN5flash22FlashAttnBwdPreprocessIN4cute5tupleIJNS3_1CILi64EEENS5_ILi192EEEEEENS_10bfloat16_tEfNS_4arch4Sm90ELb1ELb1EEEEEvNT_6ParamsE)
        /*03ec*/ 	.word	0x00000000
.L_184:


//--------------------- .nv.compat                --------------------------
	.section	.nv.compat,"",@"SHT_CUDA_COMPAT_INFO"
	.align	4
        /*0000*/ 	.byte	0x02, 0x09, 0x01, 0x00, 0x02, 0x02, 0x04, 0x00, 0x02, 0x05, 0x05, 0x00, 0x03, 0x07, 0x01, 0x01
        /*0010*/ 	.byte	0x02, 0x03, 0x01, 0x00, 0x02, 0x06, 0x01, 0x00, 0x04, 0x0b, 0x08, 0x00, 0x00, 0x00, 0x00, 0x00
        /*0020*/ 	.byte	0x00, 0x00, 0x00, 0x00


//--------------------- .nv.info._ZN7cutlass13device_kernelIN5flash11enable_sm90INS1_16FlashAttnBwdSm90INS1_25CollectiveMainloopBwdSm90ILi2ELi1ELi1EN4cute5tupleIJNS5_1CILi1EEES8_S8_EEENS6_IJNS7_ILi64EEENS7_ILi96EEENS7_ILi192EEEEEENS_10bfloat16_tEfNS_4arch4Sm90ELb0ELb0ELb1ELb0ELb0ELb0ELb1ELb0ELi3ELi1ELi1ELi1ELb0EEENS1_21CollectiveEpilogueBwdISD_SE_SG_Li384ELb0ELb1ELi3EEENS1_19SingleTileSchedulerILb0ELb0ELb0ELi96EEEEEEEEEvNT_6ParamsE --------------------------
	.section	.nv.info._ZN7cutlass13device_kernelIN5flash11enable_sm90INS1_16FlashAttnBwdSm90INS1_25CollectiveMainloopBwdSm90ILi2ELi1ELi1EN4cute5tupleIJNS5_1CILi1EEES8_S8_EEENS6_IJNS7_ILi64EEENS7_ILi96EEENS7_ILi192EEEEEENS_10bfloat16_tEfNS_4arch4Sm90ELb0ELb0ELb1ELb0ELb0ELb0ELb1ELb0ELi3ELi1ELi1ELi1ELb0EEENS1_21CollectiveEpilogueBwdISD_SE_SG_Li384ELb0ELb1ELi3EEENS1_19SingleTileSchedulerILb0ELb0ELb0ELi96EEEEEEEEEvNT_6ParamsE,"",@"SHT_CUDA_INFO"
	.sectionflags	@""
	.align	4


	//----- nvinfo : EIATTR_CUDA_API_VERSION
	.align		4
        /*0000*/ 	.byte	0x04, 0x37
        /*0002*/ 	.short	(.L_186 - .L_185)
.L_185:
        /*0004*/ 	.word	0x00000082


	//----- nvinfo : EIATTR_KPARAM_INFO
	.align		4
.L_186:
        /*0008*/ 	.byte	0x04, 0x17
        /*000a*/ 	.short	(.L_188 - .L_187)
.L_187:
        /*000c*/ 	.word	0x00000000
        /*0010*/ 	.short	0x0000
        /*0012*/ 	.short	0x0070
        /*0014*/ 	.byte	0x00, 0xf0, 0x01, 0x24


	//----- nvinfo : EIATTR_SPARSE_MMA_MASK
	.align		4
.L_188:
        /*0018*/ 	.byte	0x03, 0x50
        /*001a*/ 	.short	0x0000


	//----- nvinfo : EIATTR_MAXREG_COUNT
	.align		4
        /*001c*/ 	.byte	0x03, 0x1b
        /*001e*/ 	.short	0x0080


	//----- nvinfo : EIATTR_NUM_BARRIERS
	.align		4
        /*0020*/ 	.byte	0x02, 0x4c
        /*0022*/ 	.byte	0x10
	.zero		1


	//----- nvinfo : EIATTR_EXTERNS
	.align		4
        /*0024*/ 	.byte	0x04, 0x0f
        /*0026*/ 	.short	(.L_190 - .L_189)


	//   ....[0]....
	.align		4
.L_189:
        /*0028*/ 	.word	index@(__assertfail)


	//----- nvinfo : EIATTR_ANNOTATIONS
	.align		4
.L_190:
        /*002c*/ 	.byte	0x04, 0x55
        /*002e*/ 	.short	(.L_192 - .L_191)


	//   ....[0]....
.L_191:
        /*0030*/ 	.word	0x00000001
        /*0034*/ 	.byte	0xd0, 0x0c, 0x00, 0x00, 0x01, 0x00, 0x00, 0x00, 0x00, 0x0d, 0x00, 0x00, 0x01, 0x00, 0x00, 0x00
        /*0044*/ 	.byte	0xd0, 0x10, 0x00, 0x00, 0x01, 0x00, 0x00, 0x00, 0xe0, 0x10, 0x00, 0x00, 0x01, 0x00, 0x00, 0x00
        /*0054*/ 	.byte	0x10, 0x3f, 0x00, 0x00, 0x01, 0x00, 0x00, 0x00, 0x20, 0x3f, 0x00, 0x00


	//----- nvinfo : EIATTR_MERCURY_ISA_VERSION
	.align		4
.L_192:
        /*0060*/ 	.byte	0x03, 0x5f
        /*0062*/ 	.short	0x0101


	//----- nvinfo : EIATTR_INT_WARP_WIDE_INSTR_OFFSETS
	.align		4
        /*0064*/ 	.byte	0x04, 0x31
        /*0066*/ 	.short	(.L_194 - .L_193)


	//   ....[0]....
.L_193:
        /*0068*/ 	.word	0x000001e0


	//   ....[1]....
        /*006c*/ 	.word	0x000002a0


	//----- nvinfo : EIATTR_COOP_GROUP_MASK_REGIDS
	.align		4
.L_194:
        /*0070*/ 	.byte	0x04, 0x29
        /*0072*/ 	.short	(.L_196 - .L_195)


	//   ....[0]....
.L_195:
        /*0074*/ 	.word	0xffffffff


	//   ....[1]....
        /*0078*/ 	.word	0xffffffff


	//   ....[2]....
        /*007c*/ 	.word	0xffffffff


	//   ....[3]....
        /*0080*/ 	.word	0xffffffff


	//   ....[4]....
        /*0084*/ 	.word	0xffffffff


	//   ....[5]....
        /*0088*/ 	.word	0xffffffff


	//   ....[6]....
        /*008c*/ 	.word	0xffffffff


	//   ....[7]....
        /*0090*/ 	.word	0xffffffff


	//   ....[8]....
        /*0094*/ 	.word	0x0500000f


	//----- nvinfo : EIATTR_COOP_GROUP_INSTR_OFFSETS
	.align		4
.L_196:
        /*0098*/ 	.byte	0x04, 0x28
        /*009a*/ 	.short	(.L_198 - .L_197)


	//   ....[0]....
.L_197:
        /*009c*/ 	.word	0x00000060


	//   ....[1]....
        /*00a0*/ 	.word	0x000001f0


	//   ....[2]....
        /*00a4*/ 	.word	0x00000280


	//   ....[3]....
        /*00a8*/ 	.word	0x00000400


	//   ....[4]....
        /*00ac*/ 	.word	0x00000610


	//   ....[5]....
        /*00b0*/ 	.word	0x00000b80


	//   ....[6]....
        /*00b4*/ 	.word	0x00004350


	//   ....[7]....
        /*00b8*/ 	.word	0x000047f0


	//   ....[8]....
        /*00bc*/ 	.word	0x000078b0


	//----- nvinfo : EIATTR_REG_RECONFIG
	.align		4
.L_198:
        /*00c0*/ 	.byte	0x01, 0x54
	.zero		2


	//----- nvinfo : EIATTR_SYSCALL_OFFSETS
	.align		4
        /*00c4*/ 	.byte	0x04, 0x46
        /*00c6*/ 	.short	(.L_200 - .L_199)


	//   ....[0]....
.L_199:
        /*00c8*/ 	.word	0x000007e0


	//   ....[1]....
        /*00cc*/ 	.word	0x000008d0


	//   ....[2]....
        /*00d0*/ 	.word	0x00000a10


	//   ....[3]....
        /*00d4*/ 	.word	0x00000b00


	//   ....[4]....
        /*00d8*/ 	.word	0x00003b80


	//   ....[5]....
        /*00dc*/ 	.word	0x00003cc0


	//   ....[6]....
        /*00e0*/ 	.word	0x00003de0


	//   ....[7]....
        /*00e4*/ 	.word	0x00003f00


	//----- nvinfo : EIATTR_MBARRIER_INSTR_OFFSETS
	.align		4
.L_200:
        /*00e8*/ 	.byte	0x04, 0x39
        /*00ea*/ 	.short	(.L_202 - .L_201)


	//   ....[0]....
.L_201:
        /*00ec*/ 	.word	0x000002c0
        /*00f0*/ 	.word	0x000000ff
        /*00f4*/ 	.word	0x00036400
        /*00f8*/ 	.short	0x0100
        /*00fa*/ 	.byte	0x06
	.zero		1


	//   ....[1]....
        /*00fc*/ 	.word	0x000003b0
        /*0100*/ 	.word	0x000000ff
        /*0104*/ 	.word	0x00036410
        /*0108*/ 	.short	0x0100
        /*010a*/ 	.byte	0x08
	.zero		1


	//   ....[2]....
        /*010c*/ 	.word	0x000003c0
        /*0110*/ 	.word	0x000000ff
        /*0114*/ 	.word	0x00036420
        /*0118*/ 	.short	0x0100
        /*011a*/ 	.byte	0x08
	.zero		1


	//   ....[3]....
        /*011c*/ 	.word	0x000003d0
        /*0120*/ 	.word	0x000000ff
        /*0124*/ 	.word	0x00036418
        /*0128*/ 	.short	0x0100
        /*012a*/ 	.byte	0x08
	.zero		1


	//   ....[4]....
        /*012c*/ 	.word	0x000003e0
        /*0130*/ 	.word	0x000000ff
        /*0134*/ 	.word	0x00036428
        /*0138*/ 	.short	0x0100
        /*013a*/ 	.byte	0x08
	.zero		1


	//   ....[5]....
        /*013c*/ 	.word	0x00000510
        /*0140*/ 	.word	0x000000ff
        /*0144*/ 	.word	0x00036430
        /*0148*/ 	.short	0x0100
        /*014a*/ 	.byte	0x08
	.zero		1


	//   ....[6]....
        /*014c*/ 	.word	0x00000520
        /*0150*/ 	.word	0x000000ff
        /*0154*/ 	.word	0x00036438
        /*0158*/ 	.short	0x0100
        /*015a*/ 	.byte	0x08
	.zero		1


	//   ....[7]....
        /*015c*/ 	.word	0x00000bd0
        /*0160*/ 	.word	0x000000ff
        /*0164*/ 	.word	0x00036400
        /*0168*/ 	.short	0x010a
        /*016a*/ 	.byte	0x25
	.zero		1


	//   ....[8]....
        /*016c*/ 	.word	0x00000d70
        /*0170*/ 	.word	0x000000ff
        /*0174*/ 	.word	0x00036400
        /*0178*/ 	.short	0x010a
        /*017a*/ 	.byte	0x25
	.zero		1


	//   ....[9]....
        /*017c*/ 	.word	0x00001480
        /*0180*/ 	.word	0x00000004
        /*0184*/ 	.word	0x00036410
        /*0188*/ 	.short	0x010a
        /*018a*/ 	.byte	0x3f
	.zero		1


	//   ....[10]....
        /*018c*/ 	.word	0x000014c0
        /*0190*/ 	.word	0x00000004
        /*0194*/ 	.word	0x00036410
        /*0198*/ 	.short	0x010a
        /*019a*/ 	.byte	0x3f
	.zero		1


	//   ....[11]....
        /*019c*/ 	.word	0x00001b60
        /*01a0*/ 	.word	0x000000ff
        /*01a4*/ 	.word	0x00036430
        /*01a8*/ 	.short	0x010a
        /*01aa*/ 	.byte	0x25
	.zero		1


	//   ....[12]....
        /*01ac*/ 	.word	0x00001ba0
        /*01b0*/ 	.word	0x000000ff
        /*01b4*/ 	.word	0x00036430
        /*01b8*/ 	.short	0x010a
        /*01ba*/ 	.byte	0x25
	.zero		1


	//   ....[13]....
        /*01bc*/ 	.word	0x00003380
        /*01c0*/ 	.word	0x000000ff
        /*01c4*/ 	.word	0x00000000
        /*01c8*/ 	.short	0x0101
        /*01ca*/ 	.byte	0x04
	.zero		1


	//   ....[14]....
        /*01cc*/ 	.word	0x00003710
        /*01d0*/ 	.word	0x00000004
        /*01d4*/ 	.word	0x00000000
        /*01d8*/ 	.short	0x0101
        /*01da*/ 	.byte	0x3f
	.zero		1


	//   ....[15]....
        /*01dc*/ 	.word	0x00005a60
        /*01e0*/ 	.word	0x00000000
        /*01e4*/ 	.word	0x00036420
        /*01e8*/ 	.short	0x010a
        /*01ea*/ 	.byte	0x3f
	.zero		1


	//   ....[16]....
        /*01ec*/ 	.word	0x000061a0
        /*01f0*/ 	.word	0x00000000
        /*01f4*/ 	.word	0x00036438
        /*01f8*/ 	.short	0x010a
        /*01fa*/ 	.byte	0x3f
	.zero		1


	//   ....[17]....
        /*01fc*/ 	.word	0x000064f0
        /*0200*/ 	.word	0x00000000
        /*0204*/ 	.word	0x00036428
        /*0208*/ 	.short	0x010a
        /*020a*/ 	.byte	0x3f
	.zero		1


	//   ....[18]....
        /*020c*/ 	.word	0x00006780
        /*0210*/ 	.word	0x00000000
        /*0214*/ 	.word	0x00036438
        /*0218*/ 	.short	0x010a
        /*021a*/ 	.byte	0x3f
	.zero		1


	//   ....[19]....
        /*021c*/ 	.word	0x00006a60
        /*0220*/ 	.word	0x00000000
        /*0224*/ 	.word	0x00036420
        /*0228*/ 	.short	0x010a
        /*022a*/ 	.byte	0x3f
	.zero		1


	//   ....[20]....
        /*022c*/ 	.word	0x00006d50
        /*0230*/ 	.word	0x00000000
        /*0234*/ 	.word	0x00036438
        /*0238*/ 	.short	0x010a
        /*023a*/ 	.byte	0x3f
	.zero		1


	//   ....[21]....
        /*023c*/ 	.word	0x00007040
        /*0240*/ 	.word	0x00000000
        /*0244*/ 	.word	0x00036428
        /*0248*/ 	.short	0x010a
        /*024a*/ 	.byte	0x3f
	.zero		1


	//   ....[22]....
        /*024c*/ 	.word	0x000072f0
        /*0250*/ 	.word	0x00000000
        /*0254*/ 	.word	0x00036438
        /*0258*/ 	.short	0x010a
        /*025a*/ 	.byte	0x3f
	.zero		1


	//   ....[23]....
        /*025c*/ 	.word	0x00007740
        /*0260*/ 	.word	0x00000007
        /*0264*/ 	.word	0x00000000
        /*0268*/ 	.short	0x010a
        /*026a*/ 	.byte	0x3f
	.zero		1


	//   ....[24]....
        /*026c*/ 	.word	0x000077c0
        /*0270*/ 	.word	0x00000003
        /*0274*/ 	.word	0x00000000
        /*0278*/ 	.short	0x010a
        /*027a*/ 	.byte	0x3f
	.zero		1


	//   ....[25]....
        /*027c*/ 	.word	0x00007810
        /*0280*/ 	.word	0x00000009
        /*0284*/ 	.word	0x00036438
        /*0288*/ 	.short	0x010a
        /*028a*/ 	.byte	0x3f
	.zero		1


	//   ....[26]....
        /*028c*/ 	.word	0x000078e0
        /*0290*/ 	.word	0x0000009d
        /*0294*/ 	.word	0x00036400
        /*0298*/ 	.short	0x010a
        /*029a*/ 	.byte	0x3f
	.zero		1


	//   ....[27]....
        /*029c*/ 	.word	0x00007930
        /*02a0*/ 	.word	0x00000004
        /*02a4*/ 	.word	0x00036410
        /*02a8*/ 	.short	0x010a
        /*02aa*/ 	.byte	0x3f
	.zero		1


	//   ....[28]....
        /*02ac*/ 	.word	0x00007980
        /*02b0*/ 	.word	0x0000009d
        /*02b4*/ 	.word	0x00036430
        /*02b8*/ 	.short	0x010a
        /*02ba*/ 	.byte	0x3f
	.zero		1


	//   ....[29]....
        /*02bc*/ 	.word	0x000079d0
        /*02c0*/ 	.word	0x00000000
        /*02c4*/ 	.word	0x00036420
        /*02c8*/ 	.short	0x010a
        /*02ca*/ 	.byte	0x3f
	.zero		1


	//   ....[30]....
        /*02cc*/ 	.word	0x00007a20
        /*02d0*/ 	.word	0x00000000
        /*02d4*/ 	.word	0x00036438
        /*02d8*/ 	.short	0x010a
        /*02da*/ 	.byte	0x3f
	.zero		1


	//   ....[31]....
        /*02dc*/ 	.word	0x00007a70
        /*02e0*/ 	.word	0x00000000
        /*02e4*/ 	.word	0x00036428
        /*02e8*/ 	.short	0x010a
        /*02ea*/ 	.byte	0x3f
	.zero		1


	//   ....[32]....
        /*02ec*/ 	.word	0x00007ac0
        /*02f0*/ 	.word	0x00000000
        /*02f4*/ 	.word	0x00036438
        /*02f8*/ 	.short	0x010a
        /*02fa*/ 	.byte	0x3f
	.zero		1


	//   ....[33]....
        /*02fc*/ 	.word	0x00007b20
        /*0300*/ 	.word	0x00000000
        /*0304*/ 	.word	0x00036420
        /*0308*/ 	.short	0x010a
        /*030a*/ 	.byte	0x3f
	.zero		1


	//   ....[34]....
        /*030c*/ 	.word	0x00007b70
        /*0310*/ 	.word	0x00000000
        /*0314*/ 	.word	0x00036438
        /*0318*/ 	.short	0x010a
        /*031a*/ 	.byte	0x3f
	.zero		1


	//   ....[35]....
        /*031c*/ 	.word	0x00007bc0
        /*0320*/ 	.word	0x00000000
        /*0324*/ 	.word	0x00036428
        /*0328*/ 	.short	0x010a
        /*032a*/ 	.byte	0x3f
	.zero		1


	//   ....[36]....
        /*032c*/ 	.word	0x00007c10
        /*0330*/ 	.word	0x00000000
        /*0334*/ 	.word	0x00036438
        /*0338*/ 	.short	0x010a
        /*033a*/ 	.byte	0x3f
	.zero		1


	//   ....[37]....
        /*033c*/ 	.word	0x00007cf0
        /*0340*/ 	.word	0x00000007
        /*0344*/ 	.word	0x00000000
        /*0348*/ 	.short	0x010a
        /*034a*/ 	.byte	0x3f
	.zero		1


	//   ....[38]....
        /*034c*/ 	.word	0x00007d40
        /*0350*/ 	.word	0x00000003
        /*0354*/ 	.word	0x00000000
        /*0358*/ 	.short	0x010a
        /*035a*/ 	.byte	0x3f
	.zero		1


	//----- nvinfo : EIATTR_NUM_MBARRIERS
	.align		4
.L_202:
        /*035c*/ 	.byte	0x03, 0x38
        /*035e*/ 	.short	0x0007


	//----- nvinfo : EIATTR_EXIT_INSTR_OFFSETS
	.align		4
        /*0360*/ 	.byte	0x04, 0x1c
        /*0362*/ 	.short	(.L_204 - .L_203)


	//   ....[0]....
.L_203:
        /*0364*/ 	.word	0x00000670


	//   ....[1]....
        /*0368*/ 	.word	0x000047a0


	//   ....[2]....
        /*036c*/ 	.word	0x00004830


	//   ....[3]....
        /*0370*/ 	.word	0x00004860


	//   ....[4]....
        /*0374*/ 	.word	0x00004960


	//   ....[5]....
        /*0378*/ 	.word	0x000052a0


	//   ....[6]....
        /*037c*/ 	.word	0x000056f0


	//   ....[7]....
        /*0380*/ 	.word	0x00007860


	//----- nvinfo : EIATTR_MAX_THREADS
	.align		4
.L_204:
        /*0384*/ 	.byte	0x04, 0x05
        /*0386*/ 	.short	(.L_206 - .L_205)
.L_205:
        /*0388*/ 	.word	0x00000200
        /*038c*/ 	.word	0x00000001
        /*0390*/ 	.word	0x00000001


	//----- nvinfo : EIATTR_CRS_STACK_SIZE
	.align		4
.L_206:
        /*0394*/ 	.byte	0x04, 0x1e
        /*0396*/ 	.short	(.L_208 - .L_207)
.L_207:
        /*0398*/ 	.word	0x00000000


	//----- nvinfo : EIATTR_CBANK_PARAM_SIZE
	.align		4
.L_208:
        /*039c*/ 	.byte	0x03, 0x19
        /*039e*/ 	.short	0x0970


	//----- nvinfo : EIATTR_PARAM_CBANK
	.align		4
        /*03a0*/ 	.byte	0x04, 0x0a
        /*03a2*/ 	.short	(.L_210 - .L_209)
	.align		4
.L_209:
        /*03a4*/ 	.word	index@(.nv.constant0._ZN7cutlass13device_kernelIN5flash11enable_sm90INS1_16FlashAttnBwdSm90INS1_25CollectiveMainloopBwdSm90ILi2ELi1ELi1EN4cute5tupleIJNS5_1CILi1EEES8_S8_EEENS6_IJNS7_ILi64EEENS7_ILi96EEENS7_ILi192EEEEEENS_10bfloat16_tEfNS_4arch4Sm90ELb0ELb0ELb1ELb0ELb0ELb0ELb1ELb0ELi3ELi1ELi1ELi1ELb0EEENS1_21CollectiveEpilogueBwdISD_SE_SG_Li384ELb0ELb1ELi3EEENS1_19SingleTileSchedulerILb0ELb0ELb0ELi96EEEEEEEEEvNT_6ParamsE)
        /*03a8*/ 	.short	0x0210
        /*03aa*/ 	.short	0x0970


	//----- nvinfo : EIATTR_SW_WAR
	.align		4
.L_210:
        /*03ac*/ 	.byte	0x04, 0x36
        /*03ae*/ 	.short	(.L_212 - .L_211)
.L_211:
        /*03b0*/ 	.word	0x00000008
.L_212:


//--------------------- .nv.info._ZN7cutlass13device_kernelIN5flash11enable_sm90INS1_16FlashAttnBwdSm90INS1_25CollectiveMainloopBwdSm90ILi2ELi1ELi1EN4cute5tupleIJNS5_1CILi1EEES8_S8_EEENS6_IJNS7_ILi64EEENS7_ILi96EEENS7_ILi192EEEEEENS_10bfloat16_tEfNS_4arch4Sm90ELb0ELb0ELb1ELb0ELb1ELb0ELb1ELb0ELi3ELi1ELi1ELi1ELb0EEENS1_21CollectiveEpilogueBwdISD_SE_SG_Li384ELb0ELb1ELi3EEENS1_19SingleTileSchedulerILb0ELb0ELb0ELi96EEEEEEEEEvNT_6ParamsE --------------------------
	.section	.nv.info._ZN7cutlass13device_kernelIN5flash11enable_sm90INS1_16FlashAttnBwdSm90INS1_25CollectiveMainloopBwdSm90ILi2ELi1ELi1EN4cute5tupleIJNS5_1CILi1EEES8_S8_EEENS6_IJNS7_ILi64EEENS7_ILi96EEENS7_ILi192EEEEEENS_10bfloat16_tEfNS_4arch4Sm90ELb0ELb0ELb1ELb0ELb1ELb0ELb1ELb0ELi3ELi1ELi1ELi1ELb0EEENS1_21CollectiveEpilogueBwdISD_SE_SG_Li384ELb0ELb1ELi3EEENS1_19SingleTileSchedulerILb0ELb0ELb0ELi96EEEEEEEEEvNT_6ParamsE,"",@"SHT_CUDA_INFO"
	.sectionflags	@""
	.align	4


	//----- nvinfo : EIATTR_CUDA_API_VERSION
	.align		4
        /*0000*/ 	.byte	0x04, 0x37
        /*0002*/ 	.short	(.L_214 - .L_213)
.L_213:
        /*0004*/ 	.word	0x00000082


	//----- nvinfo : EIATTR_KPARAM_INFO
	.align		4
.L_214:
        /*0008*/ 	.byte	0x04, 0x17
        /*000a*/ 	.short	(.L_216 - .L_215)
.L_215:
        /*000c*/ 	.word	0x00000000
        /*0010*/ 	.short	0x0000
        /*0012*/ 	.short	0x0070
        /*0014*/ 	.byte	0x00, 0xf0, 0x01, 0x24


	//----- nvinfo : EIATTR_SPARSE_MMA_MASK
	.align		4
.L_216:
        /*0018*/ 	.byte	0x03, 0x50
        /*001a*/ 	.short	0x0000


	//----- nvinfo : EIATTR_MAXREG_COUNT
	.align		4
        /*001c*/ 	.byte	0x03, 0x1b
        /*001e*/ 	.short	0x0080


	//----- nvinfo : EIATTR_NUM_BARRIERS
	.align		4
        /*0020*/ 	.byte	0x02, 0x4c
        /*0022*/ 	.byte	0x10
	.zero		1


	//----- nvinfo : EIATTR_EXTERNS
	.align		4
        /*0024*/ 	.byte	0x04, 0x0f
        /*0026*/ 	.short	(.L_218 - .L_217)


	//   ....[0]....
	.align		4
.L_217:
        /*0028*/ 	.word	index@(__assertfail)


	//----- nvinfo : EIATTR_ANNOTATIONS
	.align		4
.L_218:
        /*002c*/ 	.byte	0x04, 0x55
        /*002e*/ 	.short	(.L_220 - .L_219)


	//   ....[0]....
.L_219:
        /*0030*/ 	.word	0x00000001
        /*0034*/ 	.byte	0xd0, 0x0c, 0x00, 0x00, 0x01, 0x00, 0x00, 0x00, 0x00, 0x0d, 0x00, 0x00, 0x01, 0x00, 0x00, 0x00
        /*0044*/ 	.byte	0xd0, 0x10, 0x00, 0x00, 0x01, 0x00, 0x00, 0x00, 0xe0, 0x10, 0x00, 0x00, 0x01, 0x00, 0x00, 0x00
        /*0054*/ 	.byte	0x10, 0x3f, 0x00, 0x00, 0x01, 0x00, 0x00, 0x00, 0x20, 0x3f, 0x00, 0x00


	//----- nvinfo : EIATTR_MERCURY_ISA_VERSION
	.align		4
.L_220:
        /*0060*/ 	.byte	0x03, 0x5f
        /*0062*/ 	.short	0x0101


	//----- nvinfo : EIATTR_INT_WARP_WIDE_INSTR_OFFSETS
	.align		4
        /*0064*/ 	.byte	0x04, 0x31
        /*0066*/ 	.short	(.L_222 - .L_221)


	//   ....[0]....
.L_221:
        /*0068*/ 	.word	0x000001e0


	//   ....[1]....
        /*006c*/ 	.word	0x000002a0


	//   ....[2]....
        /*0070*/ 	.word	0x00005140


	//   ....[3]....
        /*0074*/ 	.word	0x00005730


	//   ....[4]....
        /*0078*/ 	.word	0x00005ea0


	//----- nvinfo : EIATTR_COOP_GROUP_MASK_REGIDS
	.align		4
.L_222:
        /*007c*/ 	.byte	0x04, 0x29
        /*007e*/ 	.short	(.L_224 - .L_223)


	//   ....[0]....
.L_223:
        /*0080*/ 	.word	0xffffffff


	//   ....[1]....
        /*0084*/ 	.word	0xffffffff


	//   ....[2]....
        /*0088*/ 	.word	0xffffffff


	//   ....[3]....
        /*008c*/ 	.word	0xffffffff


	//   ....[4]....
        /*0090*/ 	.word	0xffffffff


	//   ....[5]....
        /*0094*/ 	.word	0xffffffff


	//   ....[6]....
        /*0098*/ 	.word	0xffffffff


	//   ....[7]....
        /*009c*/ 	.word	0xffffffff


	//   ....[8]....
        /*00a0*/ 	.word	0xffffffff


	//   ....[9]....
        /*00a4*/ 	.word	0xffffffff


	//   ....[10]....
        /*00a8*/ 	.word	0xffffffff


	//   ....[11]....
        /*00ac*/ 	.word	0xffffffff


	//   ....[12]....
        /*00b0*/ 	.word	0xffffffff


	//   ....[13]....
        /*00b4*/ 	.word	0xffffffff


	//   ....[14]....
        /*00b8*/ 	.word	0x0500000f


	//   ....[15]....
        /*00bc*/ 	.word	0x0500000f


	//   ....[16]....
        /*00c0*/ 	.word	0x0500000f


	//   ....[17]....
        /*00c4*/ 	.word	0x0500000f


	//----- nvinfo : EIATTR_COOP_GROUP_INSTR_OFFSETS
	.align		4
.L_224:
        /*00c8*/ 	.byte	0x04, 0x28
        /*00ca*/ 	.short	(.L_226 - .L_225)


	//   ....[0]....
.L_225:
        /*00cc*/ 	.word	0x00000060


	//   ....[1]....
        /*00d0*/ 	.word	0x000001f0


	//   ....[2]....
        /*00d4*/ 	.word	0x00000280


	//   ....[3]....
        /*00d8*/ 	.word	0x00000400


	//   ....[4]....
        /*00dc*/ 	.word	0x00000610


	//   ....[5]....
        /*00e0*/ 	.word	0x00000b80


	//   ....[6]....
        /*00e4*/ 	.word	0x00004350


	//   ....[7]....
        /*00e8*/ 	.word	0x000047f0


	//   ....[8]....
        /*00ec*/ 	.word	0x00004c80


	//   ....[9]....
        /*00f0*/ 	.word	0x00005070


	//   ....[10]....
        /*00f4*/ 	.word	0x000052b0


	//   ....[11]....
        /*00f8*/ 	.word	0x00005660


	//   ....[12]....
        /*00fc*/ 	.word	0x00005910


	//   ....[13]....
        /*0100*/ 	.word	0x00005dd0


	//   ....[14]....
        /*0104*/ 	.word	0x000080c0


	//   ....[15]....
        /*0108*/ 	.word	0x00008210


	//   ....[16]....
        /*010c*/ 	.word	0x00008280


	//   ....[17]....
        /*0110*/ 	.word	0x000082f0


	//----- nvinfo : EIATTR_REG_RECONFIG
	.align		4
.L_226:
        /*0114*/ 	.byte	0x01, 0x54
	.zero		2


	//----- nvinfo : EIATTR_SYSCALL_OFFSETS
	.align		4
        /*0118*/ 	.byte	0x04, 0x46
        /*011a*/ 	.short	(.L_228 - .L_227)


	//   ....[0]....
.L_227:
        /*011c*/ 	.word	0x000007e0


	//   ....[1]....
        /*0120*/ 	.word	0x000008d0


	//   ....[2]....
        /*0124*/ 	.word	0x00000a10


	//   ....[3]....
        /*0128*/ 	.word	0x00000b00


	//   ....[4]....
        /*012c*/ 	.word	0x00003b80


	//   ....[5]....
        /*0130*/ 	.word	0x00003cc0


	//   ....[6]....
        /*0134*/ 	.word	0x00003de0


	//   ....[7]....
        /*0138*/ 	.word	0x00003f00


	//----- nvinfo : EIATTR_MBARRIER_INSTR_OFFSETS
	.align		4
.L_228:
        /*013c*/ 	.byte	0x04, 0x39
        /*013e*/ 	.short	(.L_230 - .L_229)


	//   ....[0]....
.L_229:
        /*0140*/ 	.word	0x000002c0
        /*0144*/ 	.word	0x000000ff
        /*0148*/ 	.word	0x00036400
        /*014c*/ 	.short	0x0100
        /*014e*/ 	.byte	0x06
	.zero		1


	//   ....[1]....
        /*0150*/ 	.word	0x000003b0
        /*0154*/ 	.word	0x000000ff
        /*0158*/ 	.word	0x00036410
        /*015c*/ 	.short	0x0100
        /*015e*/ 	.byte	0x08
	.zero		1


	//   ....[2]....
        /*0160*/ 	.word	0x000003c0
        /*0164*/ 	.word	0x000000ff
        /*0168*/ 	.word	0x00036420
        /*016c*/ 	.short	0x0100
        /*016e*/ 	.byte	0x08
	.zero		1


	//   ....[3]....
        /*0170*/ 	.word	0x000003d0
        /*0174*/ 	.word	0x000000ff
        /*0178*/ 	.word	0x00036418
        /*017c*/ 	.short	0x0100
        /*017e*/ 	.byte	0x08
	.zero		1


	//   ....[4]....
        /*0180*/ 	.word	0x000003e0
        /*0184*/ 	.word	0x000000ff
        /*0188*/ 	.word	0x00036428
        /*018c*/ 	.short	0x0100
        /*018e*/ 	.byte	0x08
	.zero		1


	//   ....[5]....
        /*0190*/ 	.word	0x00000510
        /*0194*/ 	.word	0x000000ff
        /*0198*/ 	.word	0x00036430
        /*019c*/ 	.short	0x0100
        /*019e*/ 	.byte	0x08
	.zero		1


	//   ....[6]....
        /*01a0*/ 	.word	0x00000520
        /*01a4*/ 	.word	0x000000ff
        /*01a8*/ 	.word	0x00036438
        /*01ac*/ 	.short	0x0100
        /*01ae*/ 	.byte	0x08
	.zero		1


	//   ....[7]....
        /*01b0*/ 	.word	0x00000bd0
        /*01b4*/ 	.word	0x000000ff
        /*01b8*/ 	.word	0x00036400
        /*01bc*/ 	.short	0x010a
        /*01be*/ 	.byte	0x25
	.zero		1


	//   ....[8]....
        /*01c0*/ 	.word	0x00000d70
        /*01c4*/ 	.word	0x000000ff
        /*01c8*/ 	.word	0x00036400
        /*01cc*/ 	.short	0x010a
        /*01ce*/ 	.byte	0x25
	.zero		1


	//   ....[9]....
        /*01d0*/ 	.word	0x00001480
        /*01d4*/ 	.word	0x00000004
        /*01d8*/ 	.word	0x00036410
        /*01dc*/ 	.short	0x010a
        /*01de*/ 	.byte	0x3f
	.zero		1


	//   ....[10]....
        /*01e0*/ 	.word	0x000014c0
        /*01e4*/ 	.word	0x00000004
        /*01e8*/ 	.word	0x00036410
        /*01ec*/ 	.short	0x010a
        /*01ee*/ 	.byte	0x3f
	.zero		1


	//   ....[11]....
        /*01f0*/ 	.word	0x00001b60
        /*01f4*/ 	.word	0x000000ff
        /*01f8*/ 	.word	0x00036430
        /*01fc*/ 	.short	0x010a
        /*01fe*/ 	.byte	0x25
	.zero		1


	//   ....[12]....
        /*0200*/ 	.word	0x00001ba0
        /*0204*/ 	.word	0x000000ff
        /*0208*/ 	.word	0x00036430
        /*020c*/ 	.short	0x010a
        /*020e*/ 	.byte	0x25
	.zero		1


	//   ....[13]....
        /*0210*/ 	.word	0x00003380
        /*0214*/ 	.word	0x000000ff
        /*0218*/ 	.word	0x00000000
        /*021c*/ 	.short	0x0101
        /*021e*/ 	.byte	0x04
	.zero		1


	//   ....[14]....
        /*0220*/ 	.word	0x00003710
        /*0224*/ 	.word	0x00000004
        /*0228*/ 	.word	0x00000000
        /*022c*/ 	.short	0x0101
        /*022e*/ 	.byte	0x3f
	.zero		1


	//   ....[15]....
        /*0230*/ 	.word	0x00006270
        /*0234*/ 	.word	0x00000000
        /*0238*/ 	.word	0x00036420
        /*023c*/ 	.short	0x010a
        /*023e*/ 	.byte	0x3f
	.zero		1


	//   ....[16]....
        /*0240*/ 	.word	0x000069b0
        /*0244*/ 	.word	0x00000000
        /*0248*/ 	.word	0x00036438
        /*024c*/ 	.short	0x010a
        /*024e*/ 	.byte	0x3f
	.zero		1


	//   ....[17]....
        /*0250*/ 	.word	0x00006d00
        /*0254*/ 	.word	0x00000000
        /*0258*/ 	.word	0x00036428
        /*025c*/ 	.short	0x010a
        /*025e*/ 	.byte	0x3f
	.zero		1


	//   ....[18]....
        /*0260*/ 	.word	0x00006f90
        /*0264*/ 	.word	0x00000000
        /*0268*/ 	.word	0x00036438
        /*026c*/ 	.short	0x010a
        /*026e*/ 	.byte	0x3f
	.zero		1


	//   ....[19]....
        /*0270*/ 	.word	0x00007270
        /*0274*/ 	.word	0x00000000
        /*0278*/ 	.word	0x00036420
        /*027c*/ 	.short	0x010a
        /*027e*/ 	.byte	0x3f
	.zero		1


	//   ....[20]....
        /*0280*/ 	.word	0x00007560
        /*0284*/ 	.word	0x00000000
        /*0288*/ 	.word	0x00036438
        /*028c*/ 	.short	0x010a
        /*028e*/ 	.byte	0x3f
	.zero		1


	//   ....[21]....
        /*0290*/ 	.word	0x00007850
        /*0294*/ 	.word	0x00000000
        /*0298*/ 	.word	0x00036428
        /*029c*/ 	.short	0x010a
        /*029e*/ 	.byte	0x3f
	.zero		1


	//   ....[22]....
        /*02a0*/ 	.word	0x00007b00
        /*02a4*/ 	.word	0x00000000
        /*02a8*/ 	.word	0x00036438
        /*02ac*/ 	.short	0x010a
        /*02ae*/ 	.byte	0x3f
	.zero		1


	//   ....[23]....
        /*02b0*/ 	.word	0x00007f50
        /*02b4*/ 	.word	0x00000007
        /*02b8*/ 	.word	0x00000000
        /*02bc*/ 	.short	0x010a
        /*02be*/ 	.byte	0x3f
	.zero		1


	//   ....[24]....
        /*02c0*/ 	.word	0x00007fd0
        /*02c4*/ 	.word	0x00000003
        /*02c8*/ 	.word	0x00000000
        /*02cc*/ 	.short	0x010a
        /*02ce*/ 	.byte	0x3f
	.zero		1


	//   ....[25]....
        /*02d0*/ 	.word	0x00008020
        /*02d4*/ 	.word	0x00000009
        /*02d8*/ 	.word	0x00036438
        /*02dc*/ 	.short	0x010a
        /*02de*/ 	.byte	0x3f
	.zero		1


	//   ....[26]....
        /*02e0*/ 	.word	0x000080f0
        /*02e4*/ 	.word	0x0000009d
        /*02e8*/ 	.word	0x00036400
        /*02ec*/ 	.short	0x010a
        /*02ee*/ 	.byte	0x3f
	.zero		1


	//   ....[27]....
        /*02f0*/ 	.word	0x00008140
        /*02f4*/ 	.word	0x00000004
        /*02f8*/ 	.word	0x00036410
        /*02fc*/ 	.short	0x010a
        /*02fe*/ 	.byte	0x3f
	.zero		1


	//   ....[28]....
        /*0300*/ 	.word	0x00008190
        /*0304*/ 	.word	0x0000009d
        /*0308*/ 	.word	0x00036430
        /*030c*/ 	.short	0x010a
        /*030e*/ 	.byte	0x3f
	.zero		1


	//   ....[29]....
        /*0310*/ 	.word	0x00008330
        /*0314*/ 	.word	0x00000000
        /*0318*/ 	.word	0x00036420
        /*031c*/ 	.short	0x010a
        /*031e*/ 	.byte	0x3f
	.zero		1


	//   ....[30]....
        /*0320*/ 	.word	0x00008380
        /*0324*/ 	.word	0x00000000
        /*0328*/ 	.word	0x00036438
        /*032c*/ 	.short	0x010a
        /*032e*/ 	.byte	0x3f
	.zero		1


	//   ....[31]....
        /*0330*/ 	.word	0x000083d0
        /*0334*/ 	.word	0x00000000
        /*0338*/ 	.word	0x00036428
        /*033c*/ 	.short	0x010a
        /*033e*/ 	.byte	0x3f
	.zero		1


	//   ....[32]....
        /*0340*/ 	.word	0x00008420
        /*0344*/ 	.word	0x00000000
        /*0348*/ 	.word	0x00036438
        /*034c*/ 	.short	0x010a
        /*034e*/ 	.byte	0x3f
	.zero		1


	//   ....[33]....
        /*0350*/ 	.word	0x00008480
        /*0354*/ 	.word	0x00000000
        /*0358*/ 	.word	0x00036420
        /*035c*/ 	.short	0x010a
        /*035e*/ 	.byte	0x3f
	.zero		1


	//   ....[34]....
        /*0360*/ 	.word	0x000084d0
        /*0364*/ 	.word	0x00000000
        /*0368*/ 	.word	0x00036438
        /*036c*/ 	.short	0x010a
        /*036e*/ 	.byte	0x3f
	.zero		1


	//   ....[35]....
        /*0370*/ 	.word	0x00008520
        /*0374*/ 	.word	0x00000000
        /*0378*/ 	.word	0x00036428
        /*037c*/ 	.short	0x010a
        /*037e*/ 	.byte	0x3f
	.zero		1


	//   ....[36]....
        /*0380*/ 	.word	0x00008570
        /*0384*/ 	.word	0x00000000
        /*0388*/ 	.word	0x00036438
        /*038c*/ 	.short	0x010a
        /*038e*/ 	.byte	0x3f
	.zero		1


	//   ....[37]....
        /*0390*/ 	.word	0x00008650
        /*0394*/ 	.word	0x00000007
        /*0398*/ 	.word	0x00000000
        /*039c*/ 	.short	0x010a
        /*039e*/ 	.byte	0x3f
	.zero		1


	//   ....[38]....
        /*03a0*/ 	.word	0x000086a0
        /*03a4*/ 	.word	0x00000003
        /*03a8*/ 	.word	0x00000000
        /*03ac*/ 	.short	0x010a
        /*03ae*/ 	.byte	0x3f
	.zero		1


	//----- nvinfo : EIATTR_NUM_MBARRIERS
	.align		4
.L_230:
        /*03b0*/ 	.byte	0x03, 0x38
        /*03b2*/ 	.short	0x0007


	//----- nvinfo : EIATTR_EXIT_INSTR_OFFSETS
	.align		4
        /*03b4*/ 	.byte	0x04, 0x1c
        /*03b6*/ 	.short	(.L_232 - .L_231)


	//   ....[0]....
.L_231:
        /*03b8*/ 	.word	0x00000670


	//   ....[1]....
        /*03bc*/ 	.word	0x000047a0


	//   ....[2]....
        /*03c0*/ 	.word	0x00004830


	//   ....[3]....
        /*03c4*/ 	.word	0x00004860


	//   ....[4]....
        /*03c8*/ 	.word	0x000049a0


	//   ....[5]....
        /*03cc*/ 	.word	0x000057d0


	//   ....[6]....
        /*03d0*/ 	.word	0x00005f00


	//   ....[7]....
        /*03d4*/ 	.word	0x00008070


	//----- nvinfo : EIATTR_MAX_THREADS
	.align		4
.L_232:
        /*03d8*/ 	.byte	0x04, 0x05
        /*03da*/ 	.short	(.L_234 - .L_233)
.L_233:
        /*03dc*/ 	.word	0x00000200
        /*03e0*/ 	.word	0x00000001
        /*03e4*/ 	.word	0x00000001


	//----- nvinfo : EIATTR_CRS_STACK_SIZE
	.align		4
.L_234:
        /*03e8*/ 	.byte	0x04, 0x1e
        /*03ea*/ 	.short	(.L_236 - .L_235)
.L_235:
        /*03ec*/ 	.word	0x00000000


	//----- nvinfo : EIATTR_CBANK_PARAM_SIZE
	.align		4
.L_236:
        /*03f0*/ 	.byte	0x03, 0x19
        /*03f2*/ 	.short	0x0970


	//----- nvinfo : EIATTR_PARAM_CBANK
	.align		4
        /*03f4*/ 	.byte	0x04, 0x0a
        /*03f6*/ 	.short	(.L_238 - .L_237)
	.align		4
.L_237:
        /*03f8*/ 	.word	index@(.nv.constant0._ZN7cutlass13device_kernelIN5flash11enable_sm90INS1_16FlashAttnBwdSm90INS1_25CollectiveMainloopBwdSm90ILi2ELi1ELi1EN4cute5tupleIJNS5_1CILi1EEES8_S8_EEENS6_IJNS7_ILi64EEENS7_ILi96EEENS7_ILi192EEEEEENS_10bfloat16_tEfNS_4arch4Sm90ELb0ELb0ELb1ELb0ELb1ELb0ELb1ELb0ELi3ELi1ELi1ELi1ELb0EEENS1_21CollectiveEpilogueBwdISD_SE_SG_Li384ELb0ELb1ELi3EEENS1_19SingleTileSchedulerILb0ELb0ELb0ELi96EEEEEEEEEvNT_6ParamsE)
        /*03fc*/ 	.short	0x0210
        /*03fe*/ 	.short	0x0970


	//----- nvinfo : EIATTR_SW_WAR
	.align		4
.L_238:
        /*0400*/ 	.byte	0x04, 0x36
        /*0402*/ 	.short	(.L_240 - .L_239)
.L_239:
        /*0404*/ 	.word	0x00000008
.L_240:


//--------------------- .nv.info._ZN7cutlass13device_kernelIN5flash11enable_sm90INS1_16FlashAttnBwdSm90INS1_25CollectiveMainloopBwdSm90ILi2ELi1ELi1EN4cute5tupleIJNS5_1CILi1EEES8_S8_EEENS6_IJNS7_ILi64EEENS7_ILi96EEENS7_ILi192EEEEEENS_10bfloat16_tEfNS_4arch4Sm90ELb0ELb0ELb1ELb0ELb0ELb0ELb1ELb0ELi3ELi1ELi1ELi1ELb0EEENS1_24CollectiveEpilogueBwdGQAISD_fSG_Li384ELb0ELb0EEENS1_19SingleTileSchedulerILb0ELb0ELb0ELi96EEEEEEEEEvNT_6ParamsE --------------------------
	.section	.nv.info._ZN7cutlass13device_kernelIN5flash11enable_sm90INS1_16FlashAttnBwdSm90INS1_25CollectiveMainloopBwdSm90ILi2ELi1ELi1EN4cute5tupleIJNS5_1CILi1EEES8_S8_EEENS6_IJNS7_ILi64EEENS7_ILi96EEENS7_ILi192EEEEEENS_10bfloat16_tEfNS_4arch4Sm90ELb0ELb0ELb1ELb0ELb0ELb0ELb1ELb0ELi3ELi1ELi1ELi1ELb0EEENS1_24CollectiveEpilogueBwdGQAISD_fSG_Li384ELb0ELb0EEENS1_19SingleTileSchedulerILb0ELb0ELb0ELi96EEEEEEEEEvNT_6ParamsE,"",@"SHT_CUDA_INFO"
	.sectionflags	@""
	.align	4


	//----- nvinfo : EIATTR_CUDA_API_VERSION
	.align		4
        /*0000*/ 	.byte	0x04, 0x37
        /*0002*/ 	.short	(.L_242 - .L_241)
.L_241:
        /*0004*/ 	.word	0x00000082


	//----- nvinfo : EIATTR_KPARAM_INFO
	.align		4
.L_242:
        /*0008*/ 	.byte	0x04, 0x17
        /*000a*/ 	.short	(.L_244 - .L_243)
.L_243:
        /*000c*/ 	.word	0x00000000
        /*0010*/ 	.short	0x0000
        /*0012*/ 	.short	0x0070
        /*0014*/ 	.byte	0x00, 0xf0, 0x01, 0x1a


	//----- nvinfo : EIATTR_SPARSE_MMA_MASK
	.align		4
.L_244:
        /*0018*/ 	.byte	0x03, 0x50
        /*001a*/ 	.short	0x0000


	//----- nvinfo : EIATTR_MAXREG_COUNT
	.align		4
        /*001c*/ 	.byte	0x03, 0x1b
        /*001e*/ 	.short	0x0080


	//----- nvinfo : EIATTR_NUM_BARRIERS
	.align		4
        /*0020*/ 	.byte	0x02, 0x4c
        /*0022*/ 	.byte	0x10
	.zero		1


	//----- nvinfo : EIATTR_EXTERNS
	.align		4
        /*0024*/ 	.byte	0x04, 0x0f
        /*0026*/ 	.short	(.L_246 - .L_245)


	//   ....[0]....
	.align		4
.L_245:
        /*0028*/ 	.word	index@(__assertfail)


	//----- nvinfo : EIATTR_MERCURY_ISA_VERSION
	.align		4
.L_246:
        /*002c*/ 	.byte	0x03, 0x5f
        /*002e*/ 	.short	0x0101


	//----- nvinfo : EIATTR_INT_WARP_WIDE_INSTR_OFFSETS
	.align		4
        /*0030*/ 	.byte	0x04, 0x31
        /*0032*/ 	.short	(.L_248 - .L_247)


	//   ....[0]....
.L_247:
        /*0034*/ 	.word	0x00000170


	//   ....[1]....
        /*0038*/ 	.word	0x00000230


	//----- nvinfo : EIATTR_COOP_GROUP_MASK_REGIDS
	.align		4
.L_248:
        /*003c*/ 	.byte	0x04, 0x29
        /*003e*/ 	.short	(.L_250 - .L_249)


	//   ....[0]....
.L_249:
        /*0040*/ 	.word	0xffffffff


	//   ....[1]....
        /*0044*/ 	.word	0xffffffff


	//   ....[2]....
        /*0048*/ 	.word	0xffffffff


	//   ....[3]....
        /*004c*/ 	.word	0xffffffff


	//   ....[4]....
        /*0050*/ 	.word	0xffffffff


	//   ....[5]....
        /*0054*/ 	.word	0xffffffff


	//   ....[6]....
        /*0058*/ 	.word	0xffffffff


	//   ....[7]....
        /*005c*/ 	.word	0x0500000f


	//----- nvinfo : EIATTR_COOP_GROUP_INSTR_OFFSETS
	.align		4
.L_250:
        /*0060*/ 	.byte	0x04, 0x28
        /*0062*/ 	.short	(.L_252 - .L_251)


	//   ....[0]....
.L_251:
        /*0064*/ 	.word	0x00000050


	//   ....[1]....
        /*0068*/ 	.word	0x00000180


	//   ....[2]....
        /*006c*/ 	.word	0x00000210


	//   ....[3]....
        /*0070*/ 	.word	0x00000390


	//   ....[4]....
        /*0074*/ 	.word	0x000005b0


	//   ....[5]....
        /*0078*/ 	.word	0x00000b20


	//   ....[6]....
        /*007c*/ 	.word	0x00004440


	//   ....[7]....
        /*0080*/ 	.word	0x00007500


	//----- nvinfo : EIATTR_REG_RECONFIG
	.align		4
.L_252:
        /*0084*/ 	.byte	0x01, 0x54
	.zero		2


	//----- nvinfo : EIATTR_SYSCALL_OFFSETS
	.align		4
        /*0088*/ 	.byte	0x04, 0x46
        /*008a*/ 	.short	(.L_254 - .L_253)


	//   ....[0]....
.L_253:
        /*008c*/ 	.word	0x00000780


	//   ....[1]....
        /*0090*/ 	.word	0x00000870


	//   ....[2]....
        /*0094*/ 	.word	0x000009b0


	//   ....[3]....
        /*0098*/ 	.word	0x00000aa0


	//----- nvinfo : EIATTR_MBARRIER_INSTR_OFFSETS
	.align		4
.L_254:
        /*009c*/ 	.byte	0x04, 0x39
        /*009e*/ 	.short	(.L_256 - .L_255)


	//   ....[0]....
.L_255:
        /*00a0*/ 	.word	0x00000250
        /*00a4*/ 	.word	0x000000ff
        /*00a8*/ 	.word	0x00036400
        /*00ac*/ 	.short	0x0100
        /*00ae*/ 	.byte	0x06
	.zero		1


	//   ....[1]....
        /*00b0*/ 	.word	0x00000340
        /*00b4*/ 	.word	0x000000ff
        /*00b8*/ 	.word	0x00036410
        /*00bc*/ 	.short	0x0100
        /*00be*/ 	.byte	0x08
	.zero		1


	//   ....[2]....
        /*00c0*/ 	.word	0x00000350
        /*00c4*/ 	.word	0x000000ff
        /*00c8*/ 	.word	0x00036420
        /*00cc*/ 	.short	0x0100
        /*00ce*/ 	.byte	0x08
	.zero		1


	//   ....[3]....
        /*00d0*/ 	.word	0x00000360
        /*00d4*/ 	.word	0x000000ff
        /*00d8*/ 	.word	0x00036418
        /*00dc*/ 	.short	0x0100
        /*00de*/ 	.byte	0x08
	.zero		1


	//   ....[4]....
        /*00e0*/ 	.word	0x00000370
        /*00e4*/ 	.word	0x000000ff
        /*00e8*/ 	.word	0x00036428
        /*00ec*/ 	.short	0x0100
        /*00ee*/ 	.byte	0x08
	.zero		1


	//   ....[5]....
        /*00f0*/ 	.word	0x000004a0
        /*00f4*/ 	.word	0x000000ff
        /*00f8*/ 	.word	0x00036430
        /*00fc*/ 	.short	0x0100
        /*00fe*/ 	.byte	0x08
	.zero		1


	//   ....[6]....
        /*0100*/ 	.word	0x000004b0
        /*0104*/ 	.word	0x000000ff
        /*0108*/ 	.word	0x00036438
        /*010c*/ 	.short	0x0100
        /*010e*/ 	.byte	0x08
	.zero		1


	//   ....[7]....
        /*0110*/ 	.word	0x00000b60
        /*0114*/ 	.word	0x000000ff
        /*0118*/ 	.word	0x00036400
        /*011c*/ 	.short	0x010a
        /*011e*/ 	.byte	0x24
	.zero		1


	//   ....[8]....
        /*0120*/ 	.word	0x00000c40
        /*0124*/ 	.word	0x000000ff
        /*0128*/ 	.word	0x00036400
        /*012c*/ 	.short	0x010a
        /*012e*/ 	.byte	0x24
	.zero		1


	//   ....[9]....
        /*0130*/ 	.word	0x00001670
        /*0134*/ 	.word	0x00000003
        /*0138*/ 	.word	0x00036410
        /*013c*/ 	.short	0x010a
        /*013e*/ 	.byte	0x3f
	.zero		1


	//   ....[10]....
        /*0140*/ 	.word	0x000016b0
        /*0144*/ 	.word	0x00000003
        /*0148*/ 	.word	0x00036410
        /*014c*/ 	.short	0x010a
        /*014e*/ 	.byte	0x3f
	.zero		1


	//   ....[11]....
        /*0150*/ 	.word	0x00001d50
        /*0154*/ 	.word	0x000000ff
        /*0158*/ 	.word	0x00036430
        /*015c*/ 	.short	0x010a
        /*015e*/ 	.byte	0x24
	.zero		1


	//   ....[12]....
        /*0160*/ 	.word	0x00001d90
        /*0164*/ 	.word	0x000000ff
        /*0168*/ 	.word	0x00036430
        /*016c*/ 	.short	0x010a
        /*016e*/ 	.byte	0x24
	.zero		1


	//   ....[13]....
        /*0170*/ 	.word	0x00003570
        /*0174*/ 	.word	0x000000ff
        /*0178*/ 	.word	0x00000000
        /*017c*/ 	.short	0x0101
        /*017e*/ 	.byte	0x04
	.zero		1


	//   ....[14]....
        /*0180*/ 	.word	0x00003920
        /*0184*/ 	.word	0x00000003
        /*0188*/ 	.word	0x00000000
        /*018c*/ 	.short	0x0101
        /*018e*/ 	.byte	0x3f
	.zero		1


	//   ....[15]....
        /*0190*/ 	.word	0x000056b0
        /*0194*/ 	.word	0x00000000
        /*0198*/ 	.word	0x00036420
        /*019c*/ 	.short	0x010a
        /*019e*/ 	.byte	0x3f
	.zero		1


	//   ....[16]....
        /*01a0*/ 	.word	0x00005df0
        /*01a4*/ 	.word	0x00000000
        /*01a8*/ 	.word	0x00036438
        /*01ac*/ 	.short	0x010a
        /*01ae*/ 	.byte	0x3f
	.zero		1


	//   ....[17]....
        /*01b0*/ 	.word	0x00006140
        /*01b4*/ 	.word	0x00000000
        /*01b8*/ 	.word	0x00036428
        /*01bc*/ 	.short	0x010a
        /*01be*/ 	.byte	0x3f
	.zero		1


	//   ....[18]....
        /*01c0*/ 	.word	0x000063d0
        /*01c4*/ 	.word	0x00000000
        /*01c8*/ 	.word	0x00036438
        /*01cc*/ 	.short	0x010a
        /*01ce*/ 	.byte	0x3f
	.zero		1


	//   ....[19]....
        /*01d0*/ 	.word	0x000066b0
        /*01d4*/ 	.word	0x00000000
        /*01d8*/ 	.word	0x00036420
        /*01dc*/ 	.short	0x010a
        /*01de*/ 	.byte	0x3f
	.zero		1


	//   ....[20]....
        /*01e0*/ 	.word	0x000069a0
        /*01e4*/ 	.word	0x00000000
        /*01e8*/ 	.word	0x00036438
        /*01ec*/ 	.short	0x010a
        /*01ee*/ 	.byte	0x3f
	.zero		1


	//   ....[21]....
        /*01f0*/ 	.word	0x00006c90
        /*01f4*/ 	.word	0x00000000
        /*01f8*/ 	.word	0x00036428
        /*01fc*/ 	.short	0x010a
        /*01fe*/ 	.byte	0x3f
	.zero		1


	//   ....[22]....
        /*0200*/ 	.word	0x00006f40
        /*0204*/ 	.word	0x00000000
        /*0208*/ 	.word	0x00036438
        /*020c*/ 	.short	0x010a
        /*020e*/ 	.byte	0x3f
	.zero		1


	//   ....[23]....
        /*0210*/ 	.word	0x00007380
        /*0214*/ 	.word	0x00000007
        /*0218*/ 	.word	0x00000000
        /*021c*/ 	.short	0x010a
        /*021e*/ 	.byte	0x3f
	.zero		1


	//   ....[24]....
        /*0220*/ 	.word	0x00007400
        /*0224*/ 	.word	0x00000003
        /*0228*/ 	.word	0x00000000
        /*022c*/ 	.short	0x010a
        /*022e*/ 	.byte	0x3f
	.zero		1


	//   ....[25]....
        /*0230*/ 	.word	0x00007450
        /*0234*/ 	.word	0x00000009
        /*0238*/ 	.word	0x00036438
        /*023c*/ 	.short	0x010a
        /*023e*/ 	.byte	0x3f
	.zero		1


	//   ....[26]....
        /*0240*/ 	.word	0x00007540
        /*0244*/ 	.word	0x00000005
        /*0248*/ 	.word	0x00036400
        /*024c*/ 	.short	0x010a
        /*024e*/ 	.byte	0x3f
	.zero		1


	//   ....[27]....
        /*0250*/ 	.word	0x00007590
        /*0254*/ 	.word	0x00000003
        /*0258*/ 	.word	0x00036410
        /*025c*/ 	.short	0x010a
        /*025e*/ 	.byte	0x3f
	.zero		1


	//   ....[28]....
        /*0260*/ 	.word	0x000075f0
        /*0264*/ 	.word	0x0000000f
        /*0268*/ 	.word	0x00036430
        /*026c*/ 	.short	0x010a
        /*026e*/ 	.byte	0x3f
	.zero		1


	//   ....[29]....
        /*0270*/ 	.word	0x00007640
        /*0274*/ 	.word	0x00000000
        /*0278*/ 	.word	0x00036420
        /*027c*/ 	.short	0x010a
        /*027e*/ 	.byte	0x3f
	.zero		1


	//   ....[30]....
        /*0280*/ 	.word	0x00007690
        /*0284*/ 	.word	0x00000000
        /*0288*/ 	.word	0x00036438
        /*028c*/ 	.short	0x010a
        /*028e*/ 	.byte	0x3f
	.zero		1


	//   ....[31]....
        /*0290*/ 	.word	0x000076e0
        /*0294*/ 	.word	0x00000000
        /*0298*/ 	.word	0x00036428
        /*029c*/ 	.short	0x010a
        /*029e*/ 	.byte	0x3f
	.zero		1


	//   ....[32]....
        /*02a0*/ 	.word	0x00007730
        /*02a4*/ 	.word	0x00000000
        /*02a8*/ 	.word	0x00036438
        /*02ac*/ 	.short	0x010a
        /*02ae*/ 	.byte	0x3f
	.zero		1


	//   ....[33]....
        /*02b0*/ 	.word	0x00007790
        /*02b4*/ 	.word	0x00000000
        /*02b8*/ 	.word	0x00036420
        /*02bc*/ 	.short	0x010a
        /*02be*/ 	.byte	0x3f
	.zero		1


	//   ....[34]....
        /*02c0*/ 	.word	0x000077e0
        /*02c4*/ 	.word	0x00000000
        /*02c8*/ 	.word	0x00036438
        /*02cc*/ 	.short	0x010a
        /*02ce*/ 	.byte	0x3f
	.zero		1


	//   ....[35]....
        /*02d0*/ 	.word	0x00007830
        /*02d4*/ 	.word	0x00000000
        /*02d8*/ 	.word	0x00036428
        /*02dc*/ 	.short	0x010a
        /*02de*/ 	.byte	0x3f
	.zero		1


	//   ....[36]....
        /*02e0*/ 	.word	0x00007880
        /*02e4*/ 	.word	0x00000000
        /*02e8*/ 	.word	0x00036438
        /*02ec*/ 	.short	0x010a
        /*02ee*/ 	.byte	0x3f
	.zero		1


	//   ....[37]....
        /*02f0*/ 	.word	0x00007960
        /*02f4*/ 	.word	0x00000007
        /*02f8*/ 	.word	0x00000000
        /*02fc*/ 	.short	0x010a
        /*02fe*/ 	.byte	0x3f
	.zero		1


	//   ....[38]....
        /*0300*/ 	.word	0x000079b0
        /*0304*/ 	.word	0x00000003
        /*0308*/ 	.word	0x00000000
        /*030c*/ 	.short	0x010a
        /*030e*/ 	.byte	0x3f
	.zero		1


	//----- nvinfo : EIATTR_NUM_MBARRIERS
	.align		4
.L_256:
        /*0310*/ 	.byte	0x03, 0x38
        /*0312*/ 	.short	0x0007


	//----- nvinfo : EIATTR_EXIT_INSTR_OFFSETS
	.align		4
        /*0314*/ 	.byte	0x04, 0x1c
        /*0316*/ 	.short	(.L_258 - .L_257)


	//   ....[0]....
.L_257:
        /*0318*/ 	.word	0x000074a0


	//----- nvinfo : EIATTR_MAX_THREADS
	.align		4
.L_258:
        /*031c*/ 	.byte	0x04, 0x05
        /*031e*/ 	.short	(.L_260 - .L_259)
.L_259:
        /*0320*/ 	.word	0x00000200
        /*0324*/ 	.word	0x00000001
        /*0328*/ 	.word	0x00000001


	//----- nvinfo : EIATTR_CRS_STACK_SIZE
	.align		4
.L_260:
        /*032c*/ 	.byte	0x04, 0x1e
        /*032e*/ 	.short	(.L_262 - .L_261)
.L_261:
        /*0330*/ 	.word	0x00000000


	//----- nvinfo : EIATTR_CBANK_PARAM_SIZE
	.align		4
.L_262:
        /*0334*/ 	.byte	0x03, 0x19
        /*0336*/ 	.short	0x06f0


	//----- nvinfo : EIATTR_PARAM_CBANK
	.align		4
        /*0338*/ 	.byte	0x04, 0x0a
        /*033a*/ 	.short	(.L_264 - .L_263)
	.align		4
.L_263:
        /*033c*/ 	.word	index@(.nv.constant0._ZN7cutlass13device_kernelIN5flash11enable_sm90INS1_16FlashAttnBwdSm90INS1_25CollectiveMainloopBwdSm90ILi2ELi1ELi1EN4cute5tupleIJNS5_1CILi1EEES8_S8_EEENS6_IJNS7_ILi64EEENS7_ILi96EEENS7_ILi192EEEEEENS_10bfloat16_tEfNS_4arch4Sm90ELb0ELb0ELb1ELb0ELb0ELb0ELb1ELb0ELi3ELi1ELi1ELi1ELb0EEENS1_24CollectiveEpilogueBwdGQAISD_fSG_Li384ELb0ELb0EEENS1_19SingleTileSchedulerILb0ELb0ELb0ELi96EEEEEEEEEvNT_6ParamsE)
        /*0340*/ 	.short	0x0210
        /*0342*/ 	.short	0x06f0


	//----- nvinfo : EIATTR_SW_WAR
	.align		4
.L_264:
        /*0344*/ 	.byte	0x04, 0x36
        /*0346*/ 	.short	(.L_266 - .L_265)
.L_265:
        /*0348*/ 	.word	0x00000008
.L_266:


//--------------------- .nv.info._ZN7cutlass13device_kernelIN5flash11enable_sm90INS1_16FlashAttnBwdSm90INS1_25CollectiveMainloopBwdSm90ILi2ELi1ELi1EN4cute5tupleIJNS5_1CILi1EEES8_S8_EEENS6_IJNS7_ILi64EEENS7_ILi96EEENS7_ILi192EEEEEENS_10bfloat16_tEfNS_4arch4Sm90ELb0ELb0ELb1ELb0ELb1ELb0ELb1ELb0ELi3ELi1ELi1ELi1ELb0EEENS1_24CollectiveEpilogueBwdGQAISD_fSG_Li384ELb0ELb1EEENS1_19SingleTileSchedulerILb0ELb0ELb0ELi96EEEEEEEEEvNT_6ParamsE --------------------------
	.section	.nv.info._ZN7cutlass13device_kernelIN5flash11enable_sm90INS1_16FlashAttnBwdSm90INS1_25CollectiveMainloopBwdSm90ILi2ELi1ELi1EN4cute5tupleIJNS5_1CILi1EEES8_S8_EEENS6_IJNS7_ILi64EEENS7_ILi96EEENS7_ILi192EEEEEENS_10bfloat16_tEfNS_4arch4Sm90ELb0ELb0ELb1ELb0ELb1ELb0ELb1ELb0ELi3ELi1ELi1ELi1ELb0EEENS1_24CollectiveEpilogueBwdGQAISD_fSG_Li384ELb0ELb1EEENS1_19SingleTileSchedulerILb0ELb0ELb0ELi96EEEEEEEEEvNT_6ParamsE,"",@"SHT_CUDA_INFO"
	.sectionflags	@""
	.align	4


	//----- nvinfo : EIATTR_CUDA_API_VERSION
	.align		4
        /*0000*/ 	.byte	0x04, 0x37
        /*0002*/ 	.short	(.L_268 - .L_267)
.L_267:
        /*0004*/ 	.word	0x00000082


	//----- nvinfo : EIATTR_KPARAM_INFO
	.align		4
.L_268:
        /*0008*/ 	.byte	0x04, 0x17
        /*000a*/ 	.short	(.L_270 - .L_269)
.L_269:
        /*000c*/ 	.word	0x00000000
        /*0010*/ 	.short	0x0000
        /*0012*/ 	.short	0x0070
        /*0014*/ 	.byte	0x00, 0xf0, 0x01, 0x1a


	//----- nvinfo : EIATTR_SPARSE_MMA_MASK
	.align		4
.L_270:
        /*0018*/ 	.byte	0x03, 0x50
        /*001a*/ 	.short	0x0000


	//----- nvinfo : EIATTR_MAXREG_COUNT
	.align		4
        /*001c*/ 	.byte	0x03, 0x1b
        /*001e*/ 	.short	0x0080


	//----- nvinfo : EIATTR_NUM_BARRIERS
	.align		4
        /*0020*/ 	.byte	0x02, 0x4c
        /*0022*/ 	.byte	0x10
	.zero		1


	//----- nvinfo : EIATTR_EXTERNS
	.align		4
        /*0024*/ 	.byte	0x04, 0x0f
        /*0026*/ 	.short	(.L_272 - .L_271)


	//   ....[0]....
	.align		4
.L_271:
        /*0028*/ 	.word	index@(__assertfail)


	//----- nvinfo : EIATTR_MERCURY_ISA_VERSION
	.align		4
.L_272:
        /*002c*/ 	.byte	0x03, 0x5f
        /*002e*/ 	.short	0x0101


	//----- nvinfo : EIATTR_INT_WARP_WIDE_INSTR_OFFSETS
	.align		4
        /*0030*/ 	.byte	0x04, 0x31
        /*0032*/ 	.short	(.L_274 - .L_273)


	//   ....[0]....
.L_273:
        /*0034*/ 	.word	0x00000170


	//   ....[1]....
        /*0038*/ 	.word	0x00000230


	//   ....[2]....
        /*003c*/ 	.word	0x000051e0


	//   ....[3]....
        /*0040*/ 	.word	0x000057d0


	//   ....[4]....
        /*0044*/ 	.word	0x00005f30


	//----- nvinfo : EIATTR_COOP_GROUP_MASK_REGIDS
	.align		4
.L_274:
        /*0048*/ 	.byte	0x04, 0x29
        /*004a*/ 	.short	(.L_276 - .L_275)


	//   ....[0]....
.L_275:
        /*004c*/ 	.word	0xffffffff


	//   ....[1]....
        /*0050*/ 	.word	0xffffffff


	//   ....[2]....
        /*0054*/ 	.word	0xffffffff


	//   ....[3]....
        /*0058*/ 	.word	0xffffffff


	//   ....[4]....
        /*005c*/ 	.word	0xffffffff


	//   ....[5]....
        /*0060*/ 	.word	0xffffffff


	//   ....[6]....
        /*0064*/ 	.word	0xffffffff


	//   ....[7]....
        /*0068*/ 	.word	0xffffffff


	//   ....[8]....
        /*006c*/ 	.word	0xffffffff


	//   ....[9]....
        /*0070*/ 	.word	0xffffffff


	//   ....[10]....
        /*0074*/ 	.word	0xffffffff


	//   ....[11]....
        /*0078*/ 	.word	0xffffffff


	//   ....[12]....
        /*007c*/ 	.word	0xffffffff


	//   ....[13]....
        /*0080*/ 	.word	0xffffffff


	//   ....[14]....
        /*0084*/ 	.word	0xffffffff


	//   ....[15]....
        /*0088*/ 	.word	0xffffffff


	//   ....[16]....
        /*008c*/ 	.word	0xffffffff


	//   ....[17]....
        /*0090*/ 	.word	0x0500000f


	//   ....[18]....
        /*0094*/ 	.word	0x0500000f


	//   ....[19]....
        /*0098*/ 	.word	0x0500000f


	//   ....[20]....
        /*009c*/ 	.word	0x0500000f


	//   ....[21]....
        /*00a0*/ 	.word	0x0500000f


	//   ....[22]....
        /*00a4*/ 	.word	0x0500000f


	//----- nvinfo : EIATTR_COOP_GROUP_INSTR_OFFSETS
	.align		4
.L_276:
        /*00a8*/ 	.byte	0x04, 0x28
        /*00aa*/ 	.short	(.L_278 - .L_277)


	//   ....[0]....
.L_277:
        /*00ac*/ 	.word	0x00000050


	//   ....[1]....
        /*00b0*/ 	.word	0x00000180


	//   ....[2]....
        /*00b4*/ 	.word	0x00000210


	//   ....[3]....
        /*00b8*/ 	.word	0x00000390


	//   ....[4]....
        /*00bc*/ 	.word	0x000005c0


	//   ....[5]....
        /*00c0*/ 	.word	0x00000b30


	//   ....[6]....
        /*00c4*/ 	.word	0x000041d0


	//   ....[7]....
        /*00c8*/ 	.word	0x00004360


	//   ....[8]....
        /*00cc*/ 	.word	0x000045f0


	//   ....[9]....
        /*00d0*/ 	.word	0x00004780


	//   ....[10]....
        /*00d4*/ 	.word	0x000048a0


	//   ....[11]....
        /*00d8*/ 	.word	0x00004d20


	//   ....[12]....
        /*00dc*/ 	.word	0x00005110


	//   ....[13]....
        /*00e0*/ 	.word	0x00005350


	//   ....[14]....
        /*00e4*/ 	.word	0x00005700


	//   ....[15]....
        /*00e8*/ 	.word	0x000059b0


	//   ....[16]....
        /*00ec*/ 	.word	0x00005e70


	//   ....[17]....
        /*00f0*/ 	.word	0x00008140


	//   ....[18]....
        /*00f4*/ 	.word	0x000082b0


	//   ....[19]....
        /*00f8*/ 	.word	0x00008320


	//   ....[20]....
        /*00fc*/ 	.word	0x00008390


	//   ....[21]....
        /*0100*/ 	.word	0x00008400


	//   ....[22]....
        /*0104*/ 	.word	0x00008470


	//----- nvinfo : EIATTR_REG_RECONFIG
	.align		4
.L_278:
        /*0108*/ 	.byte	0x01, 0x54
	.zero		2


	//----- nvinfo : EIATTR_SYSCALL_OFFSETS
	.align		4
        /*010c*/ 	.byte	0x04, 0x46
        /*010e*/ 	.short	(.L_280 - .L_279)


	//   ....[0]....
.L_279:
        /*0110*/ 	.word	0x00000790


	//   ....[1]....
        /*0114*/ 	.word	0x00000880


	//   ....[2]....
        /*0118*/ 	.word	0x000009c0


	//   ....[3]....
        /*011c*/ 	.word	0x00000ab0


	//----- nvinfo : EIATTR_MBARRIER_INSTR_OFFSETS
	.align		4
.L_280:
        /*0120*/ 	.byte	0x04, 0x39
        /*0122*/ 	.short	(.L_282 - .L_281)


	//   ....[0]....
.L_281:
        /*0124*/ 	.word	0x00000250
        /*0128*/ 	.word	0x000000ff
        /*012c*/ 	.word	0x00036400
        /*0130*/ 	.short	0x0100
        /*0132*/ 	.byte	0x06
	.zero		1


	//   ....[1]....
        /*0134*/ 	.word	0x00000340
        /*0138*/ 	.word	0x000000ff
        /*013c*/ 	.word	0x00036410
        /*0140*/ 	.short	0x0100
        /*0142*/ 	.byte	0x08
	.zero		1


	//   ....[2]....
        /*0144*/ 	.word	0x00000350
        /*0148*/ 	.word	0x000000ff
        /*014c*/ 	.word	0x00036420
        /*0150*/ 	.short	0x0100
        /*0152*/ 	.byte	0x08
	.zero		1


	//   ....[3]....
        /*0154*/ 	.word	0x00000360
        /*0158*/ 	.word	0x000000ff
        /*015c*/ 	.word	0x00036418
        /*0160*/ 	.short	0x0100
        /*0162*/ 	.byte	0x08
	.zero		1


	//   ....[4]....
        /*0164*/ 	.word	0x00000370
        /*0168*/ 	.word	0x000000ff
        /*016c*/ 	.word	0x00036428
        /*0170*/ 	.short	0x0100
        /*0172*/ 	.byte	0x08
	.zero		1


	//   ....[5]....
        /*0174*/ 	.word	0x000004a0
        /*0178*/ 	.word	0x000000ff
        /*017c*/ 	.word	0x00036430
        /*0180*/ 	.short	0x0100
        /*0182*/ 	.byte	0x08
	.zero		1


	//   ....[6]....
        /*0184*/ 	.word	0x000004b0
        /*0188*/ 	.word	0x000000ff
        /*018c*/ 	.word	0x00036438
        /*0190*/ 	.short	0x0100
        /*0192*/ 	.byte	0x08
	.zero		1


	//   ....[7]....
        /*0194*/ 	.word	0x00000b70
        /*0198*/ 	.word	0x000000ff
        /*019c*/ 	.word	0x00036400
        /*01a0*/ 	.short	0x010a
        /*01a2*/ 	.byte	0x24
	.zero		1


	//   ....[8]....
        /*01a4*/ 	.word	0x00000c50
        /*01a8*/ 	.word	0x000000ff
        /*01ac*/ 	.word	0x00036400
        /*01b0*/ 	.short	0x010a
        /*01b2*/ 	.byte	0x24
	.zero		1


	//   ....[9]....
        /*01b4*/ 	.word	0x00001680
        /*01b8*/ 	.word	0x00000003
        /*01bc*/ 	.word	0x00036410
        /*01c0*/ 	.short	0x010a
        /*01c2*/ 	.byte	0x3f
	.zero		1


	//   ....[10]....
        /*01c4*/ 	.word	0x000016c0
        /*01c8*/ 	.word	0x00000003
        /*01cc*/ 	.word	0x00036410
        /*01d0*/ 	.short	0x010a
        /*01d2*/ 	.byte	0x3f
	.zero		1


	//   ....[11]....
        /*01d4*/ 	.word	0x00001d60
        /*01d8*/ 	.word	0x000000ff
        /*01dc*/ 	.word	0x00036430
        /*01e0*/ 	.short	0x010a
        /*01e2*/ 	.byte	0x24
	.zero		1


	//   ....[12]....
        /*01e4*/ 	.word	0x00001da0
        /*01e8*/ 	.word	0x000000ff
        /*01ec*/ 	.word	0x00036430
        /*01f0*/ 	.short	0x010a
        /*01f2*/ 	.byte	0x24
	.zero		1


	//   ....[13]....
        /*01f4*/ 	.word	0x00003580
        /*01f8*/ 	.word	0x000000ff
        /*01fc*/ 	.word	0x00000000
        /*0200*/ 	.short	0x0101
        /*0202*/ 	.byte	0x04
	.zero		1


	//   ....[14]....
        /*0204*/ 	.word	0x00003930
        /*0208*/ 	.word	0x00000003
        /*020c*/ 	.word	0x00000000
        /*0210*/ 	.short	0x0101
        /*0212*/ 	.byte	0x3f
	.zero		1


	//   ....[15]....
        /*0214*/ 	.word	0x000062f0
        /*0218*/ 	.word	0x00000000
        /*021c*/ 	.word	0x00036420
        /*0220*/ 	.short	0x010a
        /*0222*/ 	.byte	0x3f
	.zero		1


	//   ....[16]....
        /*0224*/ 	.word	0x00006a30
        /*0228*/ 	.word	0x00000000
        /*022c*/ 	.word	0x00036438
        /*0230*/ 	.short	0x010a
        /*0232*/ 	.byte	0x3f
	.zero		1


	//   ....[17]....
        /*0234*/ 	.word	0x00006d80
        /*0238*/ 	.word	0x00000000
        /*023c*/ 	.word	0x00036428
        /*0240*/ 	.short	0x010a
        /*0242*/ 	.byte	0x3f
	.zero		1


	//   ....[18]....
        /*0244*/ 	.word	0x00007010
        /*0248*/ 	.word	0x00000000
        /*024c*/ 	.word	0x00036438
        /*0250*/ 	.short	0x010a
        /*0252*/ 	.byte	0x3f
	.zero		1


	//   ....[19]....
        /*0254*/ 	.word	0x000072f0
        /*0258*/ 	.word	0x00000000
        /*025c*/ 	.word	0x00036420
        /*0260*/ 	.short	0x010a
        /*0262*/ 	.byte	0x3f
	.zero		1


	//   ....[20]....
        /*0264*/ 	.word	0x000075e0
        /*0268*/ 	.word	0x00000000
        /*026c*/ 	.word	0x00036438
        /*0270*/ 	.short	0x010a
        /*0272*/ 	.byte	0x3f
	.zero		1


	//   ....[21]....
        /*0274*/ 	.word	0x000078d0
        /*0278*/ 	.word	0x00000000
        /*027c*/ 	.word	0x00036428
        /*0280*/ 	.short	0x010a
        /*0282*/ 	.byte	0x3f
	.zero		1


	//   ....[22]....
        /*0284*/ 	.word	0x00007b80
        /*0288*/ 	.word	0x00000000
        /*028c*/ 	.word	0x00036438
        /*0290*/ 	.short	0x010a
        /*0292*/ 	.byte	0x3f
	.zero		1


	//   ....[23]....
        /*0294*/ 	.word	0x00007fc0
        /*0298*/ 	.word	0x00000007
        /*029c*/ 	.word	0x00000000
        /*02a0*/ 	.short	0x010a
        /*02a2*/ 	.byte	0x3f
	.zero		1


	//   ....[24]....
        /*02a4*/ 	.word	0x00008040
        /*02a8*/ 	.word	0x00000003
        /*02ac*/ 	.word	0x00000000
        /*02b0*/ 	.short	0x010a
        /*02b2*/ 	.byte	0x3f
	.zero		1


	//   ....[25]....
        /*02b4*/ 	.word	0x00008090
        /*02b8*/ 	.word	0x00000009
        /*02bc*/ 	.word	0x00036438
        /*02c0*/ 	.short	0x010a
        /*02c2*/ 	.byte	0x3f
	.zero		1


	//   ....[26]....
        /*02c4*/ 	.word	0x00008180
        /*02c8*/ 	.word	0x00000005
        /*02cc*/ 	.word	0x00036400
        /*02d0*/ 	.short	0x010a
        /*02d2*/ 	.byte	0x3f
	.zero		1


	//   ....[27]....
        /*02d4*/ 	.word	0x000081d0
        /*02d8*/ 	.word	0x00000003
        /*02dc*/ 	.word	0x00036410
        /*02e0*/ 	.short	0x010a
        /*02e2*/ 	.byte	0x3f
	.zero		1


	//   ....[28]....
        /*02e4*/ 	.word	0x00008230
        /*02e8*/ 	.word	0x0000000f
        /*02ec*/ 	.word	0x00036430
        /*02f0*/ 	.short	0x010a
        /*02f2*/ 	.byte	0x3f
	.zero		1


	//   ....[29]....
        /*02f4*/ 	.word	0x000084b0
        /*02f8*/ 	.word	0x00000000
        /*02fc*/ 	.word	0x00036420
        /*0300*/ 	.short	0x010a
        /*0302*/ 	.byte	0x3f
	.zero		1


	//   ....[30]....
        /*0304*/ 	.word	0x00008500
        /*0308*/ 	.word	0x00000000
        /*030c*/ 	.word	0x00036438
        /*0310*/ 	.short	0x010a
        /*0312*/ 	.byte	0x3f
	.zero		1


	//   ....[31]....
        /*0314*/ 	.word	0x00008550
        /*0318*/ 	.word	0x00000000
        /*031c*/ 	.word	0x00036428
        /*0320*/ 	.short	0x010a
        /*0322*/ 	.byte	0x3f
	.zero		1


	//   ....[32]....
        /*0324*/ 	.word	0x000085a0
        /*0328*/ 	.word	0x00000000
        /*032c*/ 	.word	0x00036438
        /*0330*/ 	.short	0x010a
        /*0332*/ 	.byte	0x3f
	.zero		1


	//   ....[33]....
        /*0334*/ 	.word	0x00008600
        /*0338*/ 	.word	0x00000000
        /*033c*/ 	.word	0x00036420
        /*0340*/ 	.short	0x010a
        /*0342*/ 	.byte	0x3f
	.zero		1


	//   ....[34]....
        /*0344*/ 	.word	0x00008650
        /*0348*/ 	.word	0x00000000
        /*034c*/ 	.word	0x00036438
        /*0350*/ 	.short	0x010a
        /*0352*/ 	.byte	0x3f
	.zero		1


	//   ....[35]....
        /*0354*/ 	.word	0x000086a0
        /*0358*/ 	.word	0x00000000
        /*035c*/ 	.word	0x00036428
        /*0360*/ 	.short	0x010a
        /*0362*/ 	.byte	0x3f
	.zero		1


	//   ....[36]....
        /*0364*/ 	.word	0x000086f0
        /*0368*/ 	.word	0x00000000
        /*036c*/ 	.word	0x00036438
        /*0370*/ 	.short	0x010a
        /*0372*/ 	.byte	0x3f
	.zero		1


	//   ....[37]....
        /*0374*/ 	.word	0x000087d0
        /*0378*/ 	.word	0x00000007
        /*037c*/ 	.word	0x00000000
        /*0380*/ 	.short	0x010a
        /*0382*/ 	.byte	0x3f
	.zero		1


	//   ....[38]....
        /*0384*/ 	.word	0x00008820
        /*0388*/ 	.word	0x00000003
        /*038c*/ 	.word	0x00000000
        /*0390*/ 	.short	0x010a
        /*0392*/ 	.byte	0x3f
	.zero		1


	//----- nvinfo : EIATTR_NUM_MBARRIERS
	.align		4
.L_282:
        /*0394*/ 	.byte	0x03, 0x38
        /*0396*/ 	.short	0x0007


	//----- nvinfo : EIATTR_EXIT_INSTR_OFFSETS
	.align		4
        /*0398*/ 	.byte	0x04, 0x1c
        /*039a*/ 	.short	(.L_284 - .L_283)


	//   ....[0]....
.L_283:
        /*039c*/ 	.word	0x000080e0


	//----- nvinfo : EIATTR_MAX_THREADS
	.align		4
.L_284:
        /*03a0*/ 	.byte	0x04, 0x05
        /*03a2*/ 	.short	(.L_286 - .L_285)
.L_285:
        /*03a4*/ 	.word	0x00000200
        /*03a8*/ 	.word	0x00000001
        /*03ac*/ 	.word	0x00000001


	//----- nvinfo : EIATTR_CRS_STACK_SIZE
	.align		4
.L_286:
        /*03b0*/ 	.byte	0x04, 0x1e
        /*03b2*/ 	.short	(.L_288 - .L_287)
.L_287:
        /*03b4*/ 	.word	0x00000000


	//----- nvinfo : EIATTR_CBANK_PARAM_SIZE
	.align		4
.L_288:
        /*03b8*/ 	.byte	0x03, 0x19
        /*03ba*/ 	.short	0x06f0


	//----- nvinfo : EIATTR_PARAM_CBANK
	.align		4
        /*03bc*/ 	.byte	0x04, 0x0a
        /*03be*/ 	.short	(.L_290 - .L_289)
	.align		4
.L_289:
        /*03c0*/ 	.word	index@(.nv.constant0._ZN7cutlass13device_kernelIN5flash11enable_sm90INS1_16FlashAttnBwdSm90INS1_25CollectiveMainloopBwdSm90ILi2ELi1ELi1EN4cute5tupleIJNS5_1CILi1EEES8_S8_EEENS6_IJNS7_ILi64EEENS7_ILi96EEENS7_ILi192EEEEEENS_10bfloat16_tEfNS_4arch4Sm90ELb0ELb0ELb1ELb0ELb1ELb0ELb1ELb0ELi3ELi1ELi1ELi1ELb0EEENS1_24CollectiveEpilogueBwdGQAISD_fSG_Li384ELb0ELb1EEENS1_19SingleTileSchedulerILb0ELb0ELb0ELi96EEEEEEEEEvNT_6ParamsE)
        /*03c4*/ 	.short	0x0210
        /*03c6*/ 	.short	0x06f0


	//----- nvinfo : EIATTR_SW_WAR
	.align		4
.L_290:
        /*03c8*/ 	.byte	0x04, 0x36
        /*03ca*/ 	.short	(.L_292 - .L_291)
.L_291:
        /*03cc*/ 	.word	0x00000008
.L_292:


//--------------------- .nv.info._ZN7cutlass13device_kernelIN5flash11enable_sm90INS1_16FlashAttnBwdSm90INS1_25CollectiveMainloopBwdSm90ILi2ELi1ELi1EN4cute5tupleIJNS5_1CILi1EEES8_S8_EEENS6_IJNS7_ILi64EEENS7_ILi96EEENS7_ILi192EEEEEENS_10bfloat16_tEfNS_4arch4Sm90ELb0ELb0ELb1ELb1ELb0ELb0ELb1ELb0ELi3ELi1ELi1ELi1ELb0EEENS1_21CollectiveEpilogueBwdISD_SE_SG_Li384ELb1ELb1ELi3EEENS1_19SingleTileSchedulerILb1ELb0ELb0ELi96EEEEEEEEEvNT_6ParamsE --------------------------
	.section	.nv.info._ZN7cutlass13device_kernelIN5flash11enable_sm90INS1_16FlashAttnBwdSm90INS1_25CollectiveMainloopBwdSm90ILi2ELi1ELi1EN4cute5tupleIJNS5_1CILi1EEES8_S8_EEENS6_IJNS7_ILi64EEENS7_ILi96EEENS7_ILi192EEEEEENS_10bfloat16_tEfNS_4arch4Sm90ELb0ELb0ELb1ELb1ELb0ELb0ELb1ELb0ELi3ELi1ELi1ELi1ELb0EEENS1_21CollectiveEpilogueBwdISD_SE_SG_Li384ELb1ELb1ELi3EEENS1_19SingleTileSchedulerILb1ELb0ELb0ELi96EEEEEEEEEvNT_6ParamsE,"",@"SHT_CUDA_INFO"
	.sectionflags	@""
	.align	4


	//----- nvinfo : EIATTR_CUDA_API_VERSION
	.align		4
        /*0000*/ 	.byte	0x04, 0x37
        /*0002*/ 	.short	(.L_294 - .L_293)
.L_293:
        /*0004*/ 	.word	0x00000082


	//----- nvinfo : EIATTR_KPARAM_INFO
	.align		4
.L_294:
        /*0008*/ 	.byte	0x04, 0x17
        /*000a*/ 	.short	(.L_296 - .L_295)
.L_295:
        /*000c*/ 	.word	0x00000000
        /*0010*/ 	.short	0x0000
        /*0012*/ 	.short	0x0070
        /*0014*/ 	.byte	0x00, 0xf0, 0x01, 0x1a


	//----- nvinfo : EIATTR_SPARSE_MMA_MASK
	.align		4
.L_296:
        /*0018*/ 	.byte	0x03, 0x50
        /*001a*/ 	.short	0x0000


	//----- nvinfo : EIATTR_MAXREG_COUNT
	.align		4
        /*001c*/ 	.byte	0x03, 0x1b
        /*001e*/ 	.short	0x0080


	//----- nvinfo : EIATTR_NUM_BARRIERS
	.align		4
        /*0020*/ 	.byte	0x02, 0x4c
        /*0022*/ 	.byte	0x10
	.zero		1


	//----- nvinfo : EIATTR_EXTERNS
	.align		4
        /*0024*/ 	.byte	0x04, 0x0f
        /*0026*/ 	.short	(.L_298 - .L_297)


	//   ....[0]....
	.align		4
.L_297:
        /*0028*/ 	.word	index@(__assertfail)


	//----- nvinfo : EIATTR_ANNOTATIONS
	.align		4
.L_298:
        /*002c*/ 	.byte	0x04, 0x55
        /*002e*/ 	.short	(.L_300 - .L_299)


	//   ....[0]....
.L_299:
        /*0030*/ 	.word	0x00000001
        /*0034*/ 	.byte	0xa0, 0x07, 0x00, 0x00, 0x01, 0x00, 0x00, 0x00, 0x80, 0x17, 0x00, 0x00, 0x01, 0x00, 0x00, 0x00
        /*0044*/ 	.byte	0xc0, 0x17, 0x00, 0x00, 0x01, 0x00, 0x00, 0x00, 0x30, 0x1b, 0x00, 0x00, 0x01, 0x00, 0x00, 0x00
        /*0054*/ 	.byte	0xe0, 0x23, 0x00, 0x00, 0x01, 0x00, 0x00, 0x00, 0xc0, 0x3c, 0x00, 0x00, 0x01, 0x00, 0x00, 0x00
        /*0064*/ 	.byte	0xc0, 0x40, 0x00, 0x00, 0x01, 0x00, 0x00, 0x00, 0xa0, 0x58, 0x00, 0x00


	//----- nvinfo : EIATTR_MERCURY_ISA_VERSION
	.align		4
.L_300:
        /*0070*/ 	.byte	0x03, 0x5f
        /*0072*/ 	.short	0x0101


	//----- nvinfo : EIATTR_INT_WARP_WIDE_INSTR_OFFSETS
	.align		4
        /*0074*/ 	.byte	0x04, 0x31
        /*0076*/ 	.short	(.L_302 - .L_301)


	//   ....[0]....
.L_301:
        /*0078*/ 	.word	0x00000180


	//   ....[1]....
        /*007c*/ 	.word	0x00000240


	//   ....[2]....
        /*0080*/ 	.word	0x000080a0


	//----- nvinfo : EIATTR_COOP_GROUP_MASK_REGIDS
	.align		4
.L_302:
        /*0084*/ 	.byte	0x04, 0x29
        /*0086*/ 	.short	(.L_304 - .L_303)


	//   ....[0]....
.L_303:
        /*0088*/ 	.word	0xffffffff


	//   ....[1]....
        /*008c*/ 	.word	0xffffffff


	//   ....[2]....
        /*0090*/ 	.word	0xffffffff


	//   ....[3]....
        /*0094*/ 	.word	0xffffffff


	//   ....[4]....
        /*0098*/ 	.word	0xffffffff


	//   ....[5]....
        /*009c*/ 	.word	0xffffffff


	//   ....[6]....
        /*00a0*/ 	.word	0xffffffff


	//   ....[7]....
        /*00a4*/ 	.word	0x0500000f


	//----- nvinfo : EIATTR_COOP_GROUP_INSTR_OFFSETS
	.align		4
.L_304:
        /*00a8*/ 	.byte	0x04, 0x28
        /*00aa*/ 	.short	(.L_306 - .L_305)


	//   ....[0]....
.L_305:
        /*00ac*/ 	.word	0x00000060


	//   ....[1]....
        /*00b0*/ 	.word	0x00000190


	//   ....[2]....
        /*00b4*/ 	.word	0x00000220


	//   ....[3]....
        /*00b8*/ 	.word	0x000003a0


	//   ....[4]....
        /*00bc*/ 	.word	0x000005e0


	//   ....[5]....
        /*00c0*/ 	.word	0x00001250


	//   ....[6]....
        /*00c4*/ 	.word	0x000069c0


	//   ....[7]....
        /*00c8*/ 	.word	0x0000a3e0


	//----- nvinfo : EIATTR_REG_RECONFIG
	.align		4
.L_306:
        /*00cc*/ 	.byte	0x01, 0x54
	.zero		2


	//----- nvinfo : EIATTR_SYSCALL_OFFSETS
	.align		4
        /*00d0*/ 	.byte	0x04, 0x46
        /*00d2*/ 	.short	(.L_308 - .L_307)


	//   ....[0]....
.L_307:
        /*00d4*/ 	.word	0x00000eb0


	//   ....[1]....
        /*00d8*/ 	.word	0x00000fa0


	//   ....[2]....
        /*00dc*/ 	.word	0x000010e0


	//   ....[3]....
        /*00e0*/ 	.word	0x000011d0


	//----- nvinfo : EIATTR_MBARRIER_INSTR_OFFSETS
	.align		4
.L_308:
        /*00e4*/ 	.byte	0x04, 0x39
        /*00e6*/ 	.short	(.L_310 - .L_309)


	//   ....[0]....
.L_309:
        /*00e8*/ 	.word	0x00000260
        /*00ec*/ 	.word	0x000000ff
        /*00f0*/ 	.word	0x00036400
        /*00f4*/ 	.short	0x0100
        /*00f6*/ 	.byte	0x06
	.zero		1


	//   ....[1]....
        /*00f8*/ 	.word	0x00000350
        /*00fc*/ 	.word	0x000000ff
        /*0100*/ 	.word	0x00036410
        /*0104*/ 	.short	0x0100
        /*0106*/ 	.byte	0x08
	.zero		1


	//   ....[2]....
        /*0108*/ 	.word	0x00000360
        /*010c*/ 	.word	0x000000ff
        /*0110*/ 	.word	0x00036420
        /*0114*/ 	.short	0x0100
        /*0116*/ 	.byte	0x08
	.zero		1


	//   ....[3]....
        /*0118*/ 	.word	0x00000370
        /*011c*/ 	.word	0x000000ff
        /*0120*/ 	.word	0x00036418
        /*0124*/ 	.short	0x0100
        /*0126*/ 	.byte	0x08
	.zero		1


	//   ....[4]....
        /*0128*/ 	.word	0x00000380
        /*012c*/ 	.word	0x000000ff
        /*0130*/ 	.word	0x00036428
        /*0134*/ 	.short	0x0100
        /*0136*/ 	.byte	0x08
	.zero		1


	//   ....[5]....
        /*0138*/ 	.word	0x000004b0
        /*013c*/ 	.word	0x000000ff
        /*0140*/ 	.word	0x00036430
        /*0144*/ 	.short	0x0100
        /*0146*/ 	.byte	0x08
	.zero		1


	//   ....[6]....
        /*0148*/ 	.word	0x000004c0
        /*014c*/ 	.word	0x000000ff
        /*0150*/ 	.word	0x00036438
        /*0154*/ 	.short	0x0100
        /*0156*/ 	.byte	0x08
	.zero		1


	//   ....[7]....
        /*0158*/ 	.word	0x00001290
        /*015c*/ 	.word	0x000000ff
        /*0160*/ 	.word	0x00036400
        /*0164*/ 	.short	0x010a
        /*0166*/ 	.byte	0x24
	.zero		1


	//   ....[8]....
        /*0168*/ 	.word	0x000013e0
        /*016c*/ 	.word	0x000000ff
        /*0170*/ 	.word	0x00036400
        /*0174*/ 	.short	0x010a
        /*0176*/ 	.byte	0x24
	.zero		1


	//   ....[9]....
        /*0178*/ 	.word	0x00001a90
        /*017c*/ 	.word	0x00000004
        /*0180*/ 	.word	0x00036410
        /*0184*/ 	.short	0x010a
        /*0186*/ 	.byte	0x3f
	.zero		1


	//   ....[10]....
        /*0188*/ 	.word	0x00001ad0
        /*018c*/ 	.word	0x00000004
        /*0190*/ 	.word	0x00036410
        /*0194*/ 	.short	0x010a
        /*0196*/ 	.byte	0x3f
	.zero		1


	//   ....[11]....
        /*0198*/ 	.word	0x00002180
        /*019c*/ 	.word	0x000000ff
        /*01a0*/ 	.word	0x00036430
        /*01a4*/ 	.short	0x010a
        /*01a6*/ 	.byte	0x24
	.zero		1


	//   ....[12]....
        /*01a8*/ 	.word	0x000023a0
        /*01ac*/ 	.word	0x000000ff
        /*01b0*/ 	.word	0x00036430
        /*01b4*/ 	.short	0x010a
        /*01b6*/ 	.byte	0x24
	.zero		1


	//   ....[13]....
        /*01b8*/ 	.word	0x000039b0
        /*01bc*/ 	.word	0x000000ff
        /*01c0*/ 	.word	0x00000000
        /*01c4*/ 	.short	0x0101
        /*01c6*/ 	.byte	0x04
	.zero		1


	//   ....[14]....
        /*01c8*/ 	.word	0x00003d30
        /*01cc*/ 	.word	0x00000004
        /*01d0*/ 	.word	0x00000000
        /*01d4*/ 	.short	0x0101
        /*01d6*/ 	.byte	0x3f
	.zero		1


	//   ....[15]....
        /*01d8*/ 	.word	0x00008580
        /*01dc*/ 	.word	0x0000000c
        /*01e0*/ 	.word	0x00036420
        /*01e4*/ 	.short	0x010a
        /*01e6*/ 	.byte	0x3f
	.zero		1


	//   ....[16]....
        /*01e8*/ 	.word	0x00008c80
        /*01ec*/ 	.word	0x0000000c
        /*01f0*/ 	.word	0x00036438
        /*01f4*/ 	.short	0x010a
        /*01f6*/ 	.byte	0x3f
	.zero		1


	//   ....[17]....
        /*01f8*/ 	.word	0x00008ff0
        /*01fc*/ 	.word	0x0000000c
        /*0200*/ 	.word	0x00036428
        /*0204*/ 	.short	0x010a
        /*0206*/ 	.byte	0x3f
	.zero		1


	//   ....[18]....
        /*0208*/ 	.word	0x000092a0
        /*020c*/ 	.word	0x0000000c
        /*0210*/ 	.word	0x00036438
        /*0214*/ 	.short	0x010a
        /*0216*/ 	.byte	0x3f
	.zero		1


	//   ....[19]....
        /*0218*/ 	.word	0x00009560
        /*021c*/ 	.word	0x0000000c
        /*0220*/ 	.word	0x00036420
        /*0224*/ 	.short	0x010a
        /*0226*/ 	.byte	0x3f
	.zero		1


	//   ....[20]....
        /*0228*/ 	.word	0x00009860
        /*022c*/ 	.word	0x0000000c
        /*0230*/ 	.word	0x00036438
        /*0234*/ 	.short	0x010a
        /*0236*/ 	.byte	0x3f
	.zero		1


	//   ....[21]....
        /*0238*/ 	.word	0x00009b60
        /*023c*/ 	.word	0x0000000c
        /*0240*/ 	.word	0x00036428
        /*0244*/ 	.short	0x010a
        /*0246*/ 	.byte	0x3f
	.zero		1


	//   ....[22]....
        /*0248*/ 	.word	0x00009e20
        /*024c*/ 	.word	0x0000000c
        /*0250*/ 	.word	0x00036438
        /*0254*/ 	.short	0x010a
        /*0256*/ 	.byte	0x3f
	.zero		1


	//   ....[23]....
        /*0258*/ 	.word	0x0000a270
        /*025c*/ 	.word	0x00000007
        /*0260*/ 	.word	0x00000000
        /*0264*/ 	.short	0x010a
        /*0266*/ 	.byte	0x3f
	.zero		1


	//   ....[24]....
        /*0268*/ 	.word	0x0000a2f0
        /*026c*/ 	.word	0x00000005
        /*0270*/ 	.word	0x00000000
        /*0274*/ 	.short	0x010a
        /*0276*/ 	.byte	0x3f
	.zero		1


	//   ....[25]....
        /*0278*/ 	.word	0x0000a340
        /*027c*/ 	.word	0x00000009
        /*0280*/ 	.word	0x00036438
        /*0284*/ 	.short	0x010a
        /*0286*/ 	.byte	0x3f
	.zero		1


	//   ....[26]....
        /*0288*/ 	.word	0x0000a420
        /*028c*/ 	.word	0x00000007
        /*0290*/ 	.word	0x00036400
        /*0294*/ 	.short	0x010a
        /*0296*/ 	.byte	0x3f
	.zero		1


	//   ....[27]....
        /*0298*/ 	.word	0x0000a470
        /*029c*/ 	.word	0x00000004
        /*02a0*/ 	.word	0x00036410
        /*02a4*/ 	.short	0x010a
        /*02a6*/ 	.byte	0x3f
	.zero		1


	//   ....[28]....
        /*02a8*/ 	.word	0x0000a4d0
        /*02ac*/ 	.word	0x00000078
        /*02b0*/ 	.word	0x00036430
        /*02b4*/ 	.short	0x010a
        /*02b6*/ 	.byte	0x3f
	.zero		1


	//   ....[29]....
        /*02b8*/ 	.word	0x0000a520
        /*02bc*/ 	.word	0x0000000c
        /*02c0*/ 	.word	0x00036420
        /*02c4*/ 	.short	0x010a
        /*02c6*/ 	.byte	0x3f
	.zero		1


	//   ....[30]....
        /*02c8*/ 	.word	0x0000a570
        /*02cc*/ 	.word	0x0000000c
        /*02d0*/ 	.word	0x00036438
        /*02d4*/ 	.short	0x010a
        /*02d6*/ 	.byte	0x3f
	.zero		1


	//   ....[31]....
        /*02d8*/ 	.word	0x0000a5c0
        /*02dc*/ 	.word	0x0000000c
        /*02e0*/ 	.word	0x00036428
        /*02e4*/ 	.short	0x010a
        /*02e6*/ 	.byte	0x3f
	.zero		1


	//   ....[32]....
        /*02e8*/ 	.word	0x0000a610
        /*02ec*/ 	.word	0x0000000c
        /*02f0*/ 	.word	0x00036438
        /*02f4*/ 	.short	0x010a
        /*02f6*/ 	.byte	0x3f
	.zero		1


	//   ....[33]....
        /*02f8*/ 	.word	0x0000a670
        /*02fc*/ 	.word	0x0000000c
        /*0300*/ 	.word	0x00036420
        /*0304*/ 	.short	0x010a
        /*0306*/ 	.byte	0x3f
	.zero		1


	//   ....[34]....
        /*0308*/ 	.word	0x0000a6c0
        /*030c*/ 	.word	0x0000000c
        /*0310*/ 	.word	0x00036438
        /*0314*/ 	.short	0x010a
        /*0316*/ 	.byte	0x3f
	.zero		1


	//   ....[35]....
        /*0318*/ 	.word	0x0000a710
        /*031c*/ 	.word	0x0000000c
        /*0320*/ 	.word	0x00036428
        /*0324*/ 	.short	0x010a
        /*0326*/ 	.byte	0x3f
	.zero		1


	//   ....[36]....
        /*0328*/ 	.word	0x0000a760
        /*032c*/ 	.word	0x0000000c
        /*0330*/ 	.word	0x00036438
        /*0334*/ 	.short	0x010a
        /*0336*/ 	.byte	0x3f
	.zero		1


	//   ....[37]....
        /*0338*/ 	.word	0x0000a830
        /*033c*/ 	.word	0x00000007
        /*0340*/ 	.word	0x00000000
        /*0344*/ 	.short	0x010a
        /*0346*/ 	.byte	0x3f
	.zero		1


	//   ....[38]....
        /*0348*/ 	.word	0x0000a880
        /*034c*/ 	.word	0x00000005
        /*0350*/ 	.word	0x00000000
        /*0354*/ 	.short	0x010a
        /*0356*/ 	.byte	0x3f
	.zero		1


	//----- nvinfo : EIATTR_NUM_MBARRIERS
	.align		4
.L_310:
        /*0358*/ 	.byte	0x03, 0x38
        /*035a*/ 	.short	0x0007


	//----- nvinfo : EIATTR_EXIT_INSTR_OFFSETS
	.align		4
        /*035c*/ 	.byte	0x04, 0x1c
        /*035e*/ 	.short	(.L_312 - .L_311)


	//   ....[0]....
.L_311:
        /*0360*/ 	.word	0x0000a390


	//----- nvinfo : EIATTR_MAX_THREADS
	.align		4
.L_312:
        /*0364*/ 	.byte	0x04, 0x05
        /*0366*/ 	.short	(.L_314 - .L_313)
.L_313:
        /*0368*/ 	.word	0x00000200
        /*036c*/ 	.word	0x00000001
        /*0370*/ 	.word	0x00000001


	//----- nvinfo : EIATTR_CRS_STACK_SIZE
	.align		4
.L_314:
        /*0374*/ 	.byte	0x04, 0x1e
        /*0376*/ 	.short	(.L_316 - .L_315)
.L_315:
        /*0378*/ 	.word	0x00000000


	//----- nvinfo : EIATTR_CBANK_PARAM_SIZE
	.align		4
.L_316:
        /*037c*/ 	.byte	0x03, 0x19
        /*037e*/ 	.short	0x06f0


	//----- nvinfo : EIATTR_PARAM_CBANK
	.align		4
        /*0380*/ 	.byte	0x04, 0x0a
        /*0382*/ 	.short	(.L_318 - .L_317)
	.align		4
.L_317:
        /*0384*/ 	.word	index@(.nv.constant0._ZN7cutlass13device_kernelIN5flash11enable_sm90INS1_16FlashAttnBwdSm90INS1_25CollectiveMainloopBwdSm90ILi2ELi1ELi1EN4cute5tupleIJNS5_1CILi1EEES8_S8_EEENS6_IJNS7_ILi64EEENS7_ILi96EEENS7_ILi192EEEEEENS_10bfloat16_tEfNS_4arch4Sm90ELb0ELb0ELb1ELb1ELb0ELb0ELb1ELb0ELi3ELi1ELi1ELi1ELb0EEENS1_21CollectiveEpilogueBwdISD_SE_SG_Li384ELb1ELb1ELi3EEENS1_19SingleTileSchedulerILb1ELb0ELb0ELi96EEEEEEEEEvNT_6ParamsE)
        /*0388*/ 	.short	0x0210
        /*038a*/ 	.short	0x06f0


	//----- nvinfo : EIATTR_SW_WAR
	.align		4
.L_318:
        /*038c*/ 	.byte	0x04, 0x36
        /*038e*/ 	.short	(.L_320 - .L_319)
.L_319:
        /*0390*/ 	.word	0x00000008
.L_320:


//--------------------- .nv.info._ZN7cutlass13device_kernelIN5flash11enable_sm90INS1_16FlashAttnBwdSm90INS1_25CollectiveMainloopBwdSm90ILi2ELi1ELi1EN4cute5tupleIJNS5_1CILi1EEES8_S8_EEENS6_IJNS7_ILi64EEENS7_ILi96EEENS7_ILi192EEEEEENS_10bfloat16_tEfNS_4arch4Sm90ELb0ELb0ELb1ELb1ELb1ELb0ELb1ELb0ELi3ELi1ELi1ELi1ELb0EEENS1_21CollectiveEpilogueBwdISD_SE_SG_Li384ELb1ELb1ELi3EEENS1_19SingleTileSchedulerILb1ELb0ELb0ELi96EEEEEEEEEvNT_6ParamsE --------------------------
	.section	.nv.info._ZN7cutlass13device_kernelIN5flash11enable_sm90INS1_16FlashAttnBwdSm90INS1_25CollectiveMainloopBwdSm90ILi2ELi1ELi1EN4cute5tupleIJNS5_1CILi1EEES8_S8_EEENS6_IJNS7_ILi64EEENS7_ILi96EEENS7_ILi192EEEEEENS_10bfloat16_tEfNS_4arch4Sm90ELb0ELb0ELb1ELb1ELb1ELb0ELb1ELb0ELi3ELi1ELi1ELi1ELb0EEENS1_21CollectiveEpilogueBwdISD_SE_SG_Li384ELb1ELb1ELi3EEENS1_19SingleTileSchedulerILb1ELb0ELb0ELi96EEEEEEEEEvNT_6ParamsE,"",@"SHT_CUDA_INFO"
	.sectionflags	@""
	.align	4


	//----- nvinfo : EIATTR_CUDA_API_VERSION
	.align		4
        /*0000*/ 	.byte	0x04, 0x37
        /*0002*/ 	.short	(.L_322 - .L_321)
.L_321:
        /*0004*/ 	.word	0x00000082


	//----- nvinfo : EIATTR_KPARAM_INFO
	.align		4
.L_322:
        /*0008*/ 	.byte	0x04, 0x17
        /*000a*/ 	.short	(.L_324 - .L_323)
.L_323:
        /*000c*/ 	.word	0x00000000
        /*0010*/ 	.short	0x0000
        /*0012*/ 	.short	0x0070
        /*0014*/ 	.byte	0x00, 0xf0, 0x01, 0x1a


	//----- nvinfo : EIATTR_SPARSE_MMA_MASK
	.align		4
.L_324:
        /*0018*/ 	.byte	0x03, 0x50
        /*001a*/ 	.short	0x0000


	//----- nvinfo : EIATTR_MAXREG_COUNT
	.align		4
        /*001c*/ 	.byte	0x03, 0x1b
        /*001e*/ 	.short	0x0080


	//----- nvinfo : EIATTR_NUM_BARRIERS
	.align		4
        /*0020*/ 	.byte	0x02, 0x4c
        /*0022*/ 	.byte	0x10
	.zero		1


	//----- nvinfo : EIATTR_EXTERNS
	.align		4
        /*0024*/ 	.byte	0x04, 0x0f
        /*0026*/ 	.short	(.L_326 - .L_325)


	//   ....[0]....
	.align		4
.L_325:
        /*0028*/ 	.word	index@(__assertfail)


	//----- nvinfo : EIATTR_ANNOTATIONS
	.align		4
.L_326:
        /*002c*/ 	.byte	0x04, 0x55
        /*002e*/ 	.short	(.L_328 - .L_327)


	//   ....[0]....
.L_327:
        /*0030*/ 	.word	0x00000001
        /*0034*/ 	.byte	0xa0, 0x07, 0x00, 0x00, 0x01, 0x00, 0x00, 0x00, 0x80, 0x17, 0x00, 0x00, 0x01, 0x00, 0x00, 0x00
        /*0044*/ 	.byte	0xc0, 0x17, 0x00, 0x00, 0x01, 0x00, 0x00, 0x00, 0x30, 0x1b, 0x00, 0x00, 0x01, 0x00, 0x00, 0x00
        /*0054*/ 	.byte	0xe0, 0x23, 0x00, 0x00, 0x01, 0x00, 0x00, 0x00, 0xc0, 0x3c, 0x00, 0x00, 0x01, 0x00, 0x00, 0x00
        /*0064*/ 	.byte	0xc0, 0x40, 0x00, 0x00, 0x01, 0x00, 0x00, 0x00, 0xa0, 0x58, 0x00, 0x00


	//----- nvinfo : EIATTR_MERCURY_ISA_VERSION
	.align		4
.L_328:
        /*0070*/ 	.byte	0x03, 0x5f
        /*0072*/ 	.short	0x0101


	//----- nvinfo : EIATTR_INT_WARP_WIDE_INSTR_OFFSETS
	.align		4
        /*0074*/ 	.byte	0x04, 0x31
        /*0076*/ 	.short	(.L_330 - .L_329)


	//   ....[0]....
.L_329:
        /*0078*/ 	.word	0x00000180


	//   ....[1]....
        /*007c*/ 	.word	0x00000240


	//   ....[2]....
        /*0080*/ 	.word	0x00007780


	//   ....[3]....
        /*0084*/ 	.word	0x00007d70


	//   ....[4]....
        /*0088*/ 	.word	0x000084d0


	//   ....[5]....
        /*008c*/ 	.word	0x00008870


	//----- nvinfo : EIATTR_COOP_GROUP_MASK_REGIDS
	.align		4
.L_330:
        /*0090*/ 	.byte	0x04, 0x29
        /*0092*/ 	.short	(.L_332 - .L_331)


	//   ....[0]....
.L_331:
        /*0094*/ 	.word	0xffffffff


	//   ....[1]....
        /*0098*/ 	.word	0xffffffff


	//   ....[2]....
        /*009c*/ 	.word	0xffffffff


	//   ....[3]....
        /*00a0*/ 	.word	0xffffffff


	//   ....[4]....
        /*00a4*/ 	.word	0xffffffff


	//   ....[5]....
        /*00a8*/ 	.word	0xffffffff


	//   ....[6]....
        /*00ac*/ 	.word	0xffffffff


	//   ....[7]....
        /*00b0*/ 	.word	0xffffffff


	//   ....[8]....
        /*00b4*/ 	.word	0xffffffff


	//   ....[9]....
        /*00b8*/ 	.word	0xffffffff


	//   ....[10]....
        /*00bc*/ 	.word	0xffffffff


	//   ....[11]....
        /*00c0*/ 	.word	0xffffffff


	//   ....[12]....
        /*00c4*/ 	.word	0xffffffff


	//   ....[13]....
        /*00c8*/ 	.word	0x0500000f


	//   ....[14]....
        /*00cc*/ 	.word	0x0500000f


	//   ....[15]....
        /*00d0*/ 	.word	0x0500000f


	//   ....[16]....
        /*00d4*/ 	.word	0x0500000f


	//----- nvinfo : EIATTR_COOP_GROUP_INSTR_OFFSETS
	.align		4
.L_332:
        /*00d8*/ 	.byte	0x04, 0x28
        /*00da*/ 	.short	(.L_334 - .L_333)


	//   ....[0]....
.L_333:
        /*00dc*/ 	.word	0x00000060


	//   ....[1]....
        /*00e0*/ 	.word	0x00000190


	//   ....[2]....
        /*00e4*/ 	.word	0x00000220


	//   ....[3]....
        /*00e8*/ 	.word	0x000003a0


	//   ....[4]....
        /*00ec*/ 	.word	0x000005e0


	//   ....[5]....
        /*00f0*/ 	.word	0x00001250


	//   ....[6]....
        /*00f4*/ 	.word	0x000069c0


	//   ....[7]....
        /*00f8*/ 	.word	0x000072c0


	//   ....[8]....
        /*00fc*/ 	.word	0x000076b0


	//   ....[9]....
        /*0100*/ 	.word	0x000078f0


	//   ....[10]....
        /*0104*/ 	.word	0x00007ca0


	//   ....[11]....
        /*0108*/ 	.word	0x00007f50


	//   ....[12]....
        /*010c*/ 	.word	0x00008410


	//   ....[13]....
        /*0110*/ 	.word	0x0000abb0


	//   ....[14]....
        /*0114*/ 	.word	0x0000ad20


	//   ....[15]....
        /*0118*/ 	.word	0x0000ad90


	//   ....[16]....
        /*011c*/ 	.word	0x0000ae00


	//----- nvinfo : EIATTR_REG_RECONFIG
	.align		4
.L_334:
        /*0120*/ 	.byte	0x01, 0x54
	.zero		2


	//----- nvinfo : EIATTR_SYSCALL_OFFSETS
	.align		4
        /*0124*/ 	.byte	0x04, 0x46
        /*0126*/ 	.short	(.L_336 - .L_335)


	//   ....[0]....
.L_335:
        /*0128*/ 	.word	0x00000eb0


	//   ....[1]....
        /*012c*/ 	.word	0x00000fa0


	//   ....[2]....
        /*0130*/ 	.word	0x000010e0


	//   ....[3]....
        /*0134*/ 	.word	0x000011d0


	//----- nvinfo : EIATTR_MBARRIER_INSTR_OFFSETS
	.align		4
.L_336:
        /*0138*/ 	.byte	0x04, 0x39
        /*013a*/ 	.short	(.L_338 - .L_337)


	//   ....[0]....
.L_337:
        /*013c*/ 	.word	0x00000260
        /*0140*/ 	.word	0x000000ff
        /*0144*/ 	.word	0x00036400
        /*0148*/ 	.short	0x0100
        /*014a*/ 	.byte	0x06
	.zero		1


	//   ....[1]....
        /*014c*/ 	.word	0x00000350
        /*0150*/ 	.word	0x000000ff
        /*0154*/ 	.word	0x00036410
        /*0158*/ 	.short	0x0100
        /*015a*/ 	.byte	0x08
	.zero		1


	//   ....[2]....
        /*015c*/ 	.word	0x00000360
        /*0160*/ 	.word	0x000000ff
        /*0164*/ 	.word	0x00036420
        /*0168*/ 	.short	0x0100
        /*016a*/ 	.byte	0x08
	.zero		1


	//   ....[3]....
        /*016c*/ 	.word	0x00000370
        /*0170*/ 	.word	0x000000ff
        /*0174*/ 	.word	0x00036418
        /*0178*/ 	.short	0x0100
        /*017a*/ 	.byte	0x08
	.zero		1


	//   ....[4]....
        /*017c*/ 	.word	0x00000380
        /*0180*/ 	.word	0x000000ff
        /*0184*/ 	.word	0x00036428
        /*0188*/ 	.short	0x0100
        /*018a*/ 	.byte	0x08
	.zero		1


	//   ....[5]....
        /*018c*/ 	.word	0x000004b0
        /*0190*/ 	.word	0x000000ff
        /*0194*/ 	.word	0x00036430
        /*0198*/ 	.short	0x0100
        /*019a*/ 	.byte	0x08
	.zero		1


	//   ....[6]....
        /*019c*/ 	.word	0x000004c0
        /*01a0*/ 	.word	0x000000ff
        /*01a4*/ 	.word	0x00036438
        /*01a8*/ 	.short	0x0100
        /*01aa*/ 	.byte	0x08
	.zero		1


	//   ....[7]....
        /*01ac*/ 	.word	0x00001290
        /*01b0*/ 	.word	0x000000ff
        /*01b4*/ 	.word	0x00036400
        /*01b8*/ 	.short	0x010a
        /*01ba*/ 	.byte	0x24
	.zero		1


	//   ....[8]....
        /*01bc*/ 	.word	0x000013e0
        /*01c0*/ 	.word	0x000000ff
        /*01c4*/ 	.word	0x00036400
        /*01c8*/ 	.short	0x010a
        /*01ca*/ 	.byte	0x24
	.zero		1


	//   ....[9]....
        /*01cc*/ 	.word	0x00001a90
        /*01d0*/ 	.word	0x00000004
        /*01d4*/ 	.word	0x00036410
        /*01d8*/ 	.short	0x010a
        /*01da*/ 	.byte	0x3f
	.zero		1


	//   ....[10]....
        /*01dc*/ 	.word	0x00001ad0
        /*01e0*/ 	.word	0x00000004
        /*01e4*/ 	.word	0x00036410
        /*01e8*/ 	.short	0x010a
        /*01ea*/ 	.byte	0x3f
	.zero		1


	//   ....[11]....
        /*01ec*/ 	.word	0x00002180
        /*01f0*/ 	.word	0x000000ff
        /*01f4*/ 	.word	0x00036430
        /*01f8*/ 	.short	0x010a
        /*01fa*/ 	.byte	0x24
	.zero		1


	//   ....[12]....
        /*01fc*/ 	.word	0x000023a0
        /*0200*/ 	.word	0x000000ff
        /*0204*/ 	.word	0x00036430
        /*0208*/ 	.short	0x010a
        /*020a*/ 	.byte	0x24
	.zero		1


	//   ....[13]....
        /*020c*/ 	.word	0x000039b0
        /*0210*/ 	.word	0x000000ff
        /*0214*/ 	.word	0x00000000
        /*0218*/ 	.short	0x0101
        /*021a*/ 	.byte	0x04
	.zero		1


	//   ....[14]....
        /*021c*/ 	.word	0x00003d30
        /*0220*/ 	.word	0x00000004
        /*0224*/ 	.word	0x00000000
        /*0228*/ 	.short	0x0101
        /*022a*/ 	.byte	0x3f
	.zero		1


	//   ....[15]....
        /*022c*/ 	.word	0x00008d50
        /*0230*/ 	.word	0x0000000c
        /*0234*/ 	.word	0x00036420
        /*0238*/ 	.short	0x010a
        /*023a*/ 	.byte	0x3f
	.zero		1


	//   ....[16]....
        /*023c*/ 	.word	0x00009450
        /*0240*/ 	.word	0x0000000c
        /*0244*/ 	.word	0x00036438
        /*0248*/ 	.short	0x010a
        /*024a*/ 	.byte	0x3f
	.zero		1


	//   ....[17]....
        /*024c*/ 	.word	0x000097c0
        /*0250*/ 	.word	0x0000000c
        /*0254*/ 	.word	0x00036428
        /*0258*/ 	.short	0x010a
        /*025a*/ 	.byte	0x3f
	.zero		1


	//   ....[18]....
        /*025c*/ 	.word	0x00009a70
        /*0260*/ 	.word	0x0000000c
        /*0264*/ 	.word	0x00036438
        /*0268*/ 	.short	0x010a
        /*026a*/ 	.byte	0x3f
	.zero		1


	//   ....[19]....
        /*026c*/ 	.word	0x00009d30
        /*0270*/ 	.word	0x0000000c
        /*0274*/ 	.word	0x00036420
        /*0278*/ 	.short	0x010a
        /*027a*/ 	.byte	0x3f
	.zero		1


	//   ....[20]....
        /*027c*/ 	.word	0x0000a030
        /*0280*/ 	.word	0x0000000c
        /*0284*/ 	.word	0x00036438
        /*0288*/ 	.short	0x010a
        /*028a*/ 	.byte	0x3f
	.zero		1


	//   ....[21]....
        /*028c*/ 	.word	0x0000a330
        /*0290*/ 	.word	0x0000000c
        /*0294*/ 	.word	0x00036428
        /*0298*/ 	.short	0x010a
        /*029a*/ 	.byte	0x3f
	.zero		1


	//   ....[22]....
        /*029c*/ 	.word	0x0000a5f0
        /*02a0*/ 	.word	0x0000000c
        /*02a4*/ 	.word	0x00036438
        /*02a8*/ 	.short	0x010a
        /*02aa*/ 	.byte	0x3f
	.zero		1


	//   ....[23]....
        /*02ac*/ 	.word	0x0000aa40
        /*02b0*/ 	.word	0x00000007
        /*02b4*/ 	.word	0x00000000
        /*02b8*/ 	.short	0x010a
        /*02ba*/ 	.byte	0x3f
	.zero		1


	//   ....[24]....
        /*02bc*/ 	.word	0x0000aac0
        /*02c0*/ 	.word	0x00000005
        /*02c4*/ 	.word	0x00000000
        /*02c8*/ 	.short	0x010a
        /*02ca*/ 	.byte	0x3f
	.zero		1


	//   ....[25]....
        /*02cc*/ 	.word	0x0000ab10
        /*02d0*/ 	.word	0x00000009
        /*02d4*/ 	.word	0x00036438
        /*02d8*/ 	.short	0x010a
        /*02da*/ 	.byte	0x3f
	.zero		1


	//   ....[26]....
        /*02dc*/ 	.word	0x0000abf0
        /*02e0*/ 	.word	0x00000007
        /*02e4*/ 	.word	0x00036400
        /*02e8*/ 	.short	0x010a
        /*02ea*/ 	.byte	0x3f
	.zero		1


	//   ....[27]....
        /*02ec*/ 	.word	0x0000ac40
        /*02f0*/ 	.word	0x00000004
        /*02f4*/ 	.word	0x00036410
        /*02f8*/ 	.short	0x010a
        /*02fa*/ 	.byte	0x3f
	.zero		1


	//   ....[28]....
        /*02fc*/ 	.word	0x0000aca0
        /*0300*/ 	.word	0x00000078
        /*0304*/ 	.word	0x00036430
        /*0308*/ 	.short	0x010a
        /*030a*/ 	.byte	0x3f
	.zero		1


	//   ....[29]....
        /*030c*/ 	.word	0x0000ae40
        /*0310*/ 	.word	0x0000000c
        /*0314*/ 	.word	0x00036420
        /*0318*/ 	.short	0x010a
        /*031a*/ 	.byte	0x3f
	.zero		1


	//   ....[30]....
        /*031c*/ 	.word	0x0000ae90
        /*0320*/ 	.word	0x0000000c
        /*0324*/ 	.word	0x00036438
        /*0328*/ 	.short	0x010a
        /*032a*/ 	.byte	0x3f
	.zero		1


	//   ....[31]....
        /*032c*/ 	.word	0x0000aee0
        /*0330*/ 	.word	0x0000000c
        /*0334*/ 	.word	0x00036428
        /*0338*/ 	.short	0x010a
        /*033a*/ 	.byte	0x3f
	.zero		1


	//   ....[32]....
        /*033c*/ 	.word	0x0000af30
        /*0340*/ 	.word	0x0000000c
        /*0344*/ 	.word	0x00036438
        /*0348*/ 	.short	0x010a
        /*034a*/ 	.byte	0x3f
	.zero		1


	//   ....[33]....
        /*034c*/ 	.word	0x0000af90
        /*0350*/ 	.word	0x0000000c
        /*0354*/ 	.word	0x00036420
        /*0358*/ 	.short	0x010a
        /*035a*/ 	.byte	0x3f
	.zero		1


	//   ....[34]....
        /*035c*/ 	.word	0x0000afe0
        /*0360*/ 	.word	0x0000000c
        /*0364*/ 	.word	0x00036438
        /*0368*/ 	.short	0x010a
        /*036a*/ 	.byte	0x3f
	.zero		1


	//   ....[35]....
        /*036c*/ 	.word	0x0000b030
        /*0370*/ 	.word	0x0000000c
        /*0374*/ 	.word	0x00036428
        /*0378*/ 	.short	0x010a
        /*037a*/ 	.byte	0x3f
	.zero		1


	//   ....[36]....
        /*037c*/ 	.word	0x0000b080
        /*0380*/ 	.word	0x0000000c
        /*0384*/ 	.word	0x00036438
        /*0388*/ 	.short	0x010a
        /*038a*/ 	.byte	0x3f
	.zero		1


	//   ....[37]....
        /*038c*/ 	.word	0x0000b150
        /*0390*/ 	.word	0x00000007
        /*0394*/ 	.word	0x00000000
        /*0398*/ 	.short	0x010a
        /*039a*/ 	.byte	0x3f
	.zero		1


	//   ....[38]....
        /*039c*/ 	.word	0x0000b1a0
        /*03a0*/ 	.word	0x00000005
        /*03a4*/ 	.word	0x00000000
        /*03a8*/ 	.short	0x010a
        /*03aa*/ 	.byte	0x3f
	.zero		1


	//----- nvinfo : EIATTR_NUM_MBARRIERS
	.align		4
.L_338:
        /*03ac*/ 	.byte	0x03, 0x38
        /*03ae*/ 	.short	0x0007


	//----- nvinfo : EIATTR_EXIT_INSTR_OFFSETS
	.align		4
        /*03b0*/ 	.byte	0x04, 0x1c
        /*03b2*/ 	.short	(.L_340 - .L_339)


	//   ....[0]....
.L_339:
        /*03b4*/ 	.word	0x0000ab60


	//----- nvinfo : EIATTR_MAX_THREADS
	.align		4
.L_340:
        /*03b8*/ 	.byte	0x04, 0x05
        /*03ba*/ 	.short	(.L_342 - .L_341)
.L_341:
        /*03bc*/ 	.word	0x00000200
        /*03c0*/ 	.word	0x00000001
        /*03c4*/ 	.word	0x00000001


	//----- nvinfo : EIATTR_CRS_STACK_SIZE
	.align		4
.L_342:
        /*03c8*/ 	.byte	0x04, 0x1e
        /*03ca*/ 	.short	(.L_344 - .L_343)
.L_343:
        /*03cc*/ 	.word	0x00000000


	//----- nvinfo : EIATTR_CBANK_PARAM_SIZE
	.align		4
.L_344:
        /*03d0*/ 	.byte	0x03, 0x19
        /*03d2*/ 	.short	0x06f0


	//----- nvinfo : EIATTR_PARAM_CBANK
	.align		4
        /*03d4*/ 	.byte	0x04, 0x0a
        /*03d6*/ 	.short	(.L_346 - .L_345)
	.align		4
.L_345:
        /*03d8*/ 	.word	index@(.nv.constant0._ZN7cutlass13device_kernelIN5flash11enable_sm90INS1_16FlashAttnBwdSm90INS1_25CollectiveMainloopBwdSm90ILi2ELi1ELi1EN4cute5tupleIJNS5_1CILi1EEES8_S8_EEENS6_IJNS7_ILi64EEENS7_ILi96EEENS7_ILi192EEEEEENS_10bfloat16_tEfNS_4arch4Sm90ELb0ELb0ELb1ELb1ELb1ELb0ELb1ELb0ELi3ELi1ELi1ELi1ELb0EEENS1_21CollectiveEpilogueBwdISD_SE_SG_Li384ELb1ELb1ELi3EEENS1_19SingleTileSchedulerILb1ELb0ELb0ELi96EEEEEEEEEvNT_6ParamsE)
        /*03dc*/ 	.short	0x0210
        /*03de*/ 	.short	0x06f0


	//----- nvinfo : EIATTR_SW_WAR
	.align		4
.L_346:
        /*03e0*/ 	.byte	0x04, 0x36
        /*03e2*/ 	.short	(.L_348 - .L_347)
.L_347:
        /*03e4*/ 	.word	0x00000008
.L_348:


//--------------------- .nv.info._ZN7cutlass13device_kernelIN5flash11enable_sm90INS1_16FlashAttnBwdSm90INS1_25CollectiveMainloopBwdSm90ILi2ELi1ELi1EN4cute5tupleIJNS5_1CILi1EEES8_S8_EEENS6_IJNS7_ILi64EEENS7_ILi96EEENS7_ILi192EEEEEENS_10bfloat16_tEfNS_4arch4Sm90ELb0ELb0ELb1ELb1ELb0ELb0ELb1ELb0ELi3ELi1ELi1ELi1ELb0EEENS1_24CollectiveEpilogueBwdGQAISD_fSG_Li384ELb1ELb0EEENS1_19SingleTileSchedulerILb1ELb0ELb0ELi96EEEEEEEEEvNT_6ParamsE --------------------------
	.section	.nv.info._ZN7cutlass13device_kernelIN5flash11enable_sm90INS1_16FlashAttnBwdSm90INS1_25CollectiveMainloopBwdSm90ILi2ELi1ELi1EN4cute5tupleIJNS5_1CILi1EEES8_S8_EEENS6_IJNS7_ILi64EEENS7_ILi96EEENS7_ILi192EEEEEENS_10bfloat16_tEfNS_4arch4Sm90ELb0ELb0ELb1ELb1ELb0ELb0ELb1ELb0ELi3ELi1ELi1ELi1ELb0EEENS1_24CollectiveEpilogueBwdGQAISD_fSG_Li384ELb1ELb0EEENS1_19SingleTileSchedulerILb1ELb0ELb0ELi96EEEEEEEEEvNT_6ParamsE,"",@"SHT_CUDA_INFO"
	.sectionflags	@""
	.align	4


	//----- nvinfo : EIATTR_CUDA_API_VERSION
	.align		4
        /*0000*/ 	.byte	0x04, 0x37
        /*0002*/ 	.short	(.L_350 - .L_349)
.L_349:
        /*0004*/ 	.word	0x00000082


	//----- nvinfo : EIATTR_KPARAM_INFO
	.align		4
.L_350:
        /*0008*/ 	.byte	0x04, 0x17
        /*000a*/ 	.short	(.L_352 - .L_351)
.L_351:
        /*000c*/ 	.word	0x00000000
        /*0010*/ 	.short	0x0000
        /*0012*/ 	.short	0x0070
        /*0014*/ 	.byte	0x00, 0xf0, 0x01, 0x1a


	//----- nvinfo : EIATTR_SPARSE_MMA_MASK
	.align		4
.L_352:
        /*0018*/ 	.byte	0x03, 0x50
        /*001a*/ 	.short	0x0000


	//----- nvinfo : EIATTR_MAXREG_COUNT
	.align		4
        /*001c*/ 	.byte	0x03, 0x1b
        /*001e*/ 	.short	0x0080


	//----- nvinfo : EIATTR_NUM_BARRIERS
	.align		4
        /*0020*/ 	.byte	0x02, 0x4c
        /*0022*/ 	.byte	0x10
	.zero		1


	//----- nvinfo : EIATTR_EXTERNS
	.align		4
        /*0024*/ 	.byte	0x04, 0x0f
        /*0026*/ 	.short	(.L_354 - .L_353)


	//   ....[0]....
	.align		4
.L_353:
        /*0028*/ 	.word	index@(__assertfail)


	//----- nvinfo : EIATTR_ANNOTATIONS
	.align		4
.L_354:
        /*002c*/ 	.byte	0x04, 0x55
        /*002e*/ 	.short	(.L_356 - .L_355)


	//   ....[0]....
.L_355:
        /*0030*/ 	.word	0x00000001
        /*0034*/ 	.byte	0xa0, 0x07, 0x00, 0x00, 0x01, 0x00, 0x00, 0x00, 0x80, 0x17, 0x00, 0x00, 0x01, 0x00, 0x00, 0x00
        /*0044*/ 	.byte	0xc0, 0x17, 0x00, 0x00, 0x01, 0x00, 0x00, 0x00, 0x30, 0x1b, 0x00, 0x00, 0x01, 0x00, 0x00, 0x00
        /*0054*/ 	.byte	0xe0, 0x23, 0x00, 0x00, 0x01, 0x00, 0x00, 0x00, 0xc0, 0x3c, 0x00, 0x00, 0x01, 0x00, 0x00, 0x00
        /*0064*/ 	.byte	0xc0, 0x40, 0x00, 0x00


	//----- nvinfo : EIATTR_MERCURY_ISA_VERSION
	.align		4
.L_356:
        /*0068*/ 	.byte	0x03, 0x5f
        /*006a*/ 	.short	0x0101


	//----- nvinfo : EIATTR_INT_WARP_WIDE_INSTR_OFFSETS
	.align		4
        /*006c*/ 	.byte	0x04, 0x31
        /*006e*/ 	.short	(.L_358 - .L_357)


	//   ....[0]....
.L_357:
        /*0070*/ 	.word	0x00000180


	//   ....[1]....
        /*0074*/ 	.word	0x00000240


	//   ....[2]....
        /*0078*/ 	.word	0x000060b0


	//----- nvinfo : EIATTR_COOP_GROUP_MASK_REGIDS
	.align		4
.L_358:
        /*007c*/ 	.byte	0x04, 0x29
        /*007e*/ 	.short	(.L_360 - .L_359)


	//   ....[0]....
.L_359:
        /*0080*/ 	.word	0xffffffff


	//   ....[1]....
        /*0084*/ 	.word	0xffffffff


	//   ....[2]....
        /*0088*/ 	.word	0xffffffff


	//   ....[3]....
        /*008c*/ 	.word	0xffffffff


	//   ....[4]....
        /*0090*/ 	.word	0xffffffff


	//   ....[5]....
        /*0094*/ 	.word	0xffffffff


	//   ....[6]....
        /*0098*/ 	.word	0xffffffff


	//   ....[7]....
        /*009c*/ 	.word	0x0500000f


	//----- nvinfo : EIATTR_COOP_GROUP_INSTR_OFFSETS
	.align		4
.L_360:
        /*00a0*/ 	.byte	0x04, 0x28
        /*00a2*/ 	.short	(.L_362 - .L_361)


	//   ....[0]....
.L_361:
        /*00a4*/ 	.word	0x00000060


	//   ....[1]....
        /*00a8*/ 	.word	0x00000190


	//   ....[2]....
        /*00ac*/ 	.word	0x00000220


	//   ....[3]....
        /*00b0*/ 	.word	0x000003a0


	//   ....[4]....
        /*00b4*/ 	.word	0x000005e0


	//   ....[5]....
        /*00b8*/ 	.word	0x00001250


	//   ....[6]....
        /*00bc*/ 	.word	0x000049d0


	//   ....[7]....
        /*00c0*/ 	.word	0x000083f0


	//----- nvinfo : EIATTR_REG_RECONFIG
	.align		4
.L_362:
        /*00c4*/ 	.byte	0x01, 0x54
	.zero		2


	//----- nvinfo : EIATTR_SYSCALL_OFFSETS
	.align		4
        /*00c8*/ 	.byte	0x04, 0x46
        /*00ca*/ 	.short	(.L_364 - .L_363)


	//   ....[0]....
.L_363:
        /*00cc*/ 	.word	0x00000eb0


	//   ....[1]....
        /*00d0*/ 	.word	0x00000fa0


	//   ....[2]....
        /*00d4*/ 	.word	0x000010e0


	//   ....[3]....
        /*00d8*/ 	.word	0x000011d0


	//----- nvinfo : EIATTR_MBARRIER_INSTR_OFFSETS
	.align		4
.L_364:
        /*00dc*/ 	.byte	0x04, 0x39
        /*00de*/ 	.short	(.L_366 - .L_365)


	//   ....[0]....
.L_365:
        /*00e0*/ 	.word	0x00000260
        /*00e4*/ 	.word	0x000000ff
        /*00e8*/ 	.word	0x00036400
        /*00ec*/ 	.short	0x0100
        /*00ee*/ 	.byte	0x06
	.zero		1


	//   ....[1]....
        /*00f0*/ 	.word	0x00000350
        /*00f4*/ 	.word	0x000000ff
        /*00f8*/ 	.word	0x00036410
        /*00fc*/ 	.short	0x0100
        /*00fe*/ 	.byte	0x08
	.zero		1


	//   ....[2]....
        /*0100*/ 	.word	0x00000360
        /*0104*/ 	.word	0x000000ff
        /*0108*/ 	.word	0x00036420
        /*010c*/ 	.short	0x0100
        /*010e*/ 	.byte	0x08
	.zero		1


	//   ....[3]....
        /*0110*/ 	.word	0x00000370
        /*0114*/ 	.word	0x000000ff
        /*0118*/ 	.word	0x00036418
        /*011c*/ 	.short	0x0100
        /*011e*/ 	.byte	0x08
	.zero		1


	//   ....[4]....
        /*0120*/ 	.word	0x00000380
        /*0124*/ 	.word	0x000000ff
        /*0128*/ 	.word	0x00036428
        /*012c*/ 	.short	0x0100
        /*012e*/ 	.byte	0x08
	.zero		1


	//   ....[5]....
        /*0130*/ 	.word	0x000004b0
        /*0134*/ 	.word	0x000000ff
        /*0138*/ 	.word	0x00036430
        /*013c*/ 	.short	0x0100
        /*013e*/ 	.byte	0x08
	.zero		1


	//   ....[6]....
        /*0140*/ 	.word	0x000004c0
        /*0144*/ 	.word	0x000000ff
        /*0148*/ 	.word	0x00036438
        /*014c*/ 	.short	0x0100
        /*014e*/ 	.byte	0x08
	.zero		1


	//   ....[7]....
        /*0150*/ 	.word	0x00001290
        /*0154*/ 	.word	0x000000ff
        /*0158*/ 	.word	0x00036400
        /*015c*/ 	.short	0x010a
        /*015e*/ 	.byte	0x24
	.zero		1


	//   ....[8]....
        /*0160*/ 	.word	0x000013e0
        /*0164*/ 	.word	0x000000ff
        /*0168*/ 	.word	0x00036400
        /*016c*/ 	.short	0x010a
        /*016e*/ 	.byte	0x24
	.zero		1


	//   ....[9]....
        /*0170*/ 	.word	0x00001a90
        /*0174*/ 	.word	0x00000004
        /*0178*/ 	.word	0x00036410
        /*017c*/ 	.short	0x010a
        /*017e*/ 	.byte	0x3f
	.zero		1


	//   ....[10]....
        /*0180*/ 	.word	0x00001ad0
        /*0184*/ 	.word	0x00000004
        /*0188*/ 	.word	0x00036410
        /*018c*/ 	.short	0x010a
        /*018e*/ 	.byte	0x3f
	.zero		1


	//   ....[11]....
        /*0190*/ 	.word	0x00002180
        /*0194*/ 	.word	0x000000ff
        /*0198*/ 	.word	0x00036430
        /*019c*/ 	.short	0x010a
        /*019e*/ 	.byte	0x24
	.zero		1


	//   ....[12]....
        /*01a0*/ 	.word	0x000023a0
        /*01a4*/ 	.word	0x000000ff
        /*01a8*/ 	.word	0x00036430
        /*01ac*/ 	.short	0x010a
        /*01ae*/ 	.byte	0x24
	.zero		1


	//   ....[13]....
        /*01b0*/ 	.word	0x000039b0
        /*01b4*/ 	.word	0x000000ff
        /*01b8*/ 	.word	0x00000000
        /*01bc*/ 	.short	0x0101
        /*01be*/ 	.byte	0x04
	.zero		1


	//   ....[14]....
        /*01c0*/ 	.word	0x00003d30
        /*01c4*/ 	.word	0x00000004
        /*01c8*/ 	.word	0x00000000
        /*01cc*/ 	.short	0x0101
        /*01ce*/ 	.byte	0x3f
	.zero		1


	//   ....[15]....
        /*01d0*/ 	.word	0x00006590
        /*01d4*/ 	.word	0x0000000c
        /*01d8*/ 	.word	0x00036420
        /*01dc*/ 	.short	0x010a
        /*01de*/ 	.byte	0x3f
	.zero		1


	//   ....[16]....
        /*01e0*/ 	.word	0x00006c90
        /*01e4*/ 	.word	0x0000000c
        /*01e8*/ 	.word	0x00036438
        /*01ec*/ 	.short	0x010a
        /*01ee*/ 	.byte	0x3f
	.zero		1


	//   ....[17]....
        /*01f0*/ 	.word	0x00007000
        /*01f4*/ 	.word	0x0000000c
        /*01f8*/ 	.word	0x00036428
        /*01fc*/ 	.short	0x010a
        /*01fe*/ 	.byte	0x3f
	.zero		1


	//   ....[18]....
        /*0200*/ 	.word	0x000072b0
        /*0204*/ 	.word	0x0000000c
        /*0208*/ 	.word	0x00036438
        /*020c*/ 	.short	0x010a
        /*020e*/ 	.byte	0x3f
	.zero		1


	//   ....[19]....
        /*0210*/ 	.word	0x00007570
        /*0214*/ 	.word	0x0000000c
        /*0218*/ 	.word	0x00036420
        /*021c*/ 	.short	0x010a
        /*021e*/ 	.byte	0x3f
	.zero		1


	//   ....[20]....
        /*0220*/ 	.word	0x00007870
        /*0224*/ 	.word	0x0000000c
        /*0228*/ 	.word	0x00036438
        /*022c*/ 	.short	0x010a
        /*022e*/ 	.byte	0x3f
	.zero		1


	//   ....[21]....
        /*0230*/ 	.word	0x00007b70
        /*0234*/ 	.word	0x0000000c
        /*0238*/ 	.word	0x00036428
        /*023c*/ 	.short	0x010a
        /*023e*/ 	.byte	0x3f
	.zero		1


	//   ....[22]....
        /*0240*/ 	.word	0x00007e30
        /*0244*/ 	.word	0x0000000c
        /*0248*/ 	.word	0x00036438
        /*024c*/ 	.short	0x010a
        /*024e*/ 	.byte	0x3f
	.zero		1


	//   ....[23]....
        /*0250*/ 	.word	0x00008280
        /*0254*/ 	.word	0x00000007
        /*0258*/ 	.word	0x00000000
        /*025c*/ 	.short	0x010a
        /*025e*/ 	.byte	0x3f
	.zero		1


	//   ....[24]....
        /*0260*/ 	.word	0x00008300
        /*0264*/ 	.word	0x00000005
        /*0268*/ 	.word	0x00000000
        /*026c*/ 	.short	0x010a
        /*026e*/ 	.byte	0x3f
	.zero		1


	//   ....[25]....
        /*0270*/ 	.word	0x00008350
        /*0274*/ 	.word	0x00000009
        /*0278*/ 	.word	0x00036438
        /*027c*/ 	.short	0x010a
        /*027e*/ 	.byte	0x3f
	.zero		1


	//   ....[26]....
        /*0280*/ 	.word	0x00008430
        /*0284*/ 	.word	0x00000007
        /*0288*/ 	.word	0x00036400
        /*028c*/ 	.short	0x010a
        /*028e*/ 	.byte	0x3f
	.zero		1


	//   ....[27]....
        /*0290*/ 	.word	0x00008480
        /*0294*/ 	.word	0x00000004
        /*0298*/ 	.word	0x00036410
        /*029c*/ 	.short	0x010a
        /*029e*/ 	.byte	0x3f
	.zero		1


	//   ....[28]....
        /*02a0*/ 	.word	0x000084e0
        /*02a4*/ 	.word	0x00000078
        /*02a8*/ 	.word	0x00036430
        /*02ac*/ 	.short	0x010a
        /*02ae*/ 	.byte	0x3f
	.zero		1


	//   ....[29]....
        /*02b0*/ 	.word	0x00008530
        /*02b4*/ 	.word	0x0000000c
        /*02b8*/ 	.word	0x00036420
        /*02bc*/ 	.short	0x010a
        /*02be*/ 	.byte	0x3f
	.zero		1


	//   ....[30]....
        /*02c0*/ 	.word	0x00008580
        /*02c4*/ 	.word	0x0000000c
        /*02c8*/ 	.word	0x00036438
        /*02cc*/ 	.short	0x010a
        /*02ce*/ 	.byte	0x3f
	.zero		1


	//   ....[31]....
        /*02d0*/ 	.word	0x000085d0
        /*02d4*/ 	.word	0x0000000c
        /*02d8*/ 	.word	0x00036428
        /*02dc*/ 	.short	0x010a
        /*02de*/ 	.byte	0x3f
	.zero		1


	//   ....[32]....
        /*02e0*/ 	.word	0x00008620
        /*02e4*/ 	.word	0x0000000c
        /*02e8*/ 	.word	0x00036438
        /*02ec*/ 	.short	0x010a
        /*02ee*/ 	.byte	0x3f
	.zero		1


	//   ....[33]....
        /*02f0*/ 	.word	0x00008680
        /*02f4*/ 	.word	0x0000000c
        /*02f8*/ 	.word	0x00036420
        /*02fc*/ 	.short	0x010a
        /*02fe*/ 	.byte	0x3f
	.zero		1


	//   ....[34]....
        /*0300*/ 	.word	0x000086d0
        /*0304*/ 	.word	0x0000000c
        /*0308*/ 	.word	0x00036438
        /*030c*/ 	.short	0x010a
        /*030e*/ 	.byte	0x3f
	.zero		1


	//   ....[35]....
        /*0310*/ 	.word	0x00008720
        /*0314*/ 	.word	0x0000000c
        /*0318*/ 	.word	0x00036428
        /*031c*/ 	.short	0x010a
        /*031e*/ 	.byte	0x3f
	.zero		1


	//   ....[36]....
        /*0320*/ 	.word	0x00008770
        /*0324*/ 	.word	0x0000000c
        /*0328*/ 	.word	0x00036438
        /*032c*/ 	.short	0x010a
        /*032e*/ 	.byte	0x3f
	.zero		1


	//   ....[37]....
        /*0330*/ 	.word	0x00008840
        /*0334*/ 	.word	0x00000007
        /*0338*/ 	.word	0x00000000
        /*033c*/ 	.short	0x010a
        /*033e*/ 	.byte	0x3f
	.zero		1


	//   ....[38]....
        /*0340*/ 	.word	0x00008890
        /*0344*/ 	.word	0x00000005
        /*0348*/ 	.word	0x00000000
        /*034c*/ 	.short	0x010a
        /*034e*/ 	.byte	0x3f
	.zero		1


	//----- nvinfo : EIATTR_NUM_MBARRIERS
	.align		4
.L_366:
        /*0350*/ 	.byte	0x03, 0x38
        /*0352*/ 	.short	0x0007


	//----- nvinfo : EIATTR_EXIT_INSTR_OFFSETS
	.align		4
        /*0354*/ 	.byte	0x04, 0x1c
        /*0356*/ 	.short	(.L_368 - .L_367)


	//   ....[0]....
.L_367:
        /*0358*/ 	.word	0x000083a0


	//----- nvinfo : EIATTR_MAX_THREADS
	.align		4
.L_368:
        /*035c*/ 	.byte	0x04, 0x05
        /*035e*/ 	.short	(.L_370 - .L_369)
.L_369:
        /*0360*/ 	.word	0x00000200
        /*0364*/ 	.word	0x00000001
        /*0368*/ 	.word	0x00000001


	//----- nvinfo : EIATTR_CRS_STACK_SIZE
	.align		4
.L_370:
        /*036c*/ 	.byte	0x04, 0x1e
        /*036e*/ 	.short	(.L_372 - .L_371)
.L_371:
        /*0370*/ 	.word	0x00000000


	//----- nvinfo : EIATTR_CBANK_PARAM_SIZE
	.align		4
.L_372:
        /*0374*/ 	.byte	0x03, 0x19
        /*0376*/ 	.short	0x06f0


	//----- nvinfo : EIATTR_PARAM_CBANK
	.align		4
        /*0378*/ 	.byte	0x04, 0x0a
        /*037a*/ 	.short	(.L_374 - .L_373)
	.align		4
.L_373:
        /*037c*/ 	.word	index@(.nv.constant0._ZN7cutlass13device_kernelIN5flash11enable_sm90INS1_16FlashAttnBwdSm90INS1_25CollectiveMainloopBwdSm90ILi2ELi1ELi1EN4cute5tupleIJNS5_1CILi1EEES8_S8_EEENS6_IJNS7_ILi64EEENS7_ILi96EEENS7_ILi192EEEEEENS_10bfloat16_tEfNS_4arch4Sm90ELb0ELb0ELb1ELb1ELb0ELb0ELb1ELb0ELi3ELi1ELi1ELi1ELb0EEENS1_24CollectiveEpilogueBwdGQAISD_fSG_Li384ELb1ELb0EEENS1_19SingleTileSchedulerILb1ELb0ELb0ELi96EEEEEEEEEvNT_6ParamsE)
        /*0380*/ 	.short	0x0210
        /*0382*/ 	.short	0x06f0


	//----- nvinfo : EIATTR_SW_WAR
	.align		4
.L_374:
        /*0384*/ 	.byte	0x04, 0x36
        /*0386*/ 	.short	(.L_376 - .L_375)
.L_375:
        /*0388*/ 	.word	0x00000008
.L_376:


//--------------------- .nv.info._ZN7cutlass13device_kernelIN5flash11enable_sm90INS1_16FlashAttnBwdSm90INS1_25CollectiveMainloopBwdSm90ILi2ELi1ELi1EN4cute5tupleIJNS5_1CILi1EEES8_S8_EEENS6_IJNS7_ILi64EEENS7_ILi96EEENS7_ILi192EEEEEENS_10bfloat16_tEfNS_4arch4Sm90ELb0ELb0ELb1ELb1ELb1ELb0ELb1ELb0ELi3ELi1ELi1ELi1ELb0EEENS1_24CollectiveEpilogueBwdGQAISD_fSG_Li384ELb1ELb1EEENS1_19SingleTileSchedulerILb1ELb0ELb0ELi96EEEEEEEEEvNT_6ParamsE --------------------------
	.section	.nv.info._ZN7cutlass13device_kernelIN5flash11enable_sm90INS1_16FlashAttnBwdSm90INS1_25CollectiveMainloopBwdSm90ILi2ELi1ELi1EN4cute5tupleIJNS5_1CILi1EEES8_S8_EEENS6_IJNS7_ILi64EEENS7_ILi96EEENS7_ILi192EEEEEENS_10bfloat16_tEfNS_4arch4Sm90ELb0ELb0ELb1ELb1ELb1ELb0ELb1ELb0ELi3ELi1ELi1ELi1ELb0EEENS1_24CollectiveEpilogueBwdGQAISD_fSG_Li384ELb1ELb1EEENS1_19SingleTileSchedulerILb1ELb0ELb0ELi96EEEEEEEEEvNT_6ParamsE,"",@"SHT_CUDA_INFO"
	.sectionflags	@""
	.align	4


	//----- nvinfo : EIATTR_CUDA_API_VERSION
	.align		4
        /*0000*/ 	.byte	0x04, 0x37
        /*0002*/ 	.short	(.L_378 - .L_377)
.L_377:
        /*0004*/ 	.word	0x00000082


	//----- nvinfo : EIATTR_KPARAM_INFO
	.align		4
.L_378:
        /*0008*/ 	.byte	0x04, 0x17
        /*000a*/ 	.short	(.L_380 - .L_379)
.L_379:
        /*000c*/ 	.word	0x00000000
        /*0010*/ 	.short	0x0000
        /*0012*/ 	.short	0x0070
        /*0014*/ 	.byte	0x00, 0xf0, 0x01, 0x1a


	//----- nvinfo : EIATTR_SPARSE_MMA_MASK
	.align		4
.L_380:
        /*0018*/ 	.byte	0x03, 0x50
        /*001a*/ 	.short	0x0000


	//----- nvinfo : EIATTR_MAXREG_COUNT
	.align		4
        /*001c*/ 	.byte	0x03, 0x1b
        /*001e*/ 	.short	0x0080


	//----- nvinfo : EIATTR_NUM_BARRIERS
	.align		4
        /*0020*/ 	.byte	0x02, 0x4c
        /*0022*/ 	.byte	0x10
	.zero		1


	//----- nvinfo : EIATTR_EXTERNS
	.align		4
        /*0024*/ 	.byte	0x04, 0x0f
        /*0026*/ 	.short	(.L_382 - .L_381)


	//   ....[0]....
	.align		4
.L_381:
        /*0028*/ 	.word	index@(__assertfail)


	//----- nvinfo : EIATTR_ANNOTATIONS
	.align		4
.L_382:
        /*002c*/ 	.byte	0x04, 0x55
        /*002e*/ 	.short	(.L_384 - .L_383)


	//   ....[0]....
.L_383:
        /*0030*/ 	.word	0x00000001
        /*0034*/ 	.byte	0xa0, 0x07, 0x00, 0x00, 0x01, 0x00, 0x00, 0x00, 0x80, 0x17, 0x00, 0x00, 0x01, 0x00, 0x00, 0x00
        /*0044*/ 	.byte	0xc0, 0x17, 0x00, 0x00, 0x01, 0x00, 0x00, 0x00, 0x30, 0x1b, 0x00, 0x00, 0x01, 0x00, 0x00, 0x00
        /*0054*/ 	.byte	0xe0, 0x23, 0x00, 0x00, 0x01, 0x00, 0x00, 0x00, 0xc0, 0x3c, 0x00, 0x00, 0x01, 0x00, 0x00, 0x00
        /*0064*/ 	.byte	0xc0, 0x40, 0x00, 0x00


	//----- nvinfo : EIATTR_MERCURY_ISA_VERSION
	.align		4
.L_384:
        /*0068*/ 	.byte	0x03, 0x5f
        /*006a*/ 	.short	0x0101


	//----- nvinfo : EIATTR_INT_WARP_WIDE_INSTR_OFFSETS
	.align		4
        /*006c*/ 	.byte	0x04, 0x31
        /*006e*/ 	.short	(.L_386 - .L_385)


	//   ....[0]....
.L_385:
        /*0070*/ 	.word	0x00000180


	//   ....[1]....
        /*0074*/ 	.word	0x00000240


	//   ....[2]....
        /*0078*/ 	.word	0x00005c20


	//   ....[3]....
        /*007c*/ 	.word	0x00006210


	//   ....[4]....
        /*0080*/ 	.word	0x00006970


	//   ....[5]....
        /*0084*/ 	.word	0x00006d10


	//----- nvinfo : EIATTR_COOP_GROUP_MASK_REGIDS
	.align		4
.L_386:
        /*0088*/ 	.byte	0x04, 0x29
        /*008a*/ 	.short	(.L_388 - .L_387)


	//   ....[0]....
.L_387:
        /*008c*/ 	.word	0xffffffff


	//   ....[1]....
        /*0090*/ 	.word	0xffffffff


	//   ....[2]....
        /*0094*/ 	.word	0xffffffff


	//   ....[3]....
        /*0098*/ 	.word	0xffffffff


	//   ....[4]....
        /*009c*/ 	.word	0xffffffff


	//   ....[5]....
        /*00a0*/ 	.word	0xffffffff


	//   ....[6]....
        /*00a4*/ 	.word	0xffffffff


	//   ....[7]....
        /*00a8*/ 	.word	0xffffffff


	//   ....[8]....
        /*00ac*/ 	.word	0xffffffff


	//   ....[9]....
        /*00b0*/ 	.word	0xffffffff


	//   ....[10]....
        /*00b4*/ 	.word	0xffffffff


	//   ....[11]....
        /*00b8*/ 	.word	0xffffffff


	//   ....[12]....
        /*00bc*/ 	.word	0xffffffff


	//   ....[13]....
        /*00c0*/ 	.word	0xffffffff


	//   ....[14]....
        /*00c4*/ 	.word	0xffffffff


	//   ....[15]....
        /*00c8*/ 	.word	0xffffffff


	//   ....[16]....
        /*00cc*/ 	.word	0xffffffff


	//   ....[17]....
        /*00d0*/ 	.word	0x0500000f


	//   ....[18]....
        /*00d4*/ 	.word	0x0500000f


	//   ....[19]....
        /*00d8*/ 	.word	0x0500000f


	//   ....[20]....
        /*00dc*/ 	.word	0x0500000f


	//   ....[21]....
        /*00e0*/ 	.word	0x0500000f


	//   ....[22]....
        /*00e4*/ 	.word	0x0500000f


	//----- nvinfo : EIATTR_COOP_GROUP_INSTR_OFFSETS
	.align		4
.L_388:
        /*00e8*/ 	.byte	0x04, 0x28
        /*00ea*/ 	.short	(.L_390 - .L_389)


	//   ....[0]....
.L_389:
        /*00ec*/ 	.word	0x00000060


	//   ....[1]....
        /*00f0*/ 	.word	0x00000190


	//   ....[2]....
        /*00f4*/ 	.word	0x00000220


	//   ....[3]....
        /*00f8*/ 	.word	0x000003a0


	//   ....[4]....
        /*00fc*/ 	.word	0x000005e0


	//   ....[5]....
        /*0100*/ 	.word	0x00001250


	//   ....[6]....
        /*0104*/ 	.word	0x000047a0


	//   ....[7]....
        /*0108*/ 	.word	0x00004930


	//   ....[8]....
        /*010c*/ 	.word	0x00004bc0


	//   ....[9]....
        /*0110*/ 	.word	0x00004d50


	//   ....[10]....
        /*0114*/ 	.word	0x00004e60


	//   ....[11]....
        /*0118*/ 	.word	0x00005760


	//   ....[12]....
        /*011c*/ 	.word	0x00005b50


	//   ....[13]....
        /*0120*/ 	.word	0x00005d90


	//   ....[14]....
        /*0124*/ 	.word	0x00006140


	//   ....[15]....
        /*0128*/ 	.word	0x000063f0


	//   ....[16]....
        /*012c*/ 	.word	0x000068b0


	//   ....[17]....
        /*0130*/ 	.word	0x00009050


	//   ....[18]....
        /*0134*/ 	.word	0x000091c0


	//   ....[19]....
        /*0138*/ 	.word	0x00009230


	//   ....[20]....
        /*013c*/ 	.word	0x000092a0


	//   ....[21]....
        /*0140*/ 	.word	0x00009310


	//   ....[22]....
        /*0144*/ 	.word	0x00009380


	//----- nvinfo : EIATTR_REG_RECONFIG
	.align		4
.L_390:
        /*0148*/ 	.byte	0x01, 0x54
	.zero		2


	//----- nvinfo : EIATTR_SYSCALL_OFFSETS
	.align		4
        /*014c*/ 	.byte	0x04, 0x46
        /*014e*/ 	.short	(.L_392 - .L_391)


	//   ....[0]....
.L_391:
        /*0150*/ 	.word	0x00000eb0


	//   ....[1]....
        /*0154*/ 	.word	0x00000fa0


	//   ....[2]....
        /*0158*/ 	.word	0x000010e0


	//   ....[3]....
        /*015c*/ 	.word	0x000011d0


	//----- nvinfo : EIATTR_MBARRIER_INSTR_OFFSETS
	.align		4
.L_392:
        /*0160*/ 	.byte	0x04, 0x39
        /*0162*/ 	.short	(.L_394 - .L_393)


	//   ....[0]....
.L_393:
        /*0164*/ 	.word	0x00000260
        /*0168*/ 	.word	0x000000ff
        /*016c*/ 	.word	0x00036400
        /*0170*/ 	.short	0x0100
        /*0172*/ 	.byte	0x06
	.zero		1


	//   ....[1]....
        /*0174*/ 	.word	0x00000350
        /*0178*/ 	.word	0x000000ff
        /*017c*/ 	.word	0x00036410
        /*0180*/ 	.short	0x0100
        /*0182*/ 	.byte	0x08
	.zero		1


	//   ....[2]....
        /*0184*/ 	.word	0x00000360
        /*0188*/ 	.word	0x000000ff
        /*018c*/ 	.word	0x00036420
        /*0190*/ 	.short	0x0100
        /*0192*/ 	.byte	0x08
	.zero		1


	//   ....[3]....
        /*0194*/ 	.word	0x00000370
        /*0198*/ 	.word	0x000000ff
        /*019c*/ 	.word	0x00036418
        /*01a0*/ 	.short	0x0100
        /*01a2*/ 	.byte	0x08
	.zero		1


	//   ....[4]....
        /*01a4*/ 	.word	0x00000380
        /*01a8*/ 	.word	0x000000ff
        /*01ac*/ 	.word	0x00036428
        /*01b0*/ 	.short	0x0100
        /*01b2*/ 	.byte	0x08
	.zero		1


	//   ....[5]....
        /*01b4*/ 	.word	0x000004b0
        /*01b8*/ 	.word	0x000000ff
        /*01bc*/ 	.word	0x00036430
        /*01c0*/ 	.short	0x0100
        /*01c2*/ 	.byte	0x08
	.zero		1


	//   ....[6]....
        /*01c4*/ 	.word	0x000004c0
        /*01c8*/ 	.word	0x000000ff
        /*01cc*/ 	.word	0x00036438
        /*01d0*/ 	.short	0x0100
        /*01d2*/ 	.byte	0x08
	.zero		1


	//   ....[7]....
        /*01d4*/ 	.word	0x00001290
        /*01d8*/ 	.word	0x000000ff
        /*01dc*/ 	.word	0x00036400
        /*01e0*/ 	.short	0x010a
        /*01e2*/ 	.byte	0x24
	.zero		1


	//   ....[8]....
        /*01e4*/ 	.word	0x000013e0
        /*01e8*/ 	.word	0x000000ff
        /*01ec*/ 	.word	0x00036400
        /*01f0*/ 	.short	0x010a
        /*01f2*/ 	.byte	0x24
	.zero		1


	//   ....[9]....
        /*01f4*/ 	.word	0x00001a90
        /*01f8*/ 	.word	0x00000004
        /*01fc*/ 	.word	0x00036410
        /*0200*/ 	.short	0x010a
        /*0202*/ 	.byte	0x3f
	.zero		1


	//   ....[10]....
        /*0204*/ 	.word	0x00001ad0
        /*0208*/ 	.word	0x00000004
        /*020c*/ 	.word	0x00036410
        /*0210*/ 	.short	0x010a
        /*0212*/ 	.byte	0x3f
	.zero		1


	//   ....[11]....
        /*0214*/ 	.word	0x00002180
        /*0218*/ 	.word	0x000000ff
        /*021c*/ 	.word	0x00036430
        /*0220*/ 	.short	0x010a
        /*0222*/ 	.byte	0x24
	.zero		1


	//   ....[12]....
        /*0224*/ 	.word	0x000023a0
        /*0228*/ 	.word	0x000000ff
        /*022c*/ 	.word	0x00036430
        /*0230*/ 	.short	0x010a
        /*0232*/ 	.byte	0x24
	.zero		1


	//   ....[13]....
        /*0234*/ 	.word	0x000039b0
        /*0238*/ 	.word	0x000000ff
        /*023c*/ 	.word	0x00000000
        /*0240*/ 	.short	0x0101
        /*0242*/ 	.byte	0x04
	.zero		1


	//   ....[14]....
        /*0244*/ 	.word	0x00003d30
        /*0248*/ 	.word	0x00000004
        /*024c*/ 	.word	0x00000000
        /*0250*/ 	.short	0x0101
        /*0252*/ 	.byte	0x3f
	.zero		1


	//   ....[15]....
        /*0254*/ 	.word	0x000071f0
        /*0258*/ 	.word	0x0000000c
        /*025c*/ 	.word	0x00036420
        /*0260*/ 	.short	0x010a
        /*0262*/ 	.byte	0x3f
	.zero		1


	//   ....[16]....
        /*0264*/ 	.word	0x000078f0
        /*0268*/ 	.word	0x0000000c
        /*026c*/ 	.word	0x00036438
        /*0270*/ 	.short	0x010a
        /*0272*/ 	.byte	0x3f
	.zero		1


	//   ....[17]....
        /*0274*/ 	.word	0x00007c60
        /*0278*/ 	.word	0x0000000c
        /*027c*/ 	.word	0x00036428
        /*0280*/ 	.short	0x010a
        /*0282*/ 	.byte	0x3f
	.zero		1


	//   ....[18]....
        /*0284*/ 	.word	0x00007f10
        /*0288*/ 	.word	0x0000000c
        /*028c*/ 	.word	0x00036438
        /*0290*/ 	.short	0x010a
        /*0292*/ 	.byte	0x3f
	.zero		1


	//   ....[19]....
        /*0294*/ 	.word	0x000081d0
        /*0298*/ 	.word	0x0000000c
        /*029c*/ 	.word	0x00036420
        /*02a0*/ 	.short	0x010a
        /*02a2*/ 	.byte	0x3f
	.zero		1


	//   ....[20]....
        /*02a4*/ 	.word	0x000084d0
        /*02a8*/ 	.word	0x0000000c
        /*02ac*/ 	.word	0x00036438
        /*02b0*/ 	.short	0x010a
        /*02b2*/ 	.byte	0x3f
	.zero		1


	//   ....[21]....
        /*02b4*/ 	.word	0x000087d0
        /*02b8*/ 	.word	0x0000000c
        /*02bc*/ 	.word	0x00036428
        /*02c0*/ 	.short	0x010a
        /*02c2*/ 	.byte	0x3f
	.zero		1


	//   ....[22]....
        /*02c4*/ 	.word	0x00008a90
        /*02c8*/ 	.word	0x0000000c
        /*02cc*/ 	.word	0x00036438
        /*02d0*/ 	.short	0x010a
        /*02d2*/ 	.byte	0x3f
	.zero		1


	//   ....[23]....
        /*02d4*/ 	.word	0x00008ee0
        /*02d8*/ 	.word	0x00000007
        /*02dc*/ 	.word	0x00000000
        /*02e0*/ 	.short	0x010a
        /*02e2*/ 	.byte	0x3f
	.zero		1


	//   ....[24]....
        /*02e4*/ 	.word	0x00008f60
        /*02e8*/ 	.word	0x00000005
        /*02ec*/ 	.word	0x00000000
        /*02f0*/ 	.short	0x010a
        /*02f2*/ 	.byte	0x3f
	.zero		1


	//   ....[25]....
        /*02f4*/ 	.word	0x00008fb0
        /*02f8*/ 	.word	0x00000009
        /*02fc*/ 	.word	0x00036438
        /*0300*/ 	.short	0x010a
        /*0302*/ 	.byte	0x3f
	.zero		1


	//   ....[26]....
        /*0304*/ 	.word	0x00009090
        /*0308*/ 	.word	0x00000007
        /*030c*/ 	.word	0x00036400
        /*0310*/ 	.short	0x010a
        /*0312*/ 	.byte	0x3f
	.zero		1


	//   ....[27]....
        /*0314*/ 	.word	0x000090e0
        /*0318*/ 	.word	0x00000004
        /*031c*/ 	.word	0x00036410
        /*0320*/ 	.short	0x010a
        /*0322*/ 	.byte	0x3f
	.zero		1


	//   ....[28]....
        /*0324*/ 	.word	0x00009140
        /*0328*/ 	.word	0x00000078
        /*032c*/ 	.word	0x00036430
        /*0330*/ 	.short	0x010a
        /*0332*/ 	.byte	0x3f
	.zero		1


	//   ....[29]....
        /*0334*/ 	.word	0x000093c0
        /*0338*/ 	.word	0x0000000c
        /*033c*/ 	.word	0x00036420
        /*0340*/ 	.short	0x010a
        /*0342*/ 	.byte	0x3f
	.zero		1


	//   ....[30]....
        /*0344*/ 	.word	0x00009410
        /*0348*/ 	.word	0x0000000c
        /*034c*/ 	.word	0x00036438
        /*0350*/ 	.short	0x010a
        /*0352*/ 	.byte	0x3f
	.zero		1


	//   ....[31]....
        /*0354*/ 	.word	0x00009460
        /*0358*/ 	.word	0x0000000c
        /*035c*/ 	.word	0x00036428
        /*0360*/ 	.short	0x010a
        /*0362*/ 	.byte	0x3f
	.zero		1


	//   ....[32]....
        /*0364*/ 	.word	0x000094b0
        /*0368*/ 	.word	0x0000000c
        /*036c*/ 	.word	0x00036438
        /*0370*/ 	.short	0x010a
        /*0372*/ 	.byte	0x3f
	.zero		1


	//   ....[33]....
        /*0374*/ 	.word	0x00009510
        /*0378*/ 	.word	0x0000000c
        /*037c*/ 	.word	0x00036420
        /*0380*/ 	.short	0x010a
        /*0382*/ 	.byte	0x3f
	.zero		1


	//   ....[34]....
        /*0384*/ 	.word	0x00009560
        /*0388*/ 	.word	0x0000000c
        /*038c*/ 	.word	0x00036438
        /*0390*/ 	.short	0x010a
        /*0392*/ 	.byte	0x3f
	.zero		1


	//   ....[35]....
        /*0394*/ 	.word	0x000095b0
        /*0398*/ 	.word	0x0000000c
        /*039c*/ 	.word	0x00036428
        /*03a0*/ 	.short	0x010a
        /*03a2*/ 	.byte	0x3f
	.zero		1


	//   ....[36]....
        /*03a4*/ 	.word	0x00009600
        /*03a8*/ 	.word	0x0000000c
        /*03ac*/ 	.word	0x00036438
        /*03b0*/ 	.short	0x010a
        /*03b2*/ 	.byte	0x3f
	.zero		1


	//   ....[37]....
        /*03b4*/ 	.word	0x000096d0
        /*03b8*/ 	.word	0x00000007
        /*03bc*/ 	.word	0x00000000
        /*03c0*/ 	.short	0x010a
        /*03c2*/ 	.byte	0x3f
	.zero		1


	//   ....[38]....
        /*03c4*/ 	.word	0x00009720
        /*03c8*/ 	.word	0x00000005
        /*03cc*/ 	.word	0x00000000
        /*03d0*/ 	.short	0x010a
        /*03d2*/ 	.byte	0x3f
	.zero		1


	//----- nvinfo : EIATTR_NUM_MBARRIERS
	.align		4
.L_394:
        /*03d4*/ 	.byte	0x03, 0x38
        /*03d6*/ 	.short	0x0007


	//----- nvinfo : EIATTR_EXIT_INSTR_OFFSETS
	.align		4
        /*03d8*/ 	.byte	0x04, 0x1c
        /*03da*/ 	.short	(.L_396 - .L_395)


	//   ....[0]....
.L_395:
        /*03dc*/ 	.word	0x00009000


	//----- nvinfo : EIATTR_MAX_THREADS
	.align		4
.L_396:
        /*03e0*/ 	.byte	0x04, 0x05
        /*03e2*/ 	.short	(.L_398 - .L_397)
.L_397:
        /*03e4*/ 	.word	0x00000200
        /*03e8*/ 	.word	0x00000001
        /*03ec*/ 	.word	0x00000001


	//----- nvinfo : EIATTR_CRS_STACK_SIZE
	.align		4
.L_398:
        /*03f0*/ 	.byte	0x04, 0x1e
        /*03f2*/ 	.short	(.L_400 - .L_399)
.L_399:
        /*03f4*/ 	.word	0x00000000


	//----- nvinfo : EIATTR_CBANK_PARAM_SIZE
	.align		4
.L_400:
        /*03f8*/ 	.byte	0x03, 0x19
        /*03fa*/ 	.short	0x06f0


	//----- nvinfo : EIATTR_PARAM_CBANK
	.align		4
        /*03fc*/ 	.byte	0x04, 0x0a
        /*03fe*/ 	.short	(.L_402 - .L_401)
	.align		4
.L_401:
        /*0400*/ 	.word	index@(.nv.constant0._ZN7cutlass13device_kernelIN5flash11enable_sm90INS1_16FlashAttnBwdSm90INS1_25CollectiveMainloopBwdSm90ILi2ELi1ELi1EN4cute5tupleIJNS5_1CILi1EEES8_S8_EEENS6_IJNS7_ILi64EEENS7_ILi96EEENS7_ILi192EEEEEENS_10bfloat16_tEfNS_4arch4Sm90ELb0ELb0ELb1ELb1ELb1ELb0ELb1ELb0ELi3ELi1ELi1ELi1ELb0EEENS1_24CollectiveEpilogueBwdGQAISD_fSG_Li384ELb1ELb1EEENS1_19SingleTileSchedulerILb1ELb0ELb0ELi96EEEEEEEEEvNT_6ParamsE)
        /*0404*/ 	.short	0x0210
        /*0406*/ 	.short	0x06f0


	//----- nvinfo : EIATTR_SW_WAR
	.align		4
.L_402:
        /*0408*/ 	.byte	0x04, 0x36
        /*040a*/ 	.short	(.L_404 - .L_403)
.L_403:
        /*040c*/ 	.word	0x00000008
.L_404:


//--------------------- .nv.info._ZN7cutlass13device_kernelIN5flash11enable_sm90INS1_16FlashAttnBwdSm90INS1_25CollectiveMainloopBwdSm90ILi2ELi1ELi1EN4cute5tupleIJNS5_1CILi1EEES8_S8_EEENS6_IJNS7_ILi64EEENS7_ILi96EEENS7_ILi192EEEEEENS_10bfloat16_tEfNS_4arch4Sm90ELb0ELb1ELb1ELb0ELb0ELb0ELb1ELb0ELi3ELi1ELi1ELi1ELb0EEENS1_21CollectiveEpilogueBwdISD_SE_SG_Li384ELb0ELb1ELi3EEENS1_19SingleTileSchedulerILb0ELb0ELb0ELi96EEEEEEEEEvNT_6ParamsE --------------------------
	.section	.nv.info._ZN7cutlass13device_kernelIN5flash11enable_sm90INS1_16FlashAttnBwdSm90INS1_25CollectiveMainloopBwdSm90ILi2ELi1ELi1EN4cute5tupleIJNS5_1CILi1EEES8_S8_EEENS6_IJNS7_ILi64EEENS7_ILi96EEENS7_ILi192EEEEEENS_10bfloat16_tEfNS_4arch4Sm90ELb0ELb1ELb1ELb0ELb0ELb0ELb1ELb0ELi3ELi1ELi1ELi1ELb0EEENS1_21CollectiveEpilogueBwdISD_SE_SG_Li384ELb0ELb1ELi3EEENS1_19SingleTileSchedulerILb0ELb0ELb0ELi96EEEEEEEEEvNT_6ParamsE,"",@"SHT_CUDA_INFO"
	.sectionflags	@""
	.align	4


	//----- nvinfo : EIATTR_CUDA_API_VERSION
	.align		4
        /*0000*/ 	.byte	0x04, 0x37
        /*0002*/ 	.short	(.L_406 - .L_405)
.L_405:
        /*0004*/ 	.word	0x00000082


	//----- nvinfo : EIATTR_KPARAM_INFO
	.align		4
.L_406:
        /*0008*/ 	.byte	0x04, 0x17
        /*000a*/ 	.short	(.L_408 - .L_407)
.L_407:
        /*000c*/ 	.word	0x00000000
        /*0010*/ 	.short	0x0000
        /*0012*/ 	.short	0x0070
        /*0014*/ 	.byte	0x00, 0xf0, 0x01, 0x24


	//----- nvinfo : EIATTR_SPARSE_MMA_MASK
	.align		4
.L_408:
        /*0018*/ 	.byte	0x03, 0x50
        /*001a*/ 	.short	0x0000


	//----- nvinfo : EIATTR_MAXREG_COUNT
	.align		4
        /*001c*/ 	.byte	0x03, 0x1b
        /*001e*/ 	.short	0x0080


	//----- nvinfo : EIATTR_NUM_BARRIERS
	.align		4
        /*0020*/ 	.byte	0x02, 0x4c
        /*0022*/ 	.byte	0x10
	.zero		1


	//----- nvinfo : EIATTR_EXTERNS
	.align		4
        /*0024*/ 	.byte	0x04, 0x0f
        /*0026*/ 	.short	(.L_410 - .L_409)


	//   ....[0]....
	.align		4
.L_409:
        /*0028*/ 	.word	index@(__assertfail)


	//----- nvinfo : EIATTR_ANNOTATIONS
	.align		4
.L_410:
        /*002c*/ 	.byte	0x04, 0x55
        /*002e*/ 	.short	(.L_412 - .L_411)


	//   ....[0]....
.L_411:
        /*0030*/ 	.word	0x00000001
        /*0034*/ 	.byte	0x10, 0x18, 0x00, 0x00, 0x01, 0x00, 0x00, 0x00, 0x50, 0x18, 0x00, 0x00, 0x01, 0x00, 0x00, 0x00
        /*0044*/ 	.byte	0x90, 0x18, 0x00, 0x00, 0x01, 0x00, 0x00, 0x00, 0xe0, 0x20, 0x00, 0x00, 0x01, 0x00, 0x00, 0x00
        /*0054*/ 	.byte	0x70, 0x2a, 0x00, 0x00, 0x01, 0x00, 0x00, 0x00, 0x50, 0x2c, 0x00, 0x00, 0x01, 0x00, 0x00, 0x00
        /*0064*/ 	.byte	0xd0, 0x2d, 0x00, 0x00


	//----- nvinfo : EIATTR_MERCURY_ISA_VERSION
	.align		4
.L_412:
        /*0068*/ 	.byte	0x03, 0x5f
        /*006a*/ 	.short	0x0101


	//----- nvinfo : EIATTR_INT_WARP_WIDE_INSTR_OFFSETS
	.align		4
        /*006c*/ 	.byte	0x04, 0x31
        /*006e*/ 	.short	(.L_414 - .L_413)


	//   ....[0]....
.L_413:
        /*0070*/ 	.word	0x000001f0


	//   ....[1]....
        /*0074*/ 	.word	0x00000220


	//----- nvinfo : EIATTR_COOP_GROUP_MASK_REGIDS
	.align		4
.L_414:
        /*0078*/ 	.byte	0x04, 0x29
        /*007a*/ 	.short	(.L_416 - .L_415)


	//   ....[0]....
.L_415:
        /*007c*/ 	.word	0xffffffff


	//   ....[1]....
        /*0080*/ 	.word	0xffffffff


	//   ....[2]....
        /*0084*/ 	.word	0xffffffff


	//   ....[3]....
        /*0088*/ 	.word	0xffffffff


	//   ....[4]....
        /*008c*/ 	.word	0xffffffff


	//   ....[5]....
        /*0090*/ 	.word	0xffffffff


	//   ....[6]....
        /*0094*/ 	.word	0xffffffff


	//   ....[7]....
        /*0098*/ 	.word	0xffffffff


	//   ....[8]....
        /*009c*/ 	.word	0x0500000f


	//----- nvinfo : EIATTR_COOP_GROUP_INSTR_OFFSETS
	.align		4
.L_416:
        /*00a0*/ 	.byte	0x04, 0x28
        /*00a2*/ 	.short	(.L_418 - .L_417)


	//   ....[0]....
.L_417:
        /*00a4*/ 	.word	0x00000070


	//   ....[1]....
        /*00a8*/ 	.word	0x00000200


	//   ....[2]....
        /*00ac*/ 	.word	0x00000250


	//   ....[3]....
        /*00b0*/ 	.word	0x00000440


	//   ....[4]....
        /*00b4*/ 	.word	0x00000630


	//   ....[5]....
        /*00b8*/ 	.word	0x000010f0


	//   ....[6]....
        /*00bc*/ 	.word	0x00004d70


	//   ....[7]....
        /*00c0*/ 	.word	0x00006390


	//   ....[8]....
        /*00c4*/ 	.word	0x00009a20


	//----- nvinfo : EIATTR_REG_RECONFIG
	.align		4
.L_418:
        /*00c8*/ 	.byte	0x01, 0x54
	.zero		2


	//----- nvinfo : EIATTR_SYSCALL_OFFSETS
	.align		4
        /*00cc*/ 	.byte	0x04, 0x46
        /*00ce*/ 	.short	(.L_420 - .L_419)


	//   ....[0]....
.L_419:
        /*00d0*/ 	.word	0x00000d50


	//   ....[1]....
        /*00d4*/ 	.word	0x00000e40


	//   ....[2]....
        /*00d8*/ 	.word	0x00000f80


	//   ....[3]....
        /*00dc*/ 	.word	0x00001070


	//   ....[4]....
        /*00e0*/ 	.word	0x00004760


	//   ....[5]....
        /*00e4*/ 	.word	0x000048a0


	//   ....[6]....
        /*00e8*/ 	.word	0x000049c0


	//   ....[7]....
        /*00ec*/ 	.word	0x00004ae0


	//----- nvinfo : EIATTR_MBARRIER_INSTR_OFFSETS
	.align		4
.L_420:
        /*00f0*/ 	.byte	0x04, 0x39
        /*00f2*/ 	.short	(.L_422 - .L_421)


	//   ....[0]....
.L_421:
        /*00f4*/ 	.word	0x000002f0
        /*00f8*/ 	.word	0x000000ff
        /*00fc*/ 	.word	0x00036400
        /*0100*/ 	.short	0x0100
        /*0102*/ 	.byte	0x06
	.zero		1


	//   ....[1]....
        /*0104*/ 	.word	0x000003f0
        /*0108*/ 	.word	0x000000ff
        /*010c*/ 	.word	0x00036410
        /*0110*/ 	.short	0x0100
        /*0112*/ 	.byte	0x08
	.zero		1


	//   ....[2]....
        /*0114*/ 	.word	0x00000400
        /*0118*/ 	.word	0x000000ff
        /*011c*/ 	.word	0x00036420
        /*0120*/ 	.short	0x0100
        /*0122*/ 	.byte	0x08
	.zero		1


	//   ....[3]....
        /*0124*/ 	.word	0x00000410
        /*0128*/ 	.word	0x000000ff
        /*012c*/ 	.word	0x00036418
        /*0130*/ 	.short	0x0100
        /*0132*/ 	.byte	0x08
	.zero		1


	//   ....[4]....
        /*0134*/ 	.word	0x00000420
        /*0138*/ 	.word	0x000000ff
        /*013c*/ 	.word	0x00036428
        /*0140*/ 	.short	0x0100
        /*0142*/ 	.byte	0x08
	.zero		1


	//   ....[5]....
        /*0144*/ 	.word	0x00000550
        /*0148*/ 	.word	0x000000ff
        /*014c*/ 	.word	0x00036430
        /*0150*/ 	.short	0x0100
        /*0152*/ 	.byte	0x08
	.zero		1


	//   ....[6]....
        /*0154*/ 	.word	0x00000560
        /*0158*/ 	.word	0x000000ff
        /*015c*/ 	.word	0x00036438
        /*0160*/ 	.short	0x0100
        /*0162*/ 	.byte	0x08
	.zero		1


	//   ....[7]....
        /*0164*/ 	.word	0x00001120
        /*0168*/ 	.word	0x000000ff
        /*016c*/ 	.word	0x00036400
        /*0170*/ 	.short	0x010a
        /*0172*/ 	.byte	0x25
	.zero		1


	//   ....[8]....
        /*0174*/ 	.word	0x00001210
        /*0178*/ 	.word	0x000000ff
        /*017c*/ 	.word	0x00036400
        /*0180*/ 	.short	0x010a
        /*0182*/ 	.byte	0x25
	.zero		1


	//   ....[9]....
        /*0184*/ 	.word	0x00001990
        /*0188*/ 	.word	0x00000003
        /*018c*/ 	.word	0x00036410
        /*0190*/ 	.short	0x010a
        /*0192*/ 	.byte	0x3f
	.zero		1


	//   ....[10]....
        /*0194*/ 	.word	0x000019d0
        /*0198*/ 	.word	0x00000003
        /*019c*/ 	.word	0x00036410
        /*01a0*/ 	.short	0x010a
        /*01a2*/ 	.byte	0x3f
	.zero		1


	//   ....[11]....
        /*01a4*/ 	.word	0x00002070
        /*01a8*/ 	.word	0x000000ff
        /*01ac*/ 	.word	0x00036430
        /*01b0*/ 	.short	0x010a
        /*01b2*/ 	.byte	0x25
	.zero		1


	//   ....[12]....
        /*01b4*/ 	.word	0x000020b0
        /*01b8*/ 	.word	0x000000ff
        /*01bc*/ 	.word	0x00036430
        /*01c0*/ 	.short	0x010a
        /*01c2*/ 	.byte	0x25
	.zero		1


	//   ....[13]....
        /*01c4*/ 	.word	0x00003ee0
        /*01c8*/ 	.word	0x000000ff
        /*01cc*/ 	.word	0x00000000
        /*01d0*/ 	.short	0x0101
        /*01d2*/ 	.byte	0x04
	.zero		1


	//   ....[14]....
        /*01d4*/ 	.word	0x00004280
        /*01d8*/ 	.word	0x00000003
        /*01dc*/ 	.word	0x00000000
        /*01e0*/ 	.short	0x0101
        /*01e2*/ 	.byte	0x3f
	.zero		1


	//   ....[15]....
        /*01e4*/ 	.word	0x00007970
        /*01e8*/ 	.word	0x00000000
        /*01ec*/ 	.word	0x00036420
        /*01f0*/ 	.short	0x010a
        /*01f2*/ 	.byte	0x3f
	.zero		1


	//   ....[16]....
        /*01f4*/ 	.word	0x00008180
        /*01f8*/ 	.word	0x00000000
        /*01fc*/ 	.word	0x00036438
        /*0200*/ 	.short	0x010a
        /*0202*/ 	.byte	0x3f
	.zero		1


	//   ....[17]....
        /*0204*/ 	.word	0x000084e0
        /*0208*/ 	.word	0x00000000
        /*020c*/ 	.word	0x00036428
        /*0210*/ 	.short	0x010a
        /*0212*/ 	.byte	0x3f
	.zero		1


	//   ....[18]....
        /*0214*/ 	.word	0x00008800
        /*0218*/ 	.word	0x00000000
        /*021c*/ 	.word	0x00036438
        /*0220*/ 	.short	0x010a
        /*0222*/ 	.byte	0x3f
	.zero		1


	//   ....[19]....
        /*0224*/ 	.word	0x00008ab0
        /*0228*/ 	.word	0x00000000
        /*022c*/ 	.word	0x00036420
        /*0230*/ 	.short	0x010a
        /*0232*/ 	.byte	0x3f
	.zero		1


	//   ....[20]....
        /*0234*/ 	.word	0x00008e30
        /*0238*/ 	.word	0x00000000
        /*023c*/ 	.word	0x00036438
        /*0240*/ 	.short	0x010a
        /*0242*/ 	.byte	0x3f
	.zero		1


	//   ....[21]....
        /*0244*/ 	.word	0x00009120
        /*0248*/ 	.word	0x00000000
        /*024c*/ 	.word	0x00036428
        /*0250*/ 	.short	0x010a
        /*0252*/ 	.byte	0x3f
	.zero		1


	//   ....[22]....
        /*0254*/ 	.word	0x00009460
        /*0258*/ 	.word	0x00000000
        /*025c*/ 	.word	0x00036438
        /*0260*/ 	.short	0x010a
        /*0262*/ 	.byte	0x3f
	.zero		1


	//   ....[23]....
        /*0264*/ 	.word	0x000098b0
        /*0268*/ 	.word	0x00000009
        /*026c*/ 	.word	0x00000000
        /*0270*/ 	.short	0x010a
        /*0272*/ 	.byte	0x3f
	.zero		1


	//   ....[24]....
        /*0274*/ 	.word	0x00009930
        /*0278*/ 	.word	0x00000003
        /*027c*/ 	.word	0x00000000
        /*0280*/ 	.short	0x010a
        /*0282*/ 	.byte	0x3f
	.zero		1


	//   ....[25]....
        /*0284*/ 	.word	0x00009980
        /*0288*/ 	.word	0x00000004
        /*028c*/ 	.word	0x00036438
        /*0290*/ 	.short	0x010a
        /*0292*/ 	.byte	0x3f
	.zero		1


	//   ....[26]....
        /*0294*/ 	.word	0x00009a60
        /*0298*/ 	.word	0x00000003
        /*029c*/ 	.word	0x00036400
        /*02a0*/ 	.short	0x010a
        /*02a2*/ 	.byte	0x3f
	.zero		1


	//   ....[27]....
        /*02a4*/ 	.word	0x00009ab0
        /*02a8*/ 	.word	0x00000003
        /*02ac*/ 	.word	0x00036410
        /*02b0*/ 	.short	0x010a
        /*02b2*/ 	.byte	0x3f
	.zero		1


	//   ....[28]....
        /*02b4*/ 	.word	0x00009b10
        /*02b8*/ 	.word	0x0000000b
        /*02bc*/ 	.word	0x00036430
        /*02c0*/ 	.short	0x010a
        /*02c2*/ 	.byte	0x3f
	.zero		1


	//   ....[29]....
        /*02c4*/ 	.word	0x00009b60
        /*02c8*/ 	.word	0x00000000
        /*02cc*/ 	.word	0x00036420
        /*02d0*/ 	.short	0x010a
        /*02d2*/ 	.byte	0x3f
	.zero		1


	//   ....[30]....
        /*02d4*/ 	.word	0x00009bb0
        /*02d8*/ 	.word	0x00000000
        /*02dc*/ 	.word	0x00036438
        /*02e0*/ 	.short	0x010a
        /*02e2*/ 	.byte	0x3f
	.zero		1


	//   ....[31]....
        /*02e4*/ 	.word	0x00009c00
        /*02e8*/ 	.word	0x00000000
        /*02ec*/ 	.word	0x00036428
        /*02f0*/ 	.short	0x010a
        /*02f2*/ 	.byte	0x3f
	.zero		1


	//   ....[32]....
        /*02f4*/ 	.word	0x00009c50
        /*02f8*/ 	.word	0x00000000
        /*02fc*/ 	.word	0x00036438
        /*0300*/ 	.short	0x010a
        /*0302*/ 	.byte	0x3f
	.zero		1


	//   ....[33]....
        /*0304*/ 	.word	0x00009cb0
        /*0308*/ 	.word	0x00000000
        /*030c*/ 	.word	0x00036420
        /*0310*/ 	.short	0x010a
        /*0312*/ 	.byte	0x3f
	.zero		1


	//   ....[34]....
        /*0314*/ 	.word	0x00009d00
        /*0318*/ 	.word	0x00000000
        /*031c*/ 	.word	0x00036438
        /*0320*/ 	.short	0x010a
        /*0322*/ 	.byte	0x3f
	.zero		1


	//   ....[35]....
        /*0324*/ 	.word	0x00009d50
        /*0328*/ 	.word	0x00000000
        /*032c*/ 	.word	0x00036428
        /*0330*/ 	.short	0x010a
        /*0332*/ 	.byte	0x3f
	.zero		1


	//   ....[36]....
        /*0334*/ 	.word	0x00009da0
        /*0338*/ 	.word	0x00000000
        /*033c*/ 	.word	0x00036438
        /*0340*/ 	.short	0x010a
        /*0342*/ 	.byte	0x3f
	.zero		1


	//   ....[37]....
        /*0344*/ 	.word	0x00009e70
        /*0348*/ 	.word	0x00000009
        /*034c*/ 	.word	0x00000000
        /*0350*/ 	.short	0x010a
        /*0352*/ 	.byte	0x3f
	.zero		1


	//   ....[38]....
        /*0354*/ 	.word	0x00009ec0
        /*0358*/ 	.word	0x00000003
        /*035c*/ 	.word	0x00000000
        /*0360*/ 	.short	0x010a
        /*0362*/ 	.byte	0x3f
	.zero		1


	//----- nvinfo : EIATTR_NUM_MBARRIERS
	.align		4
.L_422:
        /*0364*/ 	.byte	0x03, 0x38
        /*0366*/ 	.short	0x0007


	//----- nvinfo : EIATTR_EXIT_INSTR_OFFSETS
	.align		4
        /*0368*/ 	.byte	0x04, 0x1c
        /*036a*/ 	.short	(.L_424 - .L_423)


	//   ....[0]....
.L_423:
        /*036c*/ 	.word	0x00000690


	//   ....[1]....
        /*0370*/ 	.word	0x000053a0


	//   ....[2]....
        /*0374*/ 	.word	0x00006330


	//   ....[3]....
        /*0378*/ 	.word	0x000099d0


	//----- nvinfo : EIATTR_MAX_THREADS
	.align		4
.L_424:
        /*037c*/ 	.byte	0x04, 0x05
        /*037e*/ 	.short	(.L_426 - .L_425)
.L_425:
        /*0380*/ 	.word	0x00000200
        /*0384*/ 	.word	0x00000001
        /*0388*/ 	.word	0x00000001


	//----- nvinfo : EIATTR_CRS_STACK_SIZE
	.align		4
.L_426:
        /*038c*/ 	.byte	0x04, 0x1e
        /*038e*/ 	.short	(.L_428 - .L_427)
.L_427:
        /*0390*/ 	.word	0x00000000


	//----- nvinfo : EIATTR_CBANK_PARAM_SIZE
	.align		4
.L_428:
        /*0394*/ 	.byte	0x03, 0x19
        /*0396*/ 	.short	0x0970


	//----- nvinfo : EIATTR_PARAM_CBANK
	.align		4
        /*0398*/ 	.byte	0x04, 0x0a
        /*039a*/ 	.short	(.L_430 - .L_429)
	.align		4
.L_429:
        /*039c*/ 	.word	index@(.nv.constant0._ZN7cutlass13device_kernelIN5flash11enable_sm90INS1_16FlashAttnBwdSm90INS1_25CollectiveMainloopBwdSm90ILi2ELi1ELi1EN4cute5tupleIJNS5_1CILi1EEES8_S8_EEENS6_IJNS7_ILi64EEENS7_ILi96EEENS7_ILi192EEEEEENS_10bfloat16_tEfNS_4arch4Sm90ELb0ELb1ELb1ELb0ELb0ELb0ELb1ELb0ELi3ELi1ELi1ELi1ELb0EEENS1_21CollectiveEpilogueBwdISD_SE_SG_Li384ELb0ELb1ELi3EEENS1_19SingleTileSchedulerILb0ELb0ELb0ELi96EEEEEEEEEvNT_6ParamsE)
        /*03a0*/ 	.short	0x0210
        /*03a2*/ 	.short	0x0970


	//----- nvinfo : EIATTR_SW_WAR
	.align		4
.L_430:
        /*03a4*/ 	.byte	0x04, 0x36
        /*03a6*/ 	.short	(.L_432 - .L_431)
.L_431:
        /*03a8*/ 	.word	0x00000008
.L_432:


//--------------------- .nv.info._ZN7cutlass13device_kernelIN5flash11enable_sm90INS1_16FlashAttnBwdSm90INS1_25CollectiveMainloopBwdSm90ILi2ELi1ELi1EN4cute5tupleIJNS5_1CILi1EEES8_S8_EEENS6_IJNS7_ILi64EEENS7_ILi96EEENS7_ILi192EEEEEENS_10bfloat16_tEfNS_4arch4Sm90ELb0ELb1ELb1ELb0ELb1ELb0ELb1ELb0ELi3ELi1ELi1ELi1ELb0EEENS1_21CollectiveEpilogueBwdISD_SE_SG_Li384ELb0ELb1ELi3EEENS1_19SingleTileSchedulerILb0ELb0ELb0ELi96EEEEEEEEEvNT_6ParamsE --------------------------
	.section	.nv.info._ZN7cutlass13device_kernelIN5flash11enable_sm90INS1_16FlashAttnBwdSm90INS1_25CollectiveMainloopBwdSm90ILi2ELi1ELi1EN4cute5tupleIJNS5_1CILi1EEES8_S8_EEENS6_IJNS7_ILi64EEENS7_ILi96EEENS7_ILi192EEEEEENS_10bfloat16_tEfNS_4arch4Sm90ELb0ELb1ELb1ELb0ELb1ELb0ELb1ELb0ELi3ELi1ELi1ELi1ELb0EEENS1_21CollectiveEpilogueBwdISD_SE_SG_Li384ELb0ELb1ELi3EEENS1_19SingleTileSchedulerILb0ELb0ELb0ELi96EEEEEEEEEvNT_6ParamsE,"",@"SHT_CUDA_INFO"
	.sectionflags	@""
	.align	4


	//----- nvinfo : EIATTR_CUDA_API_VERSION
	.align		4
        /*0000*/ 	.byte	0x04, 0x37
        /*0002*/ 	.short	(.L_434 - .L_433)
.L_433:
        /*0004*/ 	.word	0x00000082


	//----- nvinfo : EIATTR_KPARAM_INFO
	.align		4
.L_434:
        /*0008*/ 	.byte	0x04, 0x17
        /*000a*/ 	.short	(.L_436 - .L_435)
.L_435:
        /*000c*/ 	.word	0x00000000
        /*0010*/ 	.short	0x0000
        /*0012*/ 	.short	0x0070
        /*0014*/ 	.byte	0x00, 0xf0, 0x01, 0x24


	//----- nvinfo : EIATTR_SPARSE_MMA_MASK
	.align		4
.L_436:
        /*0018*/ 	.byte	0x03, 0x50
        /*001a*/ 	.short	0x0000


	//----- nvinfo : EIATTR_MAXREG_COUNT
	.align		4
        /*001c*/ 	.byte	0x03, 0x1b
        /*001e*/ 	.short	0x0080


	//----- nvinfo : EIATTR_NUM_BARRIERS
	.align		4
        /*0020*/ 	.byte	0x02, 0x4c
        /*0022*/ 	.byte	0x10
	.zero		1


	//----- nvinfo : EIATTR_EXTERNS
	.align		4
        /*0024*/ 	.byte	0x04, 0x0f
        /*0026*/ 	.short	(.L_438 - .L_437)


	//   ....[0]....
	.align		4
.L_437:
        /*0028*/ 	.word	index@(__assertfail)


	//----- nvinfo : EIATTR_ANNOTATIONS
	.align		4
.L_438:
        /*002c*/ 	.byte	0x04, 0x55
        /*002e*/ 	.short	(.L_440 - .L_439)


	//   ....[0]....
.L_439:
        /*0030*/ 	.word	0x00000001
        /*0034*/ 	.byte	0x20, 0x18, 0x00, 0x00, 0x01, 0x00, 0x00, 0x00, 0x60, 0x18, 0x00, 0x00, 0x01, 0x00, 0x00, 0x00
        /*0044*/ 	.byte	0xa0, 0x18, 0x00, 0x00, 0x01, 0x00, 0x00, 0x00, 0xe0, 0x20, 0x00, 0x00, 0x01, 0x00, 0x00, 0x00
        /*0054*/ 	.byte	0x70, 0x2a, 0x00, 0x00, 0x01, 0x00, 0x00, 0x00, 0x50, 0x2c, 0x00, 0x00, 0x01, 0x00, 0x00, 0x00
        /*0064*/ 	.byte	0xd0, 0x2d, 0x00, 0x00


	//----- nvinfo : EIATTR_MERCURY_ISA_VERSION
	.align		4
.L_440:
        /*0068*/ 	.byte	0x03, 0x5f
        /*006a*/ 	.short	0x0101


	//----- nvinfo : EIATTR_INT_WARP_WIDE_INSTR_OFFSETS
	.align		4
        /*006c*/ 	.byte	0x04, 0x31
        /*006e*/ 	.short	(.L_442 - .L_441)


	//   ....[0]....
.L_441:
        /*0070*/ 	.word	0x000001f0


	//   ....[1]....
        /*0074*/ 	.word	0x00000220


	//   ....[2]....
        /*0078*/ 	.word	0x00006e80


	//   ....[3]....
        /*007c*/ 	.word	0x000075c0


	//   ....[4]....
        /*0080*/ 	.word	0x00007bb0


	//   ....[5]....
        /*0084*/ 	.word	0x00007e80


	//   ....[6]....
        /*0088*/ 	.word	0x000080e0


	//   ....[7]....
        /*008c*/ 	.word	0x00008270


	//----- nvinfo : EIATTR_COOP_GROUP_MASK_REGIDS
	.align		4
.L_442:
        /*0090*/ 	.byte	0x04, 0x29
        /*0092*/ 	.short	(.L_444 - .L_443)


	//   ....[0]....
.L_443:
        /*0094*/ 	.word	0xffffffff


	//   ....[1]....
        /*0098*/ 	.word	0xffffffff


	//   ....[2]....
        /*009c*/ 	.word	0xffffffff


	//   ....[3]....
        /*00a0*/ 	.word	0xffffffff


	//   ....[4]....
        /*00a4*/ 	.word	0xffffffff


	//   ....[5]....
        /*00a8*/ 	.word	0xffffffff


	//   ....[6]....
        /*00ac*/ 	.word	0xffffffff


	//   ....[7]....
        /*00b0*/ 	.word	0xffffffff


	//   ....[8]....
        /*00b4*/ 	.word	0xffffffff


	//   ....[9]....
        /*00b8*/ 	.word	0xffffffff


	//   ....[10]....
        /*00bc*/ 	.word	0xffffffff


	//   ....[11]....
        /*00c0*/ 	.word	0xffffffff


	//   ....[12]....
        /*00c4*/ 	.word	0xffffffff


	//   ....[13]....
        /*00c8*/ 	.word	0xffffffff


	//   ....[14]....
        /*00cc*/ 	.word	0xffffffff


	//   ....[15]....
        /*00d0*/ 	.word	0xffffffff


	//   ....[16]....
        /*00d4*/ 	.word	0xffffffff


	//   ....[17]....
        /*00d8*/ 	.word	0x0500000f


	//   ....[18]....
        /*00dc*/ 	.word	0x0500000f


	//   ....[19]....
        /*00e0*/ 	.word	0x0500000f


	//   ....[20]....
        /*00e4*/ 	.word	0x0500000f


	//----- nvinfo : EIATTR_COOP_GROUP_INSTR_OFFSETS
	.align		4
.L_444:
        /*00e8*/ 	.byte	0x04, 0x28
        /*00ea*/ 	.short	(.L_446 - .L_445)


	//   ....[0]....
.L_445:
        /*00ec*/ 	.word	0x00000070


	//   ....[1]....
        /*00f0*/ 	.word	0x00000200


	//   ....[2]....
        /*00f4*/ 	.word	0x00000250


	//   ....[3]....
        /*00f8*/ 	.word	0x00000440


	//   ....[4]....
        /*00fc*/ 	.word	0x00000640


	//   ....[5]....
        /*0100*/ 	.word	0x00001100


	//   ....[6]....
        /*0104*/ 	.word	0x00004d80


	//   ....[7]....
        /*0108*/ 	.word	0x00006390


	//   ....[8]....
        /*010c*/ 	.word	0x000068f0


	//   ....[9]....
        /*0110*/ 	.word	0x00006db0


	//   ....[10]....
        /*0114*/ 	.word	0x00007100


	//   ....[11]....
        /*0118*/ 	.word	0x000074f0


	//   ....[12]....
        /*011c*/ 	.word	0x00007730


	//   ....[13]....
        /*0120*/ 	.word	0x00007ae0


	//   ....[14]....
        /*0124*/ 	.word	0x00007dc0


	//   ....[15]....
        /*0128*/ 	.word	0x00007fe0


	//   ....[16]....
        /*012c*/ 	.word	0x00008170


	//   ....[17]....
        /*0130*/ 	.word	0x0000a910


	//   ....[18]....
        /*0134*/ 	.word	0x0000aa80


	//   ....[19]....
        /*0138*/ 	.word	0x0000aaf0


	//   ....[20]....
        /*013c*/ 	.word	0x0000ab60


	//----- nvinfo : EIATTR_REG_RECONFIG
	.align		4
.L_446:
        /*0140*/ 	.byte	0x01, 0x54
	.zero		2


	//----- nvinfo : EIATTR_SYSCALL_OFFSETS
	.align		4
        /*0144*/ 	.byte	0x04, 0x46
        /*0146*/ 	.short	(.L_448 - .L_447)


	//   ....[0]....
.L_447:
        /*0148*/ 	.word	0x00000d60


	//   ....[1]....
        /*014c*/ 	.word	0x00000e50


	//   ....[2]....
        /*0150*/ 	.word	0x00000f90


	//   ....[3]....
        /*0154*/ 	.word	0x00001080


	//   ....[4]....
        /*0158*/ 	.word	0x00004770


	//   ....[5]....
        /*015c*/ 	.word	0x000048b0


	//   ....[6]....
        /*0160*/ 	.word	0x000049d0


	//   ....[7]....
        /*0164*/ 	.word	0x00004af0


	//----- nvinfo : EIATTR_MBARRIER_INSTR_OFFSETS
	.align		4
.L_448:
        /*0168*/ 	.byte	0x04, 0x39
        /*016a*/ 	.short	(.L_450 - .L_449)


	//   ....[0]....
.L_449:
        /*016c*/ 	.word	0x000002f0
        /*0170*/ 	.word	0x000000ff
        /*0174*/ 	.word	0x00036400
        /*0178*/ 	.short	0x0100
        /*017a*/ 	.byte	0x06
	.zero		1


	//   ....[1]....
        /*017c*/ 	.word	0x000003f0
        /*0180*/ 	.word	0x000000ff
        /*0184*/ 	.word	0x00036410
        /*0188*/ 	.short	0x0100
        /*018a*/ 	.byte	0x08
	.zero		1


	//   ....[2]....
        /*018c*/ 	.word	0x00000400
        /*0190*/ 	.word	0x000000ff
        /*0194*/ 	.word	0x00036420
        /*0198*/ 	.short	0x0100
        /*019a*/ 	.byte	0x08
	.zero		1


	//   ....[3]....
        /*019c*/ 	.word	0x00000410
        /*01a0*/ 	.word	0x000000ff
        /*01a4*/ 	.word	0x00036418
        /*01a8*/ 	.short	0x0100
        /*01aa*/ 	.byte	0x08
	.zero		1


	//   ....[4]....
        /*01ac*/ 	.word	0x00000420
        /*01b0*/ 	.word	0x000000ff
        /*01b4*/ 	.word	0x00036428
        /*01b8*/ 	.short	0x0100
        /*01ba*/ 	.byte	0x08
	.zero		1


	//   ....[5]....
        /*01bc*/ 	.word	0x00000550
        /*01c0*/ 	.word	0x000000ff
        /*01c4*/ 	.word	0x00036430
        /*01c8*/ 	.short	0x0100
        /*01ca*/ 	.byte	0x08
	.zero		1


	//   ....[6]....
        /*01cc*/ 	.word	0x00000560
        /*01d0*/ 	.word	0x000000ff
        /*01d4*/ 	.word	0x00036438
        /*01d8*/ 	.short	0x0100
        /*01da*/ 	.byte	0x08
	.zero		1


	//   ....[7]....
        /*01dc*/ 	.word	0x00001130
        /*01e0*/ 	.word	0x000000ff
        /*01e4*/ 	.word	0x00036400
        /*01e8*/ 	.short	0x010a
        /*01ea*/ 	.byte	0x25
	.zero		1


	//   ....[8]....
        /*01ec*/ 	.word	0x00001220
        /*01f0*/ 	.word	0x000000ff
        /*01f4*/ 	.word	0x00036400
        /*01f8*/ 	.short	0x010a
        /*01fa*/ 	.byte	0x25
	.zero		1


	//   ....[9]....
        /*01fc*/ 	.word	0x000019a0
        /*0200*/ 	.word	0x00000003
        /*0204*/ 	.word	0x00036410
        /*0208*/ 	.short	0x010a
        /*020a*/ 	.byte	0x3f
	.zero		1


	//   ....[10]....
        /*020c*/ 	.word	0x000019e0
        /*0210*/ 	.word	0x00000003
        /*0214*/ 	.word	0x00036410
        /*0218*/ 	.short	0x010a
        /*021a*/ 	.byte	0x3f
	.zero		1


	//   ....[11]....
        /*021c*/ 	.word	0x00002070
        /*0220*/ 	.word	0x000000ff
        /*0224*/ 	.word	0x00036430
        /*0228*/ 	.short	0x010a
        /*022a*/ 	.byte	0x25
	.zero		1


	//   ....[12]....
        /*022c*/ 	.word	0x000020b0
        /*0230*/ 	.word	0x000000ff
        /*0234*/ 	.word	0x00036430
        /*0238*/ 	.short	0x010a
        /*023a*/ 	.byte	0x25
	.zero		1


	//   ....[13]....
        /*023c*/ 	.word	0x00003ef0
        /*0240*/ 	.word	0x000000ff
        /*0244*/ 	.word	0x00000000
        /*0248*/ 	.short	0x0101
        /*024a*/ 	.byte	0x04
	.zero		1


	//   ....[14]....
        /*024c*/ 	.word	0x00004290
        /*0250*/ 	.word	0x00000003
        /*0254*/ 	.word	0x00000000
        /*0258*/ 	.short	0x0101
        /*025a*/ 	.byte	0x3f
	.zero		1


	//   ....[15]....
        /*025c*/ 	.word	0x00008860
        /*0260*/ 	.word	0x00000000
        /*0264*/ 	.word	0x00036420
        /*0268*/ 	.short	0x010a
        /*026a*/ 	.byte	0x3f
	.zero		1


	//   ....[16]....
        /*026c*/ 	.word	0x00009070
        /*0270*/ 	.word	0x00000000
        /*0274*/ 	.word	0x00036438
        /*0278*/ 	.short	0x010a
        /*027a*/ 	.byte	0x3f
	.zero		1


	//   ....[17]....
        /*027c*/ 	.word	0x000093d0
        /*0280*/ 	.word	0x00000000
        /*0284*/ 	.word	0x00036428
        /*0288*/ 	.short	0x010a
        /*028a*/ 	.byte	0x3f
	.zero		1


	//   ....[18]....
        /*028c*/ 	.word	0x000096f0
        /*0290*/ 	.word	0x00000000
        /*0294*/ 	.word	0x00036438
        /*0298*/ 	.short	0x010a
        /*029a*/ 	.byte	0x3f
	.zero		1


	//   ....[19]....
        /*029c*/ 	.word	0x000099a0
        /*02a0*/ 	.word	0x00000000
        /*02a4*/ 	.word	0x00036420
        /*02a8*/ 	.short	0x010a
        /*02aa*/ 	.byte	0x3f
	.zero		1


	//   ....[20]....
        /*02ac*/ 	.word	0x00009d20
        /*02b0*/ 	.word	0x00000000
        /*02b4*/ 	.word	0x00036438
        /*02b8*/ 	.short	0x010a
        /*02ba*/ 	.byte	0x3f
	.zero		1


	//   ....[21]....
        /*02bc*/ 	.word	0x0000a010
        /*02c0*/ 	.word	0x00000000
        /*02c4*/ 	.word	0x00036428
        /*02c8*/ 	.short	0x010a
        /*02ca*/ 	.byte	0x3f
	.zero		1


	//   ....[22]....
        /*02cc*/ 	.word	0x0000a350
        /*02d0*/ 	.word	0x00000000
        /*02d4*/ 	.word	0x00036438
        /*02d8*/ 	.short	0x010a
        /*02da*/ 	.byte	0x3f
	.zero		1


	//   ....[23]....
        /*02dc*/ 	.word	0x0000a7a0
        /*02e0*/ 	.word	0x00000009
        /*02e4*/ 	.word	0x00000000
        /*02e8*/ 	.short	0x010a
        /*02ea*/ 	.byte	0x3f
	.zero		1


	//   ....[24]....
        /*02ec*/ 	.word	0x0000a820
        /*02f0*/ 	.word	0x00000003
        /*02f4*/ 	.word	0x00000000
        /*02f8*/ 	.short	0x010a
        /*02fa*/ 	.byte	0x3f
	.zero		1


	//   ....[25]....
        /*02fc*/ 	.word	0x0000a870
        /*0300*/ 	.word	0x00000004
        /*0304*/ 	.word	0x00036438
        /*0308*/ 	.short	0x010a
        /*030a*/ 	.byte	0x3f
	.zero		1


	//   ....[26]....
        /*030c*/ 	.word	0x0000a950
        /*0310*/ 	.word	0x00000003
        /*0314*/ 	.word	0x00036400
        /*0318*/ 	.short	0x010a
        /*031a*/ 	.byte	0x3f
	.zero		1


	//   ....[27]....
        /*031c*/ 	.word	0x0000a9a0
        /*0320*/ 	.word	0x00000003
        /*0324*/ 	.word	0x00036410
        /*0328*/ 	.short	0x010a
        /*032a*/ 	.byte	0x3f
	.zero		1


	//   ....[28]....
        /*032c*/ 	.word	0x0000aa00
        /*0330*/ 	.word	0x0000000b
        /*0334*/ 	.word	0x00036430
        /*0338*/ 	.short	0x010a
        /*033a*/ 	.byte	0x3f
	.zero		1


	//   ....[29]....
        /*033c*/ 	.word	0x0000aba0
        /*0340*/ 	.word	0x00000000
        /*0344*/ 	.word	0x00036420
        /*0348*/ 	.short	0x010a
        /*034a*/ 	.byte	0x3f
	.zero		1


	//   ....[30]....
        /*034c*/ 	.word	0x0000abf0
        /*0350*/ 	.word	0x00000000
        /*0354*/ 	.word	0x00036438
        /*0358*/ 	.short	0x010a
        /*035a*/ 	.byte	0x3f
	.zero		1


	//   ....[31]....
        /*035c*/ 	.word	0x0000ac40
        /*0360*/ 	.word	0x00000000
        /*0364*/ 	.word	0x00036428
        /*0368*/ 	.short	0x010a
        /*036a*/ 	.byte	0x3f
	.zero		1


	//   ....[32]....
        /*036c*/ 	.word	0x0000ac90
        /*0370*/ 	.word	0x00000000
        /*0374*/ 	.word	0x00036438
        /*0378*/ 	.short	0x010a
        /*037a*/ 	.byte	0x3f
	.zero		1


	//   ....[33]....
        /*037c*/ 	.word	0x0000acf0
        /*0380*/ 	.word	0x00000000
        /*0384*/ 	.word	0x00036420
        /*0388*/ 	.short	0x010a
        /*038a*/ 	.byte	0x3f
	.zero		1


	//   ....[34]....
        /*038c*/ 	.word	0x0000ad40
        /*0390*/ 	.word	0x00000000
        /*0394*/ 	.word	0x00036438
        /*0398*/ 	.short	0x010a
        /*039a*/ 	.byte	0x3f
	.zero		1


	//   ....[35]....
        /*039c*/ 	.word	0x0000ad90
        /*03a0*/ 	.word	0x00000000
        /*03a4*/ 	.word	0x00036428
        /*03a8*/ 	.short	0x010a
        /*03aa*/ 	.byte	0x3f
	.zero		1


	//   ....[36]....
        /*03ac*/ 	.word	0x0000ade0
        /*03b0*/ 	.word	0x00000000
        /*03b4*/ 	.word	0x00036438
        /*03b8*/ 	.short	0x010a
        /*03ba*/ 	.byte	0x3f
	.zero		1


	//   ....[37]....
        /*03bc*/ 	.word	0x0000aeb0
        /*03c0*/ 	.word	0x00000009
        /*03c4*/ 	.word	0x00000000
        /*03c8*/ 	.short	0x010a
        /*03ca*/ 	.byte	0x3f
	.zero		1


	//   ....[38]....
        /*03cc*/ 	.word	0x0000af00
        /*03d0*/ 	.word	0x00000003
        /*03d4*/ 	.word	0x00000000
        /*03d8*/ 	.short	0x010a
        /*03da*/ 	.byte	0x3f
	.zero		1


	//----- nvinfo : EIATTR_NUM_MBARRIERS
	.align		4
.L_450:
        /*03dc*/ 	.byte	0x03, 0x38
        /*03de*/ 	.short	0x0007


	//----- nvinfo : EIATTR_EXIT_INSTR_OFFSETS
	.align		4
        /*03e0*/ 	.byte	0x04, 0x1c
        /*03e2*/ 	.short	(.L_452 - .L_451)


	//   ....[0]....
.L_451:
        /*03e4*/ 	.word	0x000006a0


	//   ....[1]....
        /*03e8*/ 	.word	0x000053b0


	//   ....[2]....
        /*03ec*/ 	.word	0x00006330


	//   ....[3]....
        /*03f0*/ 	.word	0x0000a8c0


	//----- nvinfo : EIATTR_MAX_THREADS
	.align		4
.L_452:
        /*03f4*/ 	.byte	0x04, 0x05
        /*03f6*/ 	.short	(.L_454 - .L_453)
.L_453:
        /*03f8*/ 	.word	0x00000200
        /*03fc*/ 	.word	0x00000001
        /*0400*/ 	.word	0x00000001


	//----- nvinfo : EIATTR_CRS_STACK_SIZE
	.align		4
.L_454:
        /*0404*/ 	.byte	0x04, 0x1e
        /*0406*/ 	.short	(.L_456 - .L_455)
.L_455:
        /*0408*/ 	.word	0x00000000


	//----- nvinfo : EIATTR_CBANK_PARAM_SIZE
	.align		4
.L_456:
        /*040c*/ 	.byte	0x03, 0x19
        /*040e*/ 	.short	0x0970


	//----- nvinfo : EIATTR_PARAM_CBANK
	.align		4
        /*0410*/ 	.byte	0x04, 0x0a
        /*0412*/ 	.short	(.L_458 - .L_457)
	.align		4
.L_457:
        /*0414*/ 	.word	index@(.nv.constant0._ZN7cutlass13device_kernelIN5flash11enable_sm90INS1_16FlashAttnBwdSm90INS1_25CollectiveMainloopBwdSm90ILi2ELi1ELi1EN4cute5tupleIJNS5_1CILi1EEES8_S8_EEENS6_IJNS7_ILi64EEENS7_ILi96EEENS7_ILi192EEEEEENS_10bfloat16_tEfNS_4arch4Sm90ELb0ELb1ELb1ELb0ELb1ELb0ELb1ELb0ELi3ELi1ELi1ELi1ELb0EEENS1_21CollectiveEpilogueBwdISD_SE_SG_Li384ELb0ELb1ELi3EEENS1_19SingleTileSchedulerILb0ELb0ELb0ELi96EEEEEEEEEvNT_6ParamsE)
        /*0418*/ 	.short	0x0210
        /*041a*/ 	.short	0x0970


	//----- nvinfo : EIATTR_SW_WAR
	.align		4
.L_458:
        /*041c*/ 	.byte	0x04, 0x36
        /*041e*/ 	.short	(.L_460 - .L_459)
.L_459:
        /*0420*/ 	.word	0x00000008
.L_460:


//--------------------- .nv.info._ZN7cutlass13device_kernelIN5flash11enable_sm90INS1_16FlashAttnBwdSm90INS1_25CollectiveMainloopBwdSm90ILi2ELi1ELi1EN4cute5tupleIJNS5_1CILi1EEES8_S8_EEENS6_IJNS7_ILi64EEENS7_ILi96EEENS7_ILi192EEEEEENS_10bfloat16_tEfNS_4arch4Sm90ELb0ELb1ELb1ELb0ELb0ELb0ELb1ELb0ELi3ELi1ELi1ELi1ELb0EEENS1_24CollectiveEpilogueBwdGQAISD_fSG_Li384ELb0ELb0EEENS1_19SingleTileSchedulerILb0ELb0ELb0ELi96EEEEEEEEEvNT_6ParamsE --------------------------
	.section	.nv.info._ZN7cutlass13device_kernelIN5flash11enable_sm90INS1_16FlashAttnBwdSm90INS1_25CollectiveMainloopBwdSm90ILi2ELi1ELi1EN4cute5tupleIJNS5_1CILi1EEES8_S8_EEENS6_IJNS7_ILi64EEENS7_ILi96EEENS7_ILi192EEEEEENS_10bfloat16_tEfNS_4arch4Sm90ELb0ELb1ELb1ELb0ELb0ELb0ELb1ELb0ELi3ELi1ELi1ELi1ELb0EEENS1_24CollectiveEpilogueBwdGQAISD_fSG_Li384ELb0ELb0EEENS1_19SingleTileSchedulerILb0ELb0ELb0ELi96EEEEEEEEEvNT_6ParamsE,"",@"SHT_CUDA_INFO"
	.sectionflags	@""
	.align	4


	//----- nvinfo : EIATTR_CUDA_API_VERSION
	.align		4
        /*0000*/ 	.byte	0x04, 0x37
        /*0002*/ 	.short	(.L_462 - .L_461)
.L_461:
        /*0004*/ 	.word	0x00000082


	//----- nvinfo : EIATTR_KPARAM_INFO
	.align		4
.L_462:
        /*0008*/ 	.byte	0x04, 0x17
        /*000a*/ 	.short	(.L_464 - .L_463)
.L_463:
        /*000c*/ 	.word	0x00000000
        /*0010*/ 	.short	0x0000
        /*0012*/ 	.short	0x0070
        /*0014*/ 	.byte	0x00, 0xf0, 0x01, 0x1a


	//----- nvinfo : EIATTR_SPARSE_MMA_MASK
	.align		4
.L_464:
        /*0018*/ 	.byte	0x03, 0x50
        /*001a*/ 	.short	0x0000


	//----- nvinfo : EIATTR_MAXREG_COUNT
	.align		4
        /*001c*/ 	.byte	0x03, 0x1b
        /*001e*/ 	.short	0x0080


	//----- nvinfo : EIATTR_NUM_BARRIERS
	.align		4
        /*0020*/ 	.byte	0x02, 0x4c
        /*0022*/ 	.byte	0x10
	.zero		1


	//----- nvinfo : EIATTR_EXTERNS
	.align		4
        /*0024*/ 	.byte	0x04, 0x0f
        /*0026*/ 	.short	(.L_466 - .L_465)


	//   ....[0]....
	.align		4
.L_465:
        /*0028*/ 	.word	index@(__assertfail)


	//----- nvinfo : EIATTR_ANNOTATIONS
	.align		4
.L_466:
        /*002c*/ 	.byte	0x04, 0x55
        /*002e*/ 	.short	(.L_468 - .L_467)


	//   ....[0]....
.L_467:
        /*0030*/ 	.word	0x00000001
        /*0034*/ 	.byte	0xc0, 0x17, 0x00, 0x00, 0x01, 0x00, 0x00, 0x00, 0x00, 0x18, 0x00, 0x00, 0x01, 0x00, 0x00, 0x00
        /*0044*/ 	.byte	0x70, 0x20, 0x00, 0x00, 0x01, 0x00, 0x00, 0x00, 0x00, 0x2a, 0x00, 0x00, 0x01, 0x00, 0x00, 0x00
        /*0054*/ 	.byte	0xe0, 0x2b, 0x00, 0x00


	//----- nvinfo : EIATTR_MERCURY_ISA_VERSION
	.align		4
.L_468:
        /*0058*/ 	.byte	0x03, 0x5f
        /*005a*/ 	.short	0x0101


	//----- nvinfo : EIATTR_INT_WARP_WIDE_INSTR_OFFSETS
	.align		4
        /*005c*/ 	.byte	0x04, 0x31
        /*005e*/ 	.short	(.L_470 - .L_469)


	//   ....[0]....
.L_469:
        /*0060*/ 	.word	0x00000190


	//   ....[1]....
        /*0064*/ 	.word	0x000001c0


	//----- nvinfo : EIATTR_COOP_GROUP_MASK_REGIDS
	.align		4
.L_470:
        /*0068*/ 	.byte	0x04, 0x29
        /*006a*/ 	.short	(.L_472 - .L_471)


	//   ....[0]....
.L_471:
        /*006c*/ 	.word	0xffffffff


	//   ....[1]....
        /*0070*/ 	.word	0xffffffff


	//   ....[2]....
        /*0074*/ 	.word	0xffffffff


	//   ....[3]....
        /*0078*/ 	.word	0xffffffff


	//   ....[4]....
        /*007c*/ 	.word	0xffffffff


	//   ....[5]....
        /*0080*/ 	.word	0xffffffff


	//   ....[6]....
        /*0084*/ 	.word	0xffffffff


	//   ....[7]....
        /*0088*/ 	.word	0x0500000f


	//----- nvinfo : EIATTR_COOP_GROUP_INSTR_OFFSETS
	.align		4
.L_472:
        /*008c*/ 	.byte	0x04, 0x28
        /*008e*/ 	.short	(.L_474 - .L_473)


	//   ....[0]....
.L_473:
        /*0090*/ 	.word	0x00000070


	//   ....[1]....
        /*0094*/ 	.word	0x000001a0


	//   ....[2]....
        /*0098*/ 	.word	0x000001f0


	//   ....[3]....
        /*009c*/ 	.word	0x000003e0


	//   ....[4]....
        /*00a0*/ 	.word	0x000005e0


	//   ....[5]....
        /*00a4*/ 	.word	0x000010a0


	//   ....[6]....
        /*00a8*/ 	.word	0x00004d60


	//   ....[7]....
        /*00ac*/ 	.word	0x000083f0


	//----- nvinfo : EIATTR_REG_RECONFIG
	.align		4
.L_474:
        /*00b0*/ 	.byte	0x01, 0x54
	.zero		2


	//----- nvinfo : EIATTR_SYSCALL_OFFSETS
	.align		4
        /*00b4*/ 	.byte	0x04, 0x46
        /*00b6*/ 	.short	(.L_476 - .L_475)


	//   ....[0]....
.L_475:
        /*00b8*/ 	.word	0x00000d00


	//   ....[1]....
        /*00bc*/ 	.word	0x00000df0


	//   ....[2]....
        /*00c0*/ 	.word	0x00000f30


	//   ....[3]....
        /*00c4*/ 	.word	0x00001020


	//----- nvinfo : EIATTR_MBARRIER_INSTR_OFFSETS
	.align		4
.L_476:
        /*00c8*/ 	.byte	0x04, 0x39
        /*00ca*/ 	.short	(.L_478 - .L_477)


	//   ....[0]....
.L_477:
        /*00cc*/ 	.word	0x00000290
        /*00d0*/ 	.word	0x000000ff
        /*00d4*/ 	.word	0x00036400
        /*00d8*/ 	.short	0x0100
        /*00da*/ 	.byte	0x06
	.zero		1


	//   ....[1]....
        /*00dc*/ 	.word	0x00000390
        /*00e0*/ 	.word	0x000000ff
        /*00e4*/ 	.word	0x00036410
        /*00e8*/ 	.short	0x0100
        /*00ea*/ 	.byte	0x08
	.zero		1


	//   ....[2]....
        /*00ec*/ 	.word	0x000003a0
        /*00f0*/ 	.word	0x000000ff
        /*00f4*/ 	.word	0x00036420
        /*00f8*/ 	.short	0x0100
        /*00fa*/ 	.byte	0x08
	.zero		1


	//   ....[3]....
        /*00fc*/ 	.word	0x000003b0
        /*0100*/ 	.word	0x000000ff
        /*0104*/ 	.word	0x00036418
        /*0108*/ 	.short	0x0100
        /*010a*/ 	.byte	0x08
	.zero		1


	//   ....[4]....
        /*010c*/ 	.word	0x000003c0
        /*0110*/ 	.word	0x000000ff
        /*0114*/ 	.word	0x00036428
        /*0118*/ 	.short	0x0100
        /*011a*/ 	.byte	0x08
	.zero		1


	//   ....[5]....
        /*011c*/ 	.word	0x000004f0
        /*0120*/ 	.word	0x000000ff
        /*0124*/ 	.word	0x00036430
        /*0128*/ 	.short	0x0100
        /*012a*/ 	.byte	0x08
	.zero		1


	//   ....[6]....
        /*012c*/ 	.word	0x00000500
        /*0130*/ 	.word	0x000000ff
        /*0134*/ 	.word	0x00036438
        /*0138*/ 	.short	0x0100
        /*013a*/ 	.byte	0x08
	.zero		1


	//   ....[7]....
        /*013c*/ 	.word	0x000010d0
        /*0140*/ 	.word	0x000000ff
        /*0144*/ 	.word	0x00036400
        /*0148*/ 	.short	0x010a
        /*014a*/ 	.byte	0x25
	.zero		1


	//   ....[8]....
        /*014c*/ 	.word	0x000011c0
        /*0150*/ 	.word	0x000000ff
        /*0154*/ 	.word	0x00036400
        /*0158*/ 	.short	0x010a
        /*015a*/ 	.byte	0x25
	.zero		1


	//   ....[9]....
        /*015c*/ 	.word	0x00001920
        /*0160*/ 	.word	0x00000003
        /*0164*/ 	.word	0x00036410
        /*0168*/ 	.short	0x010a
        /*016a*/ 	.byte	0x3f
	.zero		1


	//   ....[10]....
        /*016c*/ 	.word	0x00001960
        /*0170*/ 	.word	0x00000003
        /*0174*/ 	.word	0x00036410
        /*0178*/ 	.short	0x010a
        /*017a*/ 	.byte	0x3f
	.zero		1


	//   ....[11]....
        /*017c*/ 	.word	0x00002000
        /*0180*/ 	.word	0x000000ff
        /*0184*/ 	.word	0x00036430
        /*0188*/ 	.short	0x010a
        /*018a*/ 	.byte	0x25
	.zero		1


	//   ....[12]....
        /*018c*/ 	.word	0x00002040
        /*0190*/ 	.word	0x000000ff
        /*0194*/ 	.word	0x00036430
        /*0198*/ 	.short	0x010a
        /*019a*/ 	.byte	0x25
	.zero		1


	//   ....[13]....
        /*019c*/ 	.word	0x00003e50
        /*01a0*/ 	.word	0x000000ff
        /*01a4*/ 	.word	0x00000000
        /*01a8*/ 	.short	0x0101
        /*01aa*/ 	.byte	0x04
	.zero		1


	//   ....[14]....
        /*01ac*/ 	.word	0x000041f0
        /*01b0*/ 	.word	0x00000003
        /*01b4*/ 	.word	0x00000000
        /*01b8*/ 	.short	0x0101
        /*01ba*/ 	.byte	0x3f
	.zero		1


	//   ....[15]....
        /*01bc*/ 	.word	0x00006340
        /*01c0*/ 	.word	0x00000000
        /*01c4*/ 	.word	0x00036420
        /*01c8*/ 	.short	0x010a
        /*01ca*/ 	.byte	0x3f
	.zero		1


	//   ....[16]....
        /*01cc*/ 	.word	0x00006b50
        /*01d0*/ 	.word	0x00000000
        /*01d4*/ 	.word	0x00036438
        /*01d8*/ 	.short	0x010a
        /*01da*/ 	.byte	0x3f
	.zero		1


	//   ....[17]....
        /*01dc*/ 	.word	0x00006eb0
        /*01e0*/ 	.word	0x00000000
        /*01e4*/ 	.word	0x00036428
        /*01e8*/ 	.short	0x010a
        /*01ea*/ 	.byte	0x3f
	.zero		1


	//   ....[18]....
        /*01ec*/ 	.word	0x000071d0
        /*01f0*/ 	.word	0x00000000
        /*01f4*/ 	.word	0x00036438
        /*01f8*/ 	.short	0x010a
        /*01fa*/ 	.byte	0x3f
	.zero		1


	//   ....[19]....
        /*01fc*/ 	.word	0x00007480
        /*0200*/ 	.word	0x00000000
        /*0204*/ 	.word	0x00036420
        /*0208*/ 	.short	0x010a
        /*020a*/ 	.byte	0x3f
	.zero		1


	//   ....[20]....
        /*020c*/ 	.word	0x00007800
        /*0210*/ 	.word	0x00000000
        /*0214*/ 	.word	0x00036438
        /*0218*/ 	.short	0x010a
        /*021a*/ 	.byte	0x3f
	.zero		1


	//   ....[21]....
        /*021c*/ 	.word	0x00007af0
        /*0220*/ 	.word	0x00000000
        /*0224*/ 	.word	0x00036428
        /*0228*/ 	.short	0x010a
        /*022a*/ 	.byte	0x3f
	.zero		1


	//   ....[22]....
        /*022c*/ 	.word	0x00007e30
        /*0230*/ 	.word	0x00000000
        /*0234*/ 	.word	0x00036438
        /*0238*/ 	.short	0x010a
        /*023a*/ 	.byte	0x3f
	.zero		1


	//   ....[23]....
        /*023c*/ 	.word	0x00008280
        /*0240*/ 	.word	0x00000009
        /*0244*/ 	.word	0x00000000
        /*0248*/ 	.short	0x010a
        /*024a*/ 	.byte	0x3f
	.zero		1


	//   ....[24]....
        /*024c*/ 	.word	0x00008300
        /*0250*/ 	.word	0x00000003
        /*0254*/ 	.word	0x00000000
        /*0258*/ 	.short	0x010a
        /*025a*/ 	.byte	0x3f
	.zero		1


	//   ....[25]....
        /*025c*/ 	.word	0x00008350
        /*0260*/ 	.word	0x00000004
        /*0264*/ 	.word	0x00036438
        /*0268*/ 	.short	0x010a
        /*026a*/ 	.byte	0x3f
	.zero		1


	//   ....[26]....
        /*026c*/ 	.word	0x00008430
        /*0270*/ 	.word	0x00000003
        /*0274*/ 	.word	0x00036400
        /*0278*/ 	.short	0x010a
        /*027a*/ 	.byte	0x3f
	.zero		1


	//   ....[27]....
        /*027c*/ 	.word	0x00008480
        /*0280*/ 	.word	0x00000003
        /*0284*/ 	.word	0x00036410
        /*0288*/ 	.short	0x010a
        /*028a*/ 	.byte	0x3f
	.zero		1


	//   ....[28]....
        /*028c*/ 	.word	0x000084e0
        /*0290*/ 	.word	0x0000000c
        /*0294*/ 	.word	0x00036430
        /*0298*/ 	.short	0x010a
        /*029a*/ 	.byte	0x3f
	.zero		1


	//   ....[29]....
        /*029c*/ 	.word	0x00008530
        /*02a0*/ 	.word	0x00000000
        /*02a4*/ 	.word	0x00036420
        /*02a8*/ 	.short	0x010a
        /*02aa*/ 	.byte	0x3f
	.zero		1


	//   ....[30]....
        /*02ac*/ 	.word	0x00008580
        /*02b0*/ 	.word	0x00000000
        /*02b4*/ 	.word	0x00036438
        /*02b8*/ 	.short	0x010a
        /*02ba*/ 	.byte	0x3f
	.zero		1


	//   ....[31]....
        /*02bc*/ 	.word	0x000085d0
        /*02c0*/ 	.word	0x00000000
        /*02c4*/ 	.word	0x00036428
        /*02c8*/ 	.short	0x010a
        /*02ca*/ 	.byte	0x3f
	.zero		1


	//   ....[32]....
        /*02cc*/ 	.word	0x00008620
        /*02d0*/ 	.word	0x00000000
        /*02d4*/ 	.word	0x00036438
        /*02d8*/ 	.short	0x010a
        /*02da*/ 	.byte	0x3f
	.zero		1


	//   ....[33]....
        /*02dc*/ 	.word	0x00008680
        /*02e0*/ 	.word	0x00000000
        /*02e4*/ 	.word	0x00036420
        /*02e8*/ 	.short	0x010a
        /*02ea*/ 	.byte	0x3f
	.zero		1


	//   ....[34]....
        /*02ec*/ 	.word	0x000086d0
        /*02f0*/ 	.word	0x00000000
        /*02f4*/ 	.word	0x00036438
        /*02f8*/ 	.short	0x010a
        /*02fa*/ 	.byte	0x3f
	.zero		1


	//   ....[35]....
        /*02fc*/ 	.word	0x00008720
        /*0300*/ 	.word	0x00000000
        /*0304*/ 	.word	0x00036428
        /*0308*/ 	.short	0x010a
        /*030a*/ 	.byte	0x3f
	.zero		1


	//   ....[36]....
        /*030c*/ 	.word	0x00008770
        /*0310*/ 	.word	0x00000000
        /*0314*/ 	.word	0x00036438
        /*0318*/ 	.short	0x010a
        /*031a*/ 	.byte	0x3f
	.zero		1


	//   ....[37]....
        /*031c*/ 	.word	0x00008840
        /*0320*/ 	.word	0x00000009
        /*0324*/ 	.word	0x00000000
        /*0328*/ 	.short	0x010a
        /*032a*/ 	.byte	0x3f
	.zero		1


	//   ....[38]....
        /*032c*/ 	.word	0x00008890
        /*0330*/ 	.word	0x00000003
        /*0334*/ 	.word	0x00000000
        /*0338*/ 	.short	0x010a
        /*033a*/ 	.byte	0x3f
	.zero		1


	//----- nvinfo : EIATTR_NUM_MBARRIERS
	.align		4
.L_478:
        /*033c*/ 	.byte	0x03, 0x38
        /*033e*/ 	.short	0x0007


	//----- nvinfo : EIATTR_EXIT_INSTR_OFFSETS
	.align		4
        /*0340*/ 	.byte	0x04, 0x1c
        /*0342*/ 	.short	(.L_480 - .L_479)


	//   ....[0]....
.L_479:
        /*0344*/ 	.word	0x000083a0


	//----- nvinfo : EIATTR_MAX_THREADS
	.align		4
.L_480:
        /*0348*/ 	.byte	0x04, 0x05
        /*034a*/ 	.short	(.L_482 - .L_481)
.L_481:
        /*034c*/ 	.word	0x00000200
        /*0350*/ 	.word	0x00000001
        /*0354*/ 	.word	0x00000001


	//----- nvinfo : EIATTR_CRS_STACK_SIZE
	.align		4
.L_482:
        /*0358*/ 	.byte	0x04, 0x1e
        /*035a*/ 	.short	(.L_484 - .L_483)
.L_483:
        /*035c*/ 	.word	0x00000000


	//----- nvinfo : EIATTR_CBANK_PARAM_SIZE
	.align		4
.L_484:
        /*0360*/ 	.byte	0x03, 0x19
        /*0362*/ 	.short	0x06f0


	//----- nvinfo : EIATTR_PARAM_CBANK
	.align		4
        /*0364*/ 	.byte	0x04, 0x0a
        /*0366*/ 	.short	(.L_486 - .L_485)
	.align		4
.L_485:
        /*0368*/ 	.word	index@(.nv.constant0._ZN7cutlass13device_kernelIN5flash11enable_sm90INS1_16FlashAttnBwdSm90INS1_25CollectiveMainloopBwdSm90ILi2ELi1ELi1EN4cute5tupleIJNS5_1CILi1EEES8_S8_EEENS6_IJNS7_ILi64EEENS7_ILi96EEENS7_ILi192EEEEEENS_10bfloat16_tEfNS_4arch4Sm90ELb0ELb1ELb1ELb0ELb0ELb0ELb1ELb0ELi3ELi1ELi1ELi1ELb0EEENS1_24CollectiveEpilogueBwdGQAISD_fSG_Li384ELb0ELb0EEENS1_19SingleTileSchedulerILb0ELb0ELb0ELi96EEEEEEEEEvNT_6ParamsE)
        /*036c*/ 	.short	0x0210
        /*036e*/ 	.short	0x06f0


	//----- nvinfo : EIATTR_SW_WAR
	.align		4
.L_486:
        /*0370*/ 	.byte	0x04, 0x36
        /*0372*/ 	.short	(.L_488 - .L_487)
.L_487:
        /*0374*/ 	.word	0x00000008
.L_488:


//--------------------- .nv.info._ZN7cutlass13device_kernelIN5flash11enable_sm90INS1_16FlashAttnBwdSm90INS1_25CollectiveMainloopBwdSm90ILi2ELi1ELi1EN4cute5tupleIJNS5_1CILi1EEES8_S8_EEENS6_IJNS7_ILi64EEENS7_ILi96EEENS7_ILi192EEEEEENS_10bfloat16_tEfNS_4arch4Sm90ELb0ELb1ELb1ELb0ELb1ELb0ELb1ELb0ELi3ELi1ELi1ELi1ELb0EEENS1_24CollectiveEpilogueBwdGQAISD_fSG_Li384ELb0ELb1EEENS1_19SingleTileSchedulerILb0ELb0ELb0ELi96EEEEEEEEEvNT_6ParamsE --------------------------
	.section	.nv.info._ZN7cutlass13device_kernelIN5flash11enable_sm90INS1_16FlashAttnBwdSm90INS1_25CollectiveMainloopBwdSm90ILi2ELi1ELi1EN4cute5tupleIJNS5_1CILi1EEES8_S8_EEENS6_IJNS7_ILi64EEENS7_ILi96EEENS7_ILi192EEEEEENS_10bfloat16_tEfNS_4arch4Sm90ELb0ELb1ELb1ELb0ELb1ELb0ELb1ELb0ELi3ELi1ELi1ELi1ELb0EEENS1_24CollectiveEpilogueBwdGQAISD_fSG_Li384ELb0ELb1EEENS1_19SingleTileSchedulerILb0ELb0ELb0ELi96EEEEEEEEEvNT_6ParamsE,"",@"SHT_CUDA_INFO"
	.sectionflags	@""
	.align	4


	//----- nvinfo : EIATTR_CUDA_API_VERSION
	.align		4
        /*0000*/ 	.byte	0x04, 0x37
        /*0002*/ 	.short	(.L_490 - .L_489)
.L_489:
        /*0004*/ 	.word	0x00000082


	//----- nvinfo : EIATTR_KPARAM_INFO
	.align		4
.L_490:
        /*0008*/ 	.byte	0x04, 0x17
        /*000a*/ 	.short	(.L_492 - .L_491)
.L_491:
        /*000c*/ 	.word	0x00000000
        /*0010*/ 	.short	0x0000
        /*0012*/ 	.short	0x0070
        /*0014*/ 	.byte	0x00, 0xf0, 0x01, 0x1a


	//----- nvinfo : EIATTR_SPARSE_MMA_MASK
	.align		4
.L_492:
        /*0018*/ 	.byte	0x03, 0x50
        /*001a*/ 	.short	0x0000


	//----- nvinfo : EIATTR_MAXREG_COUNT
	.align		4
        /*001c*/ 	.byte	0x03, 0x1b
        /*001e*/ 	.short	0x0080


	//----- nvinfo : EIATTR_NUM_BARRIERS
	.align		4
        /*0020*/ 	.byte	0x02, 0x4c
        /*0022*/ 	.byte	0x10
	.zero		1


	//----- nvinfo : EIATTR_EXTERNS
	.align		4
        /*0024*/ 	.byte	0x04, 0x0f
        /*0026*/ 	.short	(.L_494 - .L_493)


	//   ....[0]....
	.align		4
.L_493:
        /*0028*/ 	.word	index@(__assertfail)


	//----- nvinfo : EIATTR_ANNOTATIONS
	.align		4
.L_494:
        /*002c*/ 	.byte	0x04, 0x55
        /*002e*/ 	.short	(.L_496 - .L_495)


	//   ....[0]....
.L_495:
        /*0030*/ 	.word	0x00000001
        /*0034*/ 	.byte	0xd0, 0x17, 0x00, 0x00, 0x01, 0x00, 0x00, 0x00, 0x10, 0x18, 0x00, 0x00, 0x01, 0x00, 0x00, 0x00
        /*0044*/ 	.byte	0x70, 0x20, 0x00, 0x00, 0x01, 0x00, 0x00, 0x00, 0x00, 0x2a, 0x00, 0x00, 0x01, 0x00, 0x00, 0x00
        /*0054*/ 	.byte	0xe0, 0x2b, 0x00, 0x00


	//----- nvinfo : EIATTR_MERCURY_ISA_VERSION
	.align		4
.L_496:
        /*0058*/ 	.byte	0x03, 0x5f
        /*005a*/ 	.short	0x0101


	//----- nvinfo : EIATTR_INT_WARP_WIDE_INSTR_OFFSETS
	.align		4
        /*005c*/ 	.byte	0x04, 0x31
        /*005e*/ 	.short	(.L_498 - .L_497)


	//   ....[0]....
.L_497:
        /*0060*/ 	.word	0x00000190


	//   ....[1]....
        /*0064*/ 	.word	0x000001c0


	//   ....[2]....
        /*0068*/ 	.word	0x00005d40


	//   ....[3]....
        /*006c*/ 	.word	0x00006480


	//   ....[4]....
        /*0070*/ 	.word	0x00006a70


	//   ....[5]....
        /*0074*/ 	.word	0x00006d40


	//   ....[6]....
        /*0078*/ 	.word	0x00006fa0


	//   ....[7]....
        /*007c*/ 	.word	0x00007130


	//----- nvinfo : EIATTR_COOP_GROUP_MASK_REGIDS
	.align		4
.L_498:
        /*0080*/ 	.byte	0x04, 0x29
        /*0082*/ 	.short	(.L_500 - .L_499)


	//   ....[0]....
.L_499:
        /*0084*/ 	.word	0xffffffff


	//   ....[1]....
        /*0088*/ 	.word	0xffffffff


	//   ....[2]....
        /*008c*/ 	.word	0xffffffff


	//   ....[3]....
        /*0090*/ 	.word	0xffffffff


	//   ....[4]....
        /*0094*/ 	.word	0xffffffff


	//   ....[5]....
        /*0098*/ 	.word	0xffffffff


	//   ....[6]....
        /*009c*/ 	.word	0xffffffff


	//   ....[7]....
        /*00a0*/ 	.word	0xffffffff


	//   ....[8]....
        /*00a4*/ 	.word	0xffffffff


	//   ....[9]....
        /*00a8*/ 	.word	0xffffffff


	//   ....[10]....
        /*00ac*/ 	.word	0xffffffff


	//   ....[11]....
        /*00b0*/ 	.word	0xffffffff


	//   ....[12]....
        /*00b4*/ 	.word	0xffffffff


	//   ....[13]....
        /*00b8*/ 	.word	0xffffffff


	//   ....[14]....
        /*00bc*/ 	.word	0xffffffff


	//   ....[15]....
        /*00c0*/ 	.word	0xffffffff


	//   ....[16]....
        /*00c4*/ 	.word	0xffffffff


	//   ....[17]....
        /*00c8*/ 	.word	0xffffffff


	//   ....[18]....
        /*00cc*/ 	.word	0xffffffff


	//   ....[19]....
        /*00d0*/ 	.word	0xffffffff


	//   ....[20]....
        /*00d4*/ 	.word	0x0500000f


	//   ....[21]....
        /*00d8*/ 	.word	0x0500000f


	//   ....[22]....
        /*00dc*/ 	.word	0x0500000f


	//   ....[23]....
        /*00e0*/ 	.word	0x0500000f


	//   ....[24]....
        /*00e4*/ 	.word	0x0500000f


	//   ....[25]....
        /*00e8*/ 	.word	0x0500000f


	//----- nvinfo : EIATTR_COOP_GROUP_INSTR_OFFSETS
	.align		4
.L_500:
        /*00ec*/ 	.byte	0x04, 0x28
        /*00ee*/ 	.short	(.L_502 - .L_501)


	//   ....[0]....
.L_501:
        /*00f0*/ 	.word	0x00000070


	//   ....[1]....
        /*00f4*/ 	.word	0x000001a0


	//   ....[2]....
        /*00f8*/ 	.word	0x000001f0


	//   ....[3]....
        /*00fc*/ 	.word	0x000003e0


	//   ....[4]....
        /*0100*/ 	.word	0x000005f0


	//   ....[5]....
        /*0104*/ 	.word	0x000010b0


	//   ....[6]....
        /*0108*/ 	.word	0x00004b70


	//   ....[7]....
        /*010c*/ 	.word	0x00004cf0


	//   ....[8]....
        /*0110*/ 	.word	0x00004fa0


	//   ....[9]....
        /*0114*/ 	.word	0x00005130


	//   ....[10]....
        /*0118*/ 	.word	0x00005250


	//   ....[11]....
        /*011c*/ 	.word	0x000057b0


	//   ....[12]....
        /*0120*/ 	.word	0x00005c70


	//   ....[13]....
        /*0124*/ 	.word	0x00005fc0


	//   ....[14]....
        /*0128*/ 	.word	0x000063b0


	//   ....[15]....
        /*012c*/ 	.word	0x000065f0


	//   ....[16]....
        /*0130*/ 	.word	0x000069a0


	//   ....[17]....
        /*0134*/ 	.word	0x00006c80


	//   ....[18]....
        /*0138*/ 	.word	0x00006ea0


	//   ....[19]....
        /*013c*/ 	.word	0x00007030


	//   ....[20]....
        /*0140*/ 	.word	0x000097d0


	//   ....[21]....
        /*0144*/ 	.word	0x00009940


	//   ....[22]....
        /*0148*/ 	.word	0x000099b0


	//   ....[23]....
        /*014c*/ 	.word	0x00009a20


	//   ....[24]....
        /*0150*/ 	.word	0x00009a90


	//   ....[25]....
        /*0154*/ 	.word	0x00009b00


	//----- nvinfo : EIATTR_REG_RECONFIG
	.align		4
.L_502:
        /*0158*/ 	.byte	0x01, 0x54
	.zero		2


	//----- nvinfo : EIATTR_SYSCALL_OFFSETS
	.align		4
        /*015c*/ 	.byte	0x04, 0x46
        /*015e*/ 	.short	(.L_504 - .L_503)


	//   ....[0]....
.L_503:
        /*0160*/ 	.word	0x00000d10


	//   ....[1]....
        /*0164*/ 	.word	0x00000e00


	//   ....[2]....
        /*0168*/ 	.word	0x00000f40


	//   ....[3]....
        /*016c*/ 	.word	0x00001030


	//----- nvinfo : EIATTR_MBARRIER_INSTR_OFFSETS
	.align		4
.L_504:
        /*0170*/ 	.byte	0x04, 0x39
        /*0172*/ 	.short	(.L_506 - .L_505)


	//   ....[0]....
.L_505:
        /*0174*/ 	.word	0x00000290
        /*0178*/ 	.word	0x000000ff
        /*017c*/ 	.word	0x00036400
        /*0180*/ 	.short	0x0100
        /*0182*/ 	.byte	0x06
	.zero		1


	//   ....[1]....
        /*0184*/ 	.word	0x00000390
        /*0188*/ 	.word	0x000000ff
        /*018c*/ 	.word	0x00036410
        /*0190*/ 	.short	0x0100
        /*0192*/ 	.byte	0x08
	.zero		1


	//   ....[2]....
        /*0194*/ 	.word	0x000003a0
        /*0198*/ 	.word	0x000000ff
        /*019c*/ 	.word	0x00036420
        /*01a0*/ 	.short	0x0100
        /*01a2*/ 	.byte	0x08
	.zero		1


	//   ....[3]....
        /*01a4*/ 	.word	0x000003b0
        /*01a8*/ 	.word	0x000000ff
        /*01ac*/ 	.word	0x00036418
        /*01b0*/ 	.short	0x0100
        /*01b2*/ 	.byte	0x08
	.zero		1


	//   ....[4]....
        /*01b4*/ 	.word	0x000003c0
        /*01b8*/ 	.word	0x000000ff
        /*01bc*/ 	.word	0x00036428
        /*01c0*/ 	.short	0x0100
        /*01c2*/ 	.byte	0x08
	.zero		1


	//   ....[5]....
        /*01c4*/ 	.word	0x000004f0
        /*01c8*/ 	.word	0x000000ff
        /*01cc*/ 	.word	0x00036430
        /*01d0*/ 	.short	0x0100
        /*01d2*/ 	.byte	0x08
	.zero		1


	//   ....[6]....
        /*01d4*/ 	.word	0x00000500
        /*01d8*/ 	.word	0x000000ff
        /*01dc*/ 	.word	0x00036438
        /*01e0*/ 	.short	0x0100
        /*01e2*/ 	.byte	0x08
	.zero		1


	//   ....[7]....
        /*01e4*/ 	.word	0x000010e0
        /*01e8*/ 	.word	0x000000ff
        /*01ec*/ 	.word	0x00036400
        /*01f0*/ 	.short	0x010a
        /*01f2*/ 	.byte	0x25
	.zero		1


	//   ....[8]....
        /*01f4*/ 	.word	0x000011d0
        /*01f8*/ 	.word	0x000000ff
        /*01fc*/ 	.word	0x00036400
        /*0200*/ 	.short	0x010a
        /*0202*/ 	.byte	0x25
	.zero		1


	//   ....[9]....
        /*0204*/ 	.word	0x00001930
        /*0208*/ 	.word	0x00000003
        /*020c*/ 	.word	0x00036410
        /*0210*/ 	.short	0x010a
        /*0212*/ 	.byte	0x3f
	.zero		1


	//   ....[10]....
        /*0214*/ 	.word	0x00001970
        /*0218*/ 	.word	0x00000003
        /*021c*/ 	.word	0x00036410
        /*0220*/ 	.short	0x010a
        /*0222*/ 	.byte	0x3f
	.zero		1


	//   ....[11]....
        /*0224*/ 	.word	0x00002000
        /*0228*/ 	.word	0x000000ff
        /*022c*/ 	.word	0x00036430
        /*0230*/ 	.short	0x010a
        /*0232*/ 	.byte	0x25
	.zero		1


	//   ....[12]....
        /*0234*/ 	.word	0x00002040
        /*0238*/ 	.word	0x000000ff
        /*023c*/ 	.word	0x00036430
        /*0240*/ 	.short	0x010a
        /*0242*/ 	.byte	0x25
	.zero		1


	//   ....[13]....
        /*0244*/ 	.word	0x00003e60
        /*0248*/ 	.word	0x000000ff
        /*024c*/ 	.word	0x00000000
        /*0250*/ 	.short	0x0101
        /*0252*/ 	.byte	0x04
	.zero		1


	//   ....[14]....
        /*0254*/ 	.word	0x00004200
        /*0258*/ 	.word	0x00000003
        /*025c*/ 	.word	0x00000000
        /*0260*/ 	.short	0x0101
        /*0262*/ 	.byte	0x3f
	.zero		1


	//   ....[15]....
        /*0264*/ 	.word	0x00007720
        /*0268*/ 	.word	0x00000000
        /*026c*/ 	.word	0x00036420
        /*0270*/ 	.short	0x010a
        /*0272*/ 	.byte	0x3f
	.zero		1


	//   ....[16]....
        /*0274*/ 	.word	0x00007f30
        /*0278*/ 	.word	0x00000000
        /*027c*/ 	.word	0x00036438
        /*0280*/ 	.short	0x010a
        /*0282*/ 	.byte	0x3f
	.zero		1


	//   ....[17]....
        /*0284*/ 	.word	0x00008290
        /*0288*/ 	.word	0x00000000
        /*028c*/ 	.word	0x00036428
        /*0290*/ 	.short	0x010a
        /*0292*/ 	.byte	0x3f
	.zero		1


	//   ....[18]....
        /*0294*/ 	.word	0x000085b0
        /*0298*/ 	.word	0x00000000
        /*029c*/ 	.word	0x00036438
        /*02a0*/ 	.short	0x010a
        /*02a2*/ 	.byte	0x3f
	.zero		1


	//   ....[19]....
        /*02a4*/ 	.word	0x00008860
        /*02a8*/ 	.word	0x00000000
        /*02ac*/ 	.word	0x00036420
        /*02b0*/ 	.short	0x010a
        /*02b2*/ 	.byte	0x3f
	.zero		1


	//   ....[20]....
        /*02b4*/ 	.word	0x00008be0
        /*02b8*/ 	.word	0x00000000
        /*02bc*/ 	.word	0x00036438
        /*02c0*/ 	.short	0x010a
        /*02c2*/ 	.byte	0x3f
	.zero		1


	//   ....[21]....
        /*02c4*/ 	.word	0x00008ed0
        /*02c8*/ 	.word	0x00000000
        /*02cc*/ 	.word	0x00036428
        /*02d0*/ 	.short	0x010a
        /*02d2*/ 	.byte	0x3f
	.zero		1


	//   ....[22]....
        /*02d4*/ 	.word	0x00009210
        /*02d8*/ 	.word	0x00000000
        /*02dc*/ 	.word	0x00036438
        /*02e0*/ 	.short	0x010a
        /*02e2*/ 	.byte	0x3f
	.zero		1


	//   ....[23]....
        /*02e4*/ 	.word	0x00009660
        /*02e8*/ 	.word	0x00000009
        /*02ec*/ 	.word	0x00000000
        /*02f0*/ 	.short	0x010a
        /*02f2*/ 	.byte	0x3f
	.zero		1


	//   ....[24]....
        /*02f4*/ 	.word	0x000096e0
        /*02f8*/ 	.word	0x00000003
        /*02fc*/ 	.word	0x00000000
        /*0300*/ 	.short	0x010a
        /*0302*/ 	.byte	0x3f
	.zero		1


	//   ....[25]....
        /*0304*/ 	.word	0x00009730
        /*0308*/ 	.word	0x00000004
        /*030c*/ 	.word	0x00036438
        /*0310*/ 	.short	0x010a
        /*0312*/ 	.byte	0x3f
	.zero		1


	//   ....[26]....
        /*0314*/ 	.word	0x00009810
        /*0318*/ 	.word	0x00000003
        /*031c*/ 	.word	0x00036400
        /*0320*/ 	.short	0x010a
        /*0322*/ 	.byte	0x3f
	.zero		1


	//   ....[27]....
        /*0324*/ 	.word	0x00009860
        /*0328*/ 	.word	0x00000003
        /*032c*/ 	.word	0x00036410
        /*0330*/ 	.short	0x010a
        /*0332*/ 	.byte	0x3f
	.zero		1


	//   ....[28]....
        /*0334*/ 	.word	0x000098c0
        /*0338*/ 	.word	0x0000000c
        /*033c*/ 	.word	0x00036430
        /*0340*/ 	.short	0x010a
        /*0342*/ 	.byte	0x3f
	.zero		1


	//   ....[29]....
        /*0344*/ 	.word	0x00009b40
        /*0348*/ 	.word	0x00000000
        /*034c*/ 	.word	0x00036420
        /*0350*/ 	.short	0x010a
        /*0352*/ 	.byte	0x3f
	.zero		1


	//   ....[30]....
        /*0354*/ 	.word	0x00009b90
        /*0358*/ 	.word	0x00000000
        /*035c*/ 	.word	0x00036438
        /*0360*/ 	.short	0x010a
        /*0362*/ 	.byte	0x3f
	.zero		1


	//   ....[31]....
        /*0364*/ 	.word	0x00009be0
        /*0368*/ 	.word	0x00000000
        /*036c*/ 	.word	0x00036428
        /*0370*/ 	.short	0x010a
        /*0372*/ 	.byte	0x3f
	.zero		1


	//   ....[32]....
        /*0374*/ 	.word	0x00009c30
        /*0378*/ 	.word	0x00000000
        /*037c*/ 	.word	0x00036438
        /*0380*/ 	.short	0x010a
        /*0382*/ 	.byte	0x3f
	.zero		1


	//   ....[33]....
        /*0384*/ 	.word	0x00009c90
        /*0388*/ 	.word	0x00000000
        /*038c*/ 	.word	0x00036420
        /*0390*/ 	.short	0x010a
        /*0392*/ 	.byte	0x3f
	.zero		1


	//   ....[34]....
        /*0394*/ 	.word	0x00009ce0
        /*0398*/ 	.word	0x00000000
        /*039c*/ 	.word	0x00036438
        /*03a0*/ 	.short	0x010a
        /*03a2*/ 	.byte	0x3f
	.zero		1


	//   ....[35]....
        /*03a4*/ 	.word	0x00009d30
        /*03a8*/ 	.word	0x00000000
        /*03ac*/ 	.word	0x00036428
        /*03b0*/ 	.short	0x010a
        /*03b2*/ 	.byte	0x3f
	.zero		1


	//   ....[36]....
        /*03b4*/ 	.word	0x00009d80
        /*03b8*/ 	.word	0x00000000
        /*03bc*/ 	.word	0x00036438
        /*03c0*/ 	.short	0x010a
        /*03c2*/ 	.byte	0x3f
	.zero		1


	//   ....[37]....
        /*03c4*/ 	.word	0x00009e50
        /*03c8*/ 	.word	0x00000009
        /*03cc*/ 	.word	0x00000000
        /*03d0*/ 	.short	0x010a
        /*03d2*/ 	.byte	0x3f
	.zero		1


	//   ....[38]....
        /*03d4*/ 	.word	0x00009ea0
        /*03d8*/ 	.word	0x00000003
        /*03dc*/ 	.word	0x00000000
        /*03e0*/ 	.short	0x010a
        /*03e2*/ 	.byte	0x3f
	.zero		1


	//----- nvinfo : EIATTR_NUM_MBARRIERS
	.align		4
.L_506:
        /*03e4*/ 	.byte	0x03, 0x38
        /*03e6*/ 	.short	0x0007


	//----- nvinfo : EIATTR_EXIT_INSTR_OFFSETS
	.align		4
        /*03e8*/ 	.byte	0x04, 0x1c
        /*03ea*/ 	.short	(.L_508 - .L_507)


	//   ....[0]....
.L_507:
        /*03ec*/ 	.word	0x00009780


	//----- nvinfo : EIATTR_MAX_THREADS
	.align		4
.L_508:
        /*03f0*/ 	.byte	0x04, 0x05
        /*03f2*/ 	.short	(.L_510 - .L_509)
.L_509:
        /*03f4*/ 	.word	0x00000200
        /*03f8*/ 	.word	0x00000001
        /*03fc*/ 	.word	0x00000001


	//----- nvinfo : EIATTR_CRS_STACK_SIZE
	.align		4
.L_510:
        /*0400*/ 	.byte	0x04, 0x1e
        /*0402*/ 	.short	(.L_512 - .L_511)
.L_511:
        /*0404*/ 	.word	0x00000000


	//----- nvinfo : EIATTR_CBANK_PARAM_SIZE
	.align		4
.L_512:
        /*0408*/ 	.byte	0x03, 0x19
        /*040a*/ 	.short	0x06f0


	//----- nvinfo : EIATTR_PARAM_CBANK
	.align		4
        /*040c*/ 	.byte	0x04, 0x0a
        /*040e*/ 	.short	(.L_514 - .L_513)
	.align		4
.L_513:
        /*0410*/ 	.word	index@(.nv.constant0._ZN7cutlass13device_kernelIN5flash11enable_sm90INS1_16FlashAttnBwdSm90INS1_25CollectiveMainloopBwdSm90ILi2ELi1ELi1EN4cute5tupleIJNS5_1CILi1EEES8_S8_EEENS6_IJNS7_ILi64EEENS7_ILi96EEENS7_ILi192EEEEEENS_10bfloat16_tEfNS_4arch4Sm90ELb0ELb1ELb1ELb0ELb1ELb0ELb1ELb0ELi3ELi1ELi1ELi1ELb0EEENS1_24CollectiveEpilogueBwdGQAISD_fSG_Li384ELb0ELb1EEENS1_19SingleTileSchedulerILb0ELb0ELb0ELi96EEEEEEEEEvNT_6ParamsE)
        /*0414*/ 	.short	0x0210
        /*0416*/ 	.short	0x06f0


	//----- nvinfo : EIATTR_SW_WAR
	.align		4
.L_514:
        /*0418*/ 	.byte	0x04, 0x36
        /*041a*/ 	.short	(.L_516 - .L_515)
.L_515:
        /*041c*/ 	.word	0x00000008
.L_516:


//--------------------- .nv.info._ZN7cutlass13device_kernelIN5flash11enable_sm90INS1_16FlashAttnBwdSm90INS1_25CollectiveMainloopBwdSm90ILi2ELi1ELi1EN4cute5tupleIJNS5_1CILi1EEES8_S8_EEENS6_IJNS7_ILi64EEENS7_ILi96EEENS7_ILi192EEEEEENS_10bfloat16_tEfNS_4arch4Sm90ELb0ELb1ELb1ELb1ELb0ELb0ELb1ELb0ELi3ELi1ELi1ELi1ELb0EEENS1_21CollectiveEpilogueBwdISD_SE_SG_Li384ELb1ELb1ELi3EEENS1_19SingleTileSchedulerILb1ELb0ELb0ELi96EEEEEEEEEvNT_6ParamsE --------------------------
	.section	.nv.info._ZN7cutlass13device_kernelIN5flash11enable_sm90INS1_16FlashAttnBwdSm90INS1_25CollectiveMainloopBwdSm90ILi2ELi1ELi1EN4cute5tupleIJNS5_1CILi1EEES8_S8_EEENS6_IJNS7_ILi64EEENS7_ILi96EEENS7_ILi192EEEEEENS_10bfloat16_tEfNS_4arch4Sm90ELb0ELb1ELb1ELb1ELb0ELb0ELb1ELb0ELi3ELi1ELi1ELi1ELb0EEENS1_21CollectiveEpilogueBwdISD_SE_SG_Li384ELb1ELb1ELi3EEENS1_19SingleTileSchedulerILb1ELb0ELb0ELi96EEEEEEEEEvNT_6ParamsE,"",@"SHT_CUDA_INFO"
	.sectionflags	@""
	.align	4


	//----- nvinfo : EIATTR_CUDA_API_VERSION
	.align		4
        /*0000*/ 	.byte	0x04, 0x37
        /*0002*/ 	.short	(.L_518 - .L_517)
.L_517:
        /*0004*/ 	.word	0x00000082


	//----- nvinfo : EIATTR_KPARAM_INFO
	.align		4
.L_518:
        /*0008*/ 	.byte	0x04, 0x17
        /*000a*/ 	.short	(.L_520 - .L_519)
.L_519:
        /*000c*/ 	.word	0x00000000
        /*0010*/ 	.short	0x0000
        /*0012*/ 	.short	0x0070
        /*0014*/ 	.byte	0x00, 0xf0, 0x01, 0x1a


	//----- nvinfo : EIATTR_SPARSE_MMA_MASK
	.align		4
.L_520:
        /*0018*/ 	.byte	0x03, 0x50
        /*001a*/ 	.short	0x0000


	//----- nvinfo : EIATTR_MAXREG_COUNT
	.align		4
        /*001c*/ 	.byte	0x03, 0x1b
        /*001e*/ 	.short	0x0080


	//----- nvinfo : EIATTR_NUM_BARRIERS
	.align		4
        /*0020*/ 	.byte	0x02, 0x4c
        /*0022*/ 	.byte	0x10
	.zero		1


	//----- nvinfo : EIATTR_EXTERNS
	.align		4
        /*0024*/ 	.byte	0x04, 0x0f
        /*0026*/ 	.short	(.L_522 - .L_521)


	//   ....[0]....
	.align		4
.L_521:
        /*0028*/ 	.word	index@(__assertfail)


	//----- nvinfo : EIATTR_ANNOTATIONS
	.align		4
.L_522:
        /*002c*/ 	.byte	0x04, 0x55
        /*002e*/ 	.short	(.L_524 - .L_523)


	//   ....[0]....
.L_523:
        /*0030*/ 	.word	0x00000001
        /*0034*/ 	.byte	0x40, 0x05, 0x00, 0x00, 0x01, 0x00, 0x00, 0x00, 0xb0, 0x07, 0x00, 0x00, 0x01, 0x00, 0x00, 0x00
        /* <DEDUP_REMOVED lines=9> */
        /*00d4*/ 	.byte	0x90, 0x60, 0x00, 0x00, 0x01, 0x00, 0x00, 0x00, 0xb0, 0xb1, 0x00, 0x00


	//----- nvinfo : EIATTR_MERCURY_ISA_VERSION
	.align		4
.L_524:
        /*00e0*/ 	.byte	0x03, 0x5f
        /*00e2*/ 	.short	0x0101


	//----- nvinfo : EIATTR_INT_WARP_WIDE_INSTR_OFFSETS
	.align		4
        /*00e4*/ 	.byte	0x04, 0x31
        /*00e6*/ 	.short	(.L_526 - .L_525)


	//   ....[0]....
.L_525:
        /*00e8*/ 	.word	0x00000180


	//   ....[1]....
        /*00ec*/ 	.word	0x00000240


	//----- nvinfo : EIATTR_COOP_GROUP_MASK_REGIDS
	.align		4
.L_526:
        /*00f0*/ 	.byte	0x04, 0x29
        /*00f2*/ 	.short	(.L_528 - .L_527)


	//   ....[0]....
.L_527:
        /*00f4*/ 	.word	0xffffffff


	//   ....[1]....
        /*00f8*/ 	.word	0xffffffff


	//   ....[2]....
        /*00fc*/ 	.word	0xffffffff


	//   ....[3]....
        /*0100*/ 	.word	0xffffffff


	//   ....[4]....
        /*0104*/ 	.word	0xffffffff


	//   ....[5]....
        /*0108*/ 	.word	0xffffffff


	//   ....[6]....
        /*010c*/ 	.word	0xffffffff


	//   ....[7]....
        /*0110*/ 	.word	0x0500000f


	//----- nvinfo : EIATTR_COOP_GROUP_INSTR_OFFSETS
	.align		4
.L_528:
        /*0114*/ 	.byte	0x04, 0x28
        /*0116*/ 	.short	(.L_530 - .L_529)


	//   ....[0]....
.L_529:
        /*0118*/ 	.word	0x00000060


	//   ....[1]....
        /*011c*/ 	.word	0x00000190


	//   ....[2]....
        /*0120*/ 	.word	0x00000220


	//   ....[3]....
        /*0124*/ 	.word	0x000003a0


	//   ....[4]....
        /*0128*/ 	.word	0x000005f0


	//   ....[5]....
        /*012c*/ 	.word	0x00001400


	//   ....[6]....
        /*0130*/ 	.word	0x000071b0


	//   ....[7]....
        /*0134*/ 	.word	0x0000b3e0


	//----- nvinfo : EIATTR_REG_RECONFIG
	.align		4
.L_530:
        /*0138*/ 	.byte	0x01, 0x54
	.zero		2


	//----- nvinfo : EIATTR_SYSCALL_OFFSETS
	.align		4
        /*013c*/ 	.byte	0x04, 0x46
        /*013e*/ 	.short	(.L_532 - .L_531)


	//   ....[0]....
.L_531:
        /*0140*/ 	.word	0x00001060


	//   ....[1]....
        /*0144*/ 	.word	0x00001150


	//   ....[2]....
        /*0148*/ 	.word	0x00001290


	//   ....[3]....
        /*014c*/ 	.word	0x00001380


	//----- nvinfo : EIATTR_MBARRIER_INSTR_OFFSETS
	.align		4
.L_532:
        /*0150*/ 	.byte	0x04, 0x39
        /*0152*/ 	.short	(.L_534 - .L_533)


	//   ....[0]....
.L_533:
        /*0154*/ 	.word	0x00000260
        /*0158*/ 	.word	0x000000ff
        /*015c*/ 	.word	0x00036400
        /*0160*/ 	.short	0x0100
        /*0162*/ 	.byte	0x06
	.zero		1


	//   ....[1]....
        /*0164*/ 	.word	0x00000350
        /*0168*/ 	.word	0x000000ff
        /*016c*/ 	.word	0x00036410
        /*0170*/ 	.short	0x0100
        /*0172*/ 	.byte	0x08
	.zero		1


	//   ....[2]....
        /*0174*/ 	.word	0x00000360
        /*0178*/ 	.word	0x000000ff
        /*017c*/ 	.word	0x00036420
        /*0180*/ 	.short	0x0100
        /*0182*/ 	.byte	0x08
	.zero		1


	//   ....[3]....
        /*0184*/ 	.word	0x00000370
        /*0188*/ 	.word	0x000000ff
        /*018c*/ 	.word	0x00036418
        /*0190*/ 	.short	0x0100
        /*0192*/ 	.byte	0x08
	.zero		1


	//   ....[4]....
        /*0194*/ 	.word	0x00000380
        /*0198*/ 	.word	0x000000ff
        /*019c*/ 	.word	0x00036428
        /*01a0*/ 	.short	0x0100
        /*01a2*/ 	.byte	0x08
	.zero		1


	//   ....[5]....
        /*01a4*/ 	.word	0x000004b0
        /*01a8*/ 	.word	0x000000ff
        /*01ac*/ 	.word	0x00036430
        /*01b0*/ 	.short	0x0100
        /*01b2*/ 	.byte	0x08
	.zero		1


	//   ....[6]....
        /*01b4*/ 	.word	0x000004c0
        /*01b8*/ 	.word	0x000000ff
        /*01bc*/ 	.word	0x00036438
        /*01c0*/ 	.short	0x0100
        /*01c2*/ 	.byte	0x08
	.zero		1


	//   ....[7]....
        /*01c4*/ 	.word	0x00001430
        /*01c8*/ 	.word	0x000000ff
        /*01cc*/ 	.word	0x00036400
        /*01d0*/ 	.short	0x010a
        /*01d2*/ 	.byte	0x24
	.zero		1


	//   ....[8]....
        /*01d4*/ 	.word	0x00001520
        /*01d8*/ 	.word	0x000000ff
        /*01dc*/ 	.word	0x00036400
        /*01e0*/ 	.short	0x010a
        /*01e2*/ 	.byte	0x24
	.zero		1


	//   ....[9]....
        /*01e4*/ 	.word	0x00001ca0
        /*01e8*/ 	.word	0x00000003
        /*01ec*/ 	.word	0x00036410
        /*01f0*/ 	.short	0x010a
        /*01f2*/ 	.byte	0x3f
	.zero		1


	//   ....[10]....
        /*01f4*/ 	.word	0x00001ce0
        /*01f8*/ 	.word	0x00000003
        /*01fc*/ 	.word	0x00036410
        /*0200*/ 	.short	0x010a
        /*0202*/ 	.byte	0x3f
	.zero		1


	//   ....[11]....
        /*0204*/ 	.word	0x00002380
        /*0208*/ 	.word	0x000000ff
        /*020c*/ 	.word	0x00036430
        /*0210*/ 	.short	0x010a
        /*0212*/ 	.byte	0x24
	.zero		1


	//   ....[12]....
        /*0214*/ 	.word	0x000023c0
        /*0218*/ 	.word	0x000000ff
        /*021c*/ 	.word	0x00036430
        /*0220*/ 	.short	0x010a
        /*0222*/ 	.byte	0x24
	.zero		1


	//   ....[13]....
        /*0224*/ 	.word	0x000041a0
        /*0228*/ 	.word	0x000000ff
        /*022c*/ 	.word	0x00000000
        /*0230*/ 	.short	0x0101
        /*0232*/ 	.byte	0x04
	.zero		1


	//   ....[14]....
        /*0234*/ 	.word	0x00004530
        /*0238*/ 	.word	0x00000003
        /*023c*/ 	.word	0x00000000
        /*0240*/ 	.short	0x0101
        /*0242*/ 	.byte	0x3f
	.zero		1


	//   ....[15]....
        /*0244*/ 	.word	0x000092e0
        /*0248*/ 	.word	0x00000000
        /*024c*/ 	.word	0x00036420
        /*0250*/ 	.short	0x010a
        /*0252*/ 	.byte	0x3f
	.zero		1


	//   ....[16]....
        /*0254*/ 	.word	0x00009ad0
        /*0258*/ 	.word	0x00000000
        /*025c*/ 	.word	0x00036438
        /*0260*/ 	.short	0x010a
        /*0262*/ 	.byte	0x3f
	.zero		1


	//   ....[17]....
        /*0264*/ 	.word	0x00009e30
        /*0268*/ 	.word	0x00000000
        /*026c*/ 	.word	0x00036428
        /*0270*/ 	.short	0x010a
        /*0272*/ 	.byte	0x3f
	.zero		1


	//   ....[18]....
        /*0274*/ 	.word	0x0000a160
        /*0278*/ 	.word	0x00000000
        /*027c*/ 	.word	0x00036438
        /*0280*/ 	.short	0x010a
        /*0282*/ 	.byte	0x3f
	.zero		1


	//   ....[19]....
        /*0284*/ 	.word	0x0000a450
        /*0288*/ 	.word	0x00000000
        /*028c*/ 	.word	0x00036420
        /*0290*/ 	.short	0x010a
        /*0292*/ 	.byte	0x3f
	.zero		1


	//   ....[20]....
        /*0294*/ 	.word	0x0000a7d0
        /*0298*/ 	.word	0x00000000
        /*029c*/ 	.word	0x00036438
        /*02a0*/ 	.short	0x010a
        /*02a2*/ 	.byte	0x3f
	.zero		1


	//   ....[21]....
        /*02a4*/ 	.word	0x0000aad0
        /*02a8*/ 	.word	0x00000000
        /*02ac*/ 	.word	0x00036428
        /*02b0*/ 	.short	0x010a
        /*02b2*/ 	.byte	0x3f
	.zero		1


	//   ....[22]....
        /*02b4*/ 	.word	0x0000ae10
        /*02b8*/ 	.word	0x00000000
        /*02bc*/ 	.word	0x00036438
        /*02c0*/ 	.short	0x010a
        /*02c2*/ 	.byte	0x3f
	.zero		1


	//   ....[23]....
        /*02c4*/ 	.word	0x0000b270
        /*02c8*/ 	.word	0x00000007
        /*02cc*/ 	.word	0x00000000
        /*02d0*/ 	.short	0x010a
        /*02d2*/ 	.byte	0x3f
	.zero		1


	//   ....[24]....
        /*02d4*/ 	.word	0x0000b2f0
        /*02d8*/ 	.word	0x00000003
        /*02dc*/ 	.word	0x00000000
        /*02e0*/ 	.short	0x010a
        /*02e2*/ 	.byte	0x3f
	.zero		1


	//   ....[25]....
        /*02e4*/ 	.word	0x0000b340
        /*02e8*/ 	.word	0x00000009
        /*02ec*/ 	.word	0x00036438
        /*02f0*/ 	.short	0x010a
        /*02f2*/ 	.byte	0x3f
	.zero		1


	//   ....[26]....
        /*02f4*/ 	.word	0x0000b420
        /*02f8*/ 	.word	0x00000003
        /*02fc*/ 	.word	0x00036400
        /*0300*/ 	.short	0x010a
        /*0302*/ 	.byte	0x3f
	.zero		1


	//   ....[27]....
        /*0304*/ 	.word	0x0000b470
        /*0308*/ 	.word	0x00000003
        /*030c*/ 	.word	0x00036410
        /*0310*/ 	.short	0x010a
        /*0312*/ 	.byte	0x3f
	.zero		1


	//   ....[28]....
        /*0314*/ 	.word	0x0000b4d0
        /*0318*/ 	.word	0x0000000c
        /*031c*/ 	.word	0x00036430
        /*0320*/ 	.short	0x010a
        /*0322*/ 	.byte	0x3f
	.zero		1


	//   ....[29]....
        /*0324*/ 	.word	0x0000b520
        /*0328*/ 	.word	0x00000000
        /*032c*/ 	.word	0x00036420
        /*0330*/ 	.short	0x010a
        /*0332*/ 	.byte	0x3f
	.zero		1


	//   ....[30]....
        /*0334*/ 	.word	0x0000b570
        /*0338*/ 	.word	0x00000000
        /*033c*/ 	.word	0x00036438
        /*0340*/ 	.short	0x010a
        /*0342*/ 	.byte	0x3f
	.zero		1


	//   ....[31]....
        /*0344*/ 	.word	0x0000b5c0
        /*0348*/ 	.word	0x00000000
        /*034c*/ 	.word	0x00036428
        /*0350*/ 	.short	0x010a
        /*0352*/ 	.byte	0x3f
	.zero		1


	//   ....[32]....
        /*0354*/ 	.word	0x0000b620
        /*0358*/ 	.word	0x00000000
        /*035c*/ 	.word	0x00036438
        /*0360*/ 	.short	0x010a
        /*0362*/ 	.byte	0x3f
	.zero		1


	//   ....[33]....
        /*0364*/ 	.word	0x0000b6a0
        /*0368*/ 	.word	0x00000000
        /*036c*/ 	.word	0x00036420
        /*0370*/ 	.short	0x010a
        /*0372*/ 	.byte	0x3f
	.zero		1


	//   ....[34]....
        /*0374*/ 	.word	0x0000b6f0
        /*0378*/ 	.word	0x00000000
        /*037c*/ 	.word	0x00036438
        /*0380*/ 	.short	0x010a
        /*0382*/ 	.byte	0x3f
	.zero		1


	//   ....[35]....
        /*0384*/ 	.word	0x0000b740
        /*0388*/ 	.word	0x00000000
        /*038c*/ 	.word	0x00036428
        /*0390*/ 	.short	0x010a
        /*0392*/ 	.byte	0x3f
	.zero		1


	//   ....[36]....
        /*0394*/ 	.word	0x0000b790
        /*0398*/ 	.word	0x00000000
        /*039c*/ 	.word	0x00036438
        /*03a0*/ 	.short	0x010a
        /*03a2*/ 	.byte	0x3f
	.zero		1


	//   ....[37]....
        /*03a4*/ 	.word	0x0000b860
        /*03a8*/ 	.word	0x00000007
        /*03ac*/ 	.word	0x00000000
        /*03b0*/ 	.short	0x010a
        /*03b2*/ 	.byte	0x3f
	.zero		1


	//   ....[38]....
        /*03b4*/ 	.word	0x0000b8b0
        /*03b8*/ 	.word	0x00000003
        /*03bc*/ 	.word	0x00000000
        /*03c0*/ 	.short	0x010a
        /*03c2*/ 	.byte	0x3f
	.zero		1


	//----- nvinfo : EIATTR_NUM_MBARRIERS
	.align		4
.L_534:
        /*03c4*/ 	.byte	0x03, 0x38
        /*03c6*/ 	.short	0x0007


	//----- nvinfo : EIATTR_EXIT_INSTR_OFFSETS
	.align		4
        /*03c8*/ 	.byte	0x04, 0x1c
        /*03ca*/ 	.short	(.L_536 - .L_535)


	//   ....[0]....
.L_535:
        /*03cc*/ 	.word	0x0000b390


	//----- nvinfo : EIATTR_MAX_THREADS
	.align		4
.L_536:
        /*03d0*/ 	.byte	0x04, 0x05
        /*03d2*/ 	.short	(.L_538 - .L_537)
.L_537:
        /*03d4*/ 	.word	0x00000200
        /*03d8*/ 	.word	0x00000001
        /*03dc*/ 	.word	0x00000001


	//----- nvinfo : EIATTR_CRS_STACK_SIZE
	.align		4
.L_538:
        /*03e0*/ 	.byte	0x04, 0x1e
        /*03e2*/ 	.short	(.L_540 - .L_539)
.L_539:
        /*03e4*/ 	.word	0x00000000


	//----- nvinfo : EIATTR_CBANK_PARAM_SIZE
	.align		4
.L_540:
        /*03e8*/ 	.byte	0x03, 0x19
        /*03ea*/ 	.short	0x06f0


	//----- nvinfo : EIATTR_PARAM_CBANK
	.align		4
        /*03ec*/ 	.byte	0x04, 0x0a
        /*03ee*/ 	.short	(.L_542 - .L_541)
	.align		4
.L_541:
        /*03f0*/ 	.word	index@(.nv.constant0._ZN7cutlass13device_kernelIN5flash11enable_sm90INS1_16FlashAttnBwdSm90INS1_25CollectiveMainloopBwdSm90ILi2ELi1ELi1EN4cute5tupleIJNS5_1CILi1EEES8_S8_EEENS6_IJNS7_ILi64EEENS7_ILi96EEENS7_ILi192EEEEEENS_10bfloat16_tEfNS_4arch4Sm90ELb0ELb1ELb1ELb1ELb0ELb0ELb1ELb0ELi3ELi1ELi1ELi1ELb0EEENS1_21CollectiveEpilogueBwdISD_SE_SG_Li384ELb1ELb1ELi3EEENS1_19SingleTileSchedulerILb1ELb0ELb0ELi96EEEEEEEEEvNT_6ParamsE)
        /*03f4*/ 	.short	0x0210
        /*03f6*/ 	.short	0x06f0


	//----- nvinfo : EIATTR_SW_WAR
	.align		4
.L_542:
        /*03f8*/ 	.byte	0x04, 0x36
        /*03fa*/ 	.short	(.L_544 - .L_543)
.L_543:
        /*03fc*/ 	.word	0x00000008
.L_544:


//--------------------- .nv.info._ZN7cutlass13device_kernelIN5flash11enable_sm90INS1_16FlashAttnBwdSm90INS1_25CollectiveMainloopBwdSm90ILi2ELi1ELi1EN4cute5tupleIJNS5_1CILi1EEES8_S8_EEENS6_IJNS7_ILi64EEENS7_ILi96EEENS7_ILi192EEEEEENS_10bfloat16_tEfNS_4arch4Sm90ELb0ELb1ELb1ELb1ELb1ELb0ELb1ELb0ELi3ELi1ELi1ELi1ELb0EEENS1_21CollectiveEpilogueBwdISD_SE_SG_Li384ELb1ELb1ELi3EEENS1_19SingleTileSchedulerILb1ELb0ELb0ELi96EEEEEEEEEvNT_6ParamsE --------------------------
	.section	.nv.info._ZN7cutlass13device_kernelIN5flash11enable_sm90INS1_16FlashAttnBwdSm90INS1_25CollectiveMainloopBwdSm90ILi2ELi1ELi1EN4cute5tupleIJNS5_1CILi1EEES8_S8_EEENS6_IJNS7_ILi64EEENS7_ILi96EEENS7_ILi192EEEEEENS_10bfloat16_tEfNS_4arch4Sm90ELb0ELb1ELb1ELb1ELb1ELb0ELb1ELb0ELi3ELi1ELi1ELi1ELb0EEENS1_21CollectiveEpilogueBwdISD_SE_SG_Li384ELb1ELb1ELi3EEENS1_19SingleTileSchedulerILb1ELb0ELb0ELi96EEEEEEEEEvNT_6ParamsE,"",@"SHT_CUDA_INFO"
	.sectionflags	@""
	.align	4


	//----- nvinfo : EIATTR_CUDA_API_VERSION
	.align		4
        /*0000*/ 	.byte	0x04, 0x37
        /*0002*/ 	.short	(.L_546 - .L_545)
.L_545:
        /*0004*/ 	.word	0x00000082


	//----- nvinfo : EIATTR_KPARAM_INFO
	.align		4
.L_546:
        /*0008*/ 	.byte	0x04, 0x17
        /*000a*/ 	.short	(.L_548 - .L_547)
.L_547:
        /*000c*/ 	.word	0x00000000
        /*0010*/ 	.short	0x0000
        /*0012*/ 	.short	0x0070
        /*0014*/ 	.byte	0x00, 0xf0, 0x01, 0x1a


	//----- nvinfo : EIATTR_SPARSE_MMA_MASK
	.align		4
.L_548:
        /*0018*/ 	.byte	0x03, 0x50
        /*001a*/ 	.short	0x0000


	//----- nvinfo : EIATTR_MAXREG_COUNT
	.align		4
        /*001c*/ 	.byte	0x03, 0x1b
        /*001e*/ 	.short	0x0080


	//----- nvinfo : EIATTR_NUM_BARRIERS
	.align		4
        /*0020*/ 	.byte	0x02, 0x4c
        /*0022*/ 	.byte	0x10
	.zero		1


	//----- nvinfo : EIATTR_EXTERNS
	.align		4
        /*0024*/ 	.byte	0x04, 0x0f
        /*0026*/ 	.short	(.L_550 - .L_549)


	//   ....[0]....
	.align		4
.L_549:
        /*0028*/ 	.word	index@(__assertfail)


	//----- nvinfo : EIATTR_ANNOTATIONS
	.align		4
.L_550:
        /*002c*/ 	.byte	0x04, 0x55
        /*002e*/ 	.short	(.L_552 - .L_551)


	//   ....[0]....
.L_551:
        /* <DEDUP_REMOVED lines=12> */


	//----- nvinfo : EIATTR_MERCURY_ISA_VERSION
	.align		4
.L_552:
        /*00e0*/ 	.byte	0x03, 0x5f
        /*00e2*/ 	.short	0x0101


	//----- nvinfo : EIATTR_INT_WARP_WIDE_INSTR_OFFSETS
	.align		4
        /*00e4*/ 	.byte	0x04, 0x31
        /*00e6*/ 	.short	(.L_554 - .L_553)


	//   ....[0]....
.L_553:
        /*00e8*/ 	.word	0x00000180


	//   ....[1]....
        /*00ec*/ 	.word	0x00000240


	//   ....[2]....
        /*00f0*/ 	.word	0x00008220


	//   ....[3]....
        /*00f4*/ 	.word	0x000089b0


	//   ....[4]....
        /*00f8*/ 	.word	0x00008fa0


	//   ....[5]....
        /*00fc*/ 	.word	0x00009260


	//   ....[6]....
        /*0100*/ 	.word	0x000094c0


	//   ....[7]....
        /*0104*/ 	.word	0x00009650


	//----- nvinfo : EIATTR_COOP_GROUP_MASK_REGIDS
	.align		4
.L_554:
        /*0108*/ 	.byte	0x04, 0x29
        /*010a*/ 	.short	(.L_556 - .L_555)


	//   ....[0]....
.L_555:
        /*010c*/ 	.word	0xffffffff


	//   ....[1]....
        /*0110*/ 	.word	0xffffffff


	//   ....[2]....
        /*0114*/ 	.word	0xffffffff


	//   ....[3]....
        /*0118*/ 	.word	0xffffffff


	//   ....[4]....
        /*011c*/ 	.word	0xffffffff


	//   ....[5]....
        /*0120*/ 	.word	0xffffffff


	//   ....[6]....
        /*0124*/ 	.word	0xffffffff


	//   ....[7]....
        /*0128*/ 	.word	0xffffffff


	//   ....[8]....
        /*012c*/ 	.word	0xffffffff


	//   ....[9]....
        /*0130*/ 	.word	0xffffffff


	//   ....[10]....
        /*0134*/ 	.word	0xffffffff


	//   ....[11]....
        /*0138*/ 	.word	0xffffffff


	//   ....[12]....
        /*013c*/ 	.word	0xffffffff


	//   ....[13]....
        /*0140*/ 	.word	0xffffffff


	//   ....[14]....
        /*0144*/ 	.word	0xffffffff


	//   ....[15]....
        /*0148*/ 	.word	0xffffffff


	//   ....[16]....
        /*014c*/ 	.word	0x0500000f


	//   ....[17]....
        /*0150*/ 	.word	0x0500000f


	//   ....[18]....
        /*0154*/ 	.word	0x0500000f


	//   ....[19]....
        /*0158*/ 	.word	0x0500000f


	//----- nvinfo : EIATTR_COOP_GROUP_INSTR_OFFSETS
	.align		4
.L_556:
        /*015c*/ 	.byte	0x04, 0x28
        /*015e*/ 	.short	(.L_558 - .L_557)


	//   ....[0]....
.L_557:
        /*0160*/ 	.word	0x00000060


	//   ....[1]....
        /*0164*/ 	.word	0x00000190


	//   ....[2]....
        /*0168*/ 	.word	0x00000220


	//   ....[3]....
        /*016c*/ 	.word	0x000003a0


	//   ....[4]....
        /*0170*/ 	.word	0x000005f0


	//   ....[5]....
        /*0174*/ 	.word	0x00001400


	//   ....[6]....
        /*0178*/ 	.word	0x000071b0


	//   ....[7]....
        /*017c*/ 	.word	0x00007c90


	//   ....[8]....
        /*0180*/ 	.word	0x00008150


	//   ....[9]....
        /*0184*/ 	.word	0x000084d0


	//   ....[10]....
        /*0188*/ 	.word	0x000088e0


	//   ....[11]....
        /*018c*/ 	.word	0x00008b20


	//   ....[12]....
        /*0190*/ 	.word	0x00008ed0


	//   ....[13]....
        /*0194*/ 	.word	0x000091a0


	//   ....[14]....
        /*0198*/ 	.word	0x000093c0


	//   ....[15]....
        /*019c*/ 	.word	0x00009550


	//   ....[16]....
        /*01a0*/ 	.word	0x0000c240


	//   ....[17]....
        /*01a4*/ 	.word	0x0000c3b0


	//   ....[18]....
        /*01a8*/ 	.word	0x0000c420


	//   ....[19]....
        /*01ac*/ 	.word	0x0000c490


	//----- nvinfo : EIATTR_REG_RECONFIG
	.align		4
.L_558:
        /*01b0*/ 	.byte	0x01, 0x54
	.zero		2


	//----- nvinfo : EIATTR_SYSCALL_OFFSETS
	.align		4
        /*01b4*/ 	.byte	0x04, 0x46
        /*01b6*/ 	.short	(.L_560 - .L_559)


	//   ....[0]....
.L_559:
        /*01b8*/ 	.word	0x00001060


	//   ....[1]....
        /*01bc*/ 	.word	0x00001150


	//   ....[2]....
        /*01c0*/ 	.word	0x00001290


	//   ....[3]....
        /*01c4*/ 	.word	0x00001380


	//----- nvinfo : EIATTR_MBARRIER_INSTR_OFFSETS
	.align		4
.L_560:
        /*01c8*/ 	.byte	0x04, 0x39
        /*01ca*/ 	.short	(.L_562 - .L_561)


	//   ....[0]....
.L_561:
        /*01cc*/ 	.word	0x00000260
        /*01d0*/ 	.word	0x000000ff
        /*01d4*/ 	.word	0x00036400
        /*01d8*/ 	.short	0x0100
        /*01da*/ 	.byte	0x06
	.zero		1


	//   ....[1]....
        /*01dc*/ 	.word	0x00000350
        /*01e0*/ 	.word	0x000000ff
        /*01e4*/ 	.word	0x00036410
        /*01e8*/ 	.short	0x0100
        /*01ea*/ 	.byte	0x08
	.zero		1


	//   ....[2]....
        /*01ec*/ 	.word	0x00000360
        /*01f0*/ 	.word	0x000000ff
        /*01f4*/ 	.word	0x00036420
        /*01f8*/ 	.short	0x0100
        /*01fa*/ 	.byte	0x08
	.zero		1


	//   ....[3]....
        /*01fc*/ 	.word	0x00000370
        /*0200*/ 	.word	0x000000ff
        /*0204*/ 	.word	0x00036418
        /*0208*/ 	.short	0x0100
        /*020a*/ 	.byte	0x08
	.zero		1


	//   ....[4]....
        /*020c*/ 	.word	0x00000380
        /*0210*/ 	.word	0x000000ff
        /*0214*/ 	.word	0x00036428
        /*0218*/ 	.short	0x0100
        /*021a*/ 	.byte	0x08
	.zero		1


	//   ....[5]....
        /*021c*/ 	.word	0x000004b0
        /*0220*/ 	.word	0x000000ff
        /*0224*/ 	.word	0x00036430
        /*0228*/ 	.short	0x0100
        /*022a*/ 	.byte	0x08
	.zero		1


	//   ....[6]....
        /*022c*/ 	.word	0x000004c0
        /*0230*/ 	.word	0x000000ff
        /*0234*/ 	.word	0x00036438
        /*0238*/ 	.short	0x0100
        /*023a*/ 	.byte	0x08
	.zero		1


	//   ....[7]....
        /*023c*/ 	.word	0x00001430
        /*0240*/ 	.word	0x000000ff
        /*0244*/ 	.word	0x00036400
        /*0248*/ 	.short	0x010a
        /*024a*/ 	.byte	0x24
	.zero		1


	//   ....[8]....
        /*024c*/ 	.word	0x00001520
        /*0250*/ 	.word	0x000000ff
        /*0254*/ 	.word	0x00036400
        /*0258*/ 	.short	0x010a
        /*025a*/ 	.byte	0x24
	.zero		1


	//   ....[9]....
        /*025c*/ 	.word	0x00001ca0
        /*0260*/ 	.word	0x00000003
        /*0264*/ 	.word	0x00036410
        /*0268*/ 	.short	0x010a
        /*026a*/ 	.byte	0x3f
	.zero		1


	//   ....[10]....
        /*026c*/ 	.word	0x00001ce0
        /*0270*/ 	.word	0x00000003
        /*0274*/ 	.word	0x00036410
        /*0278*/ 	.short	0x010a
        /*027a*/ 	.byte	0x3f
	.zero		1


	//   ....[11]....
        /*027c*/ 	.word	0x00002380
        /*0280*/ 	.word	0x000000ff
        /*0284*/ 	.word	0x00036430
        /*0288*/ 	.short	0x010a
        /*028a*/ 	.byte	0x24
	.zero		1


	//   ....[12]....
        /*028c*/ 	.word	0x000023c0
        /*0290*/ 	.word	0x000000ff
        /*0294*/ 	.word	0x00036430
        /*0298*/ 	.short	0x010a
        /*029a*/ 	.byte	0x24
	.zero		1


	//   ....[13]....
        /*029c*/ 	.word	0x000041a0
        /*02a0*/ 	.word	0x000000ff
        /*02a4*/ 	.word	0x00000000
        /*02a8*/ 	.short	0x0101
        /*02aa*/ 	.byte	0x04
	.zero		1


	//   ....[14]....
        /*02ac*/ 	.word	0x00004530
        /*02b0*/ 	.word	0x00000003
        /*02b4*/ 	.word	0x00000000
        /*02b8*/ 	.short	0x0101
        /*02ba*/ 	.byte	0x3f
	.zero		1


	//   ....[15]....
        /*02bc*/ 	.word	0x0000a140
        /*02c0*/ 	.word	0x00000000
        /*02c4*/ 	.word	0x00036420
        /*02c8*/ 	.short	0x010a
        /*02ca*/ 	.byte	0x3f
	.zero		1


	//   ....[16]....
        /*02cc*/ 	.word	0x0000a930
        /*02d0*/ 	.word	0x00000000
        /*02d4*/ 	.word	0x00036438
        /*02d8*/ 	.short	0x010a
        /*02da*/ 	.byte	0x3f
	.zero		1


	//   ....[17]....
        /*02dc*/ 	.word	0x0000ac90
        /*02e0*/ 	.word	0x00000000
        /*02e4*/ 	.word	0x00036428
        /*02e8*/ 	.short	0x010a
        /*02ea*/ 	.byte	0x3f
	.zero		1


	//   ....[18]....
        /*02ec*/ 	.word	0x0000afc0
        /*02f0*/ 	.word	0x00000000
        /*02f4*/ 	.word	0x00036438
        /*02f8*/ 	.short	0x010a
        /*02fa*/ 	.byte	0x3f
	.zero		1


	//   ....[19]....
        /*02fc*/ 	.word	0x0000b2b0
        /*0300*/ 	.word	0x00000000
        /*0304*/ 	.word	0x00036420
        /*0308*/ 	.short	0x010a
        /*030a*/ 	.byte	0x3f
	.zero		1


	//   ....[20]....
        /*030c*/ 	.word	0x0000b630
        /*0310*/ 	.word	0x00000000
        /*0314*/ 	.word	0x00036438
        /*0318*/ 	.short	0x010a
        /*031a*/ 	.byte	0x3f
	.zero		1


	//   ....[21]....
        /*031c*/ 	.word	0x0000b930
        /*0320*/ 	.word	0x00000000
        /*0324*/ 	.word	0x00036428
        /*0328*/ 	.short	0x010a
        /*032a*/ 	.byte	0x3f
	.zero		1


	//   ....[22]....
        /*032c*/ 	.word	0x0000bc70
        /*0330*/ 	.word	0x00000000
        /*0334*/ 	.word	0x00036438
        /*0338*/ 	.short	0x010a
        /*033a*/ 	.byte	0x3f
	.zero		1


	//   ....[23]....
        /*033c*/ 	.word	0x0000c0d0
        /*0340*/ 	.word	0x00000007
        /*0344*/ 	.word	0x00000000
        /*0348*/ 	.short	0x010a
        /*034a*/ 	.byte	0x3f
	.zero		1


	//   ....[24]....
        /*034c*/ 	.word	0x0000c150
        /*0350*/ 	.word	0x00000003
        /*0354*/ 	.word	0x00000000
        /*0358*/ 	.short	0x010a
        /*035a*/ 	.byte	0x3f
	.zero		1


	//   ....[25]....
        /*035c*/ 	.word	0x0000c1a0
        /*0360*/ 	.word	0x00000009
        /*0364*/ 	.word	0x00036438
        /*0368*/ 	.short	0x010a
        /*036a*/ 	.byte	0x3f
	.zero		1


	//   ....[26]....
        /*036c*/ 	.word	0x0000c280
        /*0370*/ 	.word	0x00000003
        /*0374*/ 	.word	0x00036400
        /*0378*/ 	.short	0x010a
        /*037a*/ 	.byte	0x3f
	.zero		1


	//   ....[27]....
        /*037c*/ 	.word	0x0000c2d0
        /*0380*/ 	.word	0x00000003
        /*0384*/ 	.word	0x00036410
        /*0388*/ 	.short	0x010a
        /*038a*/ 	.byte	0x3f
	.zero		1


	//   ....[28]....
        /*038c*/ 	.word	0x0000c330
        /*0390*/ 	.word	0x0000000c
        /*0394*/ 	.word	0x00036430
        /*0398*/ 	.short	0x010a
        /*039a*/ 	.byte	0x3f
	.zero		1


	//   ....[29]....
        /*039c*/ 	.word	0x0000c4d0
        /*03a0*/ 	.word	0x00000000
        /*03a4*/ 	.word	0x00036420
        /*03a8*/ 	.short	0x010a
        /*03aa*/ 	.byte	0x3f
	.zero		1


	//   ....[30]....
        /*03ac*/ 	.word	0x0000c520
        /*03b0*/ 	.word	0x00000000
        /*03b4*/ 	.word	0x00036438
        /*03b8*/ 	.short	0x010a
        /*03ba*/ 	.byte	0x3f
	.zero		1


	//   ....[31]....
        /*03bc*/ 	.word	0x0000c570
        /*03c0*/ 	.word	0x00000000
        /*03c4*/ 	.word	0x00036428
        /*03c8*/ 	.short	0x010a
        /*03ca*/ 	.byte	0x3f
	.zero		1


	//   ....[32]....
        /*03cc*/ 	.word	0x0000c5d0
        /*03d0*/ 	.word	0x00000000
        /*03d4*/ 	.word	0x00036438
        /*03d8*/ 	.short	0x010a
        /*03da*/ 	.byte	0x3f
	.zero		1


	//   ....[33]....
        /*03dc*/ 	.word	0x0000c650
        /*03e0*/ 	.word	0x00000000
        /*03e4*/ 	.word	0x00036420
        /*03e8*/ 	.short	0x010a
        /*03ea*/ 	.byte	0x3f
	.zero		1


	//   ....[34]....
        /*03ec*/ 	.word	0x0000c6a0
        /*03f0*/ 	.word	0x00000000
        /*03f4*/ 	.word	0x00036438
        /*03f8*/ 	.short	0x010a
        /*03fa*/ 	.byte	0x3f
	.zero		1


	//   ....[35]....
        /*03fc*/ 	.word	0x0000c6f0
        /*0400*/ 	.word	0x00000000
        /*0404*/ 	.word	0x00036428
        /*0408*/ 	.short	0x010a
        /*040a*/ 	.byte	0x3f
	.zero		1


	//   ....[36]....
        /*040c*/ 	.word	0x0000c740
        /*0410*/ 	.word	0x00000000
        /*0414*/ 	.word	0x00036438
        /*0418*/ 	.short	0x010a
        /*041a*/ 	.byte	0x3f
	.zero		1


	//   ....[37]....
        /*041c*/ 	.word	0x0000c810
        /*0420*/ 	.word	0x00000007
        /*0424*/ 	.word	0x00000000
        /*0428*/ 	.short	0x010a
        /*042a*/ 	.byte	0x3f
	.zero		1


	//   ....[38]....
        /*042c*/ 	.word	0x0000c860
        /*0430*/ 	.word	0x00000003
        /*0434*/ 	.word	0x00000000
        /*0438*/ 	.short	0x010a
        /*043a*/ 	.byte	0x3f
	.zero		1


	//----- nvinfo : EIATTR_NUM_MBARRIERS
	.align		4
.L_562:
        /*043c*/ 	.byte	0x03, 0x38
        /*043e*/ 	.short	0x0007


	//----- nvinfo : EIATTR_EXIT_INSTR_OFFSETS
	.align		4
        /*0440*/ 	.byte	0x04, 0x1c
        /*0442*/ 	.short	(.L_564 - .L_563)


	//   ....[0]....
.L_563:
        /*0444*/ 	.word	0x0000c1f0


	//----- nvinfo : EIATTR_MAX_THREADS
	.align		4
.L_564:
        /*0448*/ 	.byte	0x04, 0x05
        /*044a*/ 	.short	(.L_566 - .L_565)
.L_565:
        /*044c*/ 	.word	0x00000200
        /*0450*/ 	.word	0x00000001
        /*0454*/ 	.word	0x00000001


	//----- nvinfo : EIATTR_CRS_STACK_SIZE
	.align		4
.L_566:
        /*0458*/ 	.byte	0x04, 0x1e
        /*045a*/ 	.short	(.L_568 - .L_567)
.L_567:
        /*045c*/ 	.word	0x00000000


	//----- nvinfo : EIATTR_CBANK_PARAM_SIZE
	.align		4
.L_568:
        /*0460*/ 	.byte	0x03, 0x19
        /*0462*/ 	.short	0x06f0


	//----- nvinfo : EIATTR_PARAM_CBANK
	.align		4
        /*0464*/ 	.byte	0x04, 0x0a
        /*0466*/ 	.short	(.L_570 - .L_569)
	.align		4
.L_569:
        /*0468*/ 	.word	index@(.nv.constant0._ZN7cutlass13device_kernelIN5flash11enable_sm90INS1_16FlashAttnBwdSm90INS1_25CollectiveMainloopBwdSm90ILi2ELi1ELi1EN4cute5tupleIJNS5_1CILi1EEES8_S8_EEENS6_IJNS7_ILi64EEENS7_ILi96EEENS7_ILi192EEEEEENS_10bfloat16_tEfNS_4arch4Sm90ELb0ELb1ELb1ELb1ELb1ELb0ELb1ELb0ELi3ELi1ELi1ELi1ELb0EEENS1_21CollectiveEpilogueBwdISD_SE_SG_Li384ELb1ELb1ELi3EEENS1_19SingleTileSchedulerILb1ELb0ELb0ELi96EEEEEEEEEvNT_6ParamsE)
        /*046c*/ 	.short	0x0210
        /*046e*/ 	.short	0x06f0


	//----- nvinfo : EIATTR_SW_WAR
	.align		4
.L_570:
        /*0470*/ 	.byte	0x04, 0x36
        /*0472*/ 	.short	(.L_572 - .L_571)
.L_571:
        /*0474*/ 	.word	0x00000008
.L_572:


//--------------------- .nv.info._ZN7cutlass13device_kernelIN5flash11enable_sm90INS1_16FlashAttnBwdSm90INS1_25CollectiveMainloopBwdSm90ILi2ELi1ELi1EN4cute5tupleIJNS5_1CILi1EEES8_S8_EEENS6_IJNS7_ILi64EEENS7_ILi96EEENS7_ILi192EEEEEENS_10bfloat16_tEfNS_4arch4Sm90ELb0ELb1ELb1ELb1ELb0ELb0ELb1ELb0ELi3ELi1ELi1ELi1ELb0EEENS1_24CollectiveEpilogueBwdGQAISD_fSG_Li384ELb1ELb0EEENS1_19SingleTileSchedulerILb1ELb0ELb0ELi96EEEEEEEEEvNT_6ParamsE --------------------------
	.section	.nv.info._ZN7cutlass13device_kernelIN5flash11enable_sm90INS1_16FlashAttnBwdSm90INS1_25CollectiveMainloopBwdSm90ILi2ELi1ELi1EN4cute5tupleIJNS5_1CILi1EEES8_S8_EEENS6_IJNS7_ILi64EEENS7_ILi96EEENS7_ILi192EEEEEENS_10bfloat16_tEfNS_4arch4Sm90ELb0ELb1ELb1ELb1ELb0ELb0ELb1ELb0ELi3ELi1ELi1ELi1ELb0EEENS1_24CollectiveEpilogueBwdGQAISD_fSG_Li384ELb1ELb0EEENS1_19SingleTileSchedulerILb1ELb0ELb0ELi96EEEEEEEEEvNT_6ParamsE,"",@"SHT_CUDA_INFO"
	.sectionflags	@""
	.align	4


	//----- nvinfo : EIATTR_CUDA_API_VERSION
	.align		4
        /*0000*/ 	.byte	0x04, 0x37
        /*0002*/ 	.short	(.L_574 - .L_573)
.L_573:
        /*0004*/ 	.word	0x00000082


	//----- nvinfo : EIATTR_KPARAM_INFO
	.align		4
.L_574:
        /*0008*/ 	.byte	0x04, 0x17
        /*000a*/ 	.short	(.L_576 - .L_575)
.L_575:
        /*000c*/ 	.word	0x00000000
        /*0010*/ 	.short	0x0000
        /*0012*/ 	.short	0x0070
        /*0014*/ 	.byte	0x00, 0xf0, 0x01, 0x1a


	//----- nvinfo : EIATTR_SPARSE_MMA_MASK
	.align		4
.L_576:
        /*0018*/ 	.byte	0x03, 0x50
        /*001a*/ 	.short	0x0000


	//----- nvinfo : EIATTR_MAXREG_COUNT
	.align		4
        /*001c*/ 	.byte	0x03, 0x1b
        /*001e*/ 	.short	0x0080


	//----- nvinfo : EIATTR_NUM_BARRIERS
	.align		4
        /*0020*/ 	.byte	0x02, 0x4c
        /*0022*/ 	.byte	0x10
	.zero		1


	//----- nvinfo : EIATTR_EXTERNS
	.align		4
        /*0024*/ 	.byte	0x04, 0x0f
        /*0026*/ 	.short	(.L_578 - .L_577)


	//   ....[0]....
	.align		4
.L_577:
        /*0028*/ 	.word	index@(__assertfail)


	//----- nvinfo : EIATTR_ANNOTATIONS
	.align		4
.L_578:
        /*002c*/ 	.byte	0x04, 0x55
        /*002e*/ 	.short	(.L_580 - .L_579)


	//   ....[0]....
.L_579:
        /* <DEDUP_REMOVED lines=11> */
        /*00d4*/ 	.byte	0xc0, 0x91, 0x00, 0x00


	//----- nvinfo : EIATTR_MERCURY_ISA_VERSION
	.align		4
.L_580:
        /*00d8*/ 	.byte	0x03, 0x5f
        /*00da*/ 	.short	0x0101


	//----- nvinfo : EIATTR_INT_WARP_WIDE_INSTR_OFFSETS
	.align		4
        /*00dc*/ 	.byte	0x04, 0x31
        /*00de*/ 	.short	(.L_582 - .L_581)


	//   ....[0]....
.L_581:
        /*00e0*/ 	.word	0x00000180


	//   ....[1]....
        /*00e4*/ 	.word	0x00000240


	//----- nvinfo : EIATTR_COOP_GROUP_MASK_REGIDS
	.align		4
.L_582:
        /*00e8*/ 	.byte	0x04, 0x29
        /*00ea*/ 	.short	(.L_584 - .L_583)


	//   ....[0]....
.L_583:
        /*00ec*/ 	.word	0xffffffff


	//   ....[1]....
        /*00f0*/ 	.word	0xffffffff


	//   ....[2]....
        /*00f4*/ 	.word	0xffffffff


	//   ....[3]....
        /*00f8*/ 	.word	0xffffffff


	//   ....[4]....
        /*00fc*/ 	.word	0xffffffff


	//   ....[5]....
        /*0100*/ 	.word	0xffffffff


	//   ....[6]....
        /*0104*/ 	.word	0xffffffff


	//   ....[7]....
        /*0108*/ 	.word	0x0500000f


	//----- nvinfo : EIATTR_COOP_GROUP_INSTR_OFFSETS
	.align		4
.L_584:
        /*010c*/ 	.byte	0x04, 0x28
        /*010e*/ 	.short	(.L_586 - .L_585)


	//   ....[0]....
.L_585:
        /*0110*/ 	.word	0x00000060


	//   ....[1]....
        /*0114*/ 	.word	0x00000190


	//   ....[2]....
        /*0118*/ 	.word	0x00000220


	//   ....[3]....
        /*011c*/ 	.word	0x000003a0


	//   ....[4]....
        /*0120*/ 	.word	0x000005f0


	//   ....[5]....
        /*0124*/ 	.word	0x00001400


	//   ....[6]....
        /*0128*/ 	.word	0x000051c0


	//   ....[7]....
        /*012c*/ 	.word	0x000093f0


	//----- nvinfo : EIATTR_REG_RECONFIG
	.align		4
.L_586:
        /*0130*/ 	.byte	0x01, 0x54
	.zero		2


	//----- nvinfo : EIATTR_SYSCALL_OFFSETS
	.align		4
        /*0134*/ 	.byte	0x04, 0x46
        /*0136*/ 	.short	(.L_588 - .L_587)


	//   ....[0]....
.L_587:
        /*0138*/ 	.word	0x00001060


	//   ....[1]....
        /*013c*/ 	.word	0x00001150


	//   ....[2]....
        /*0140*/ 	.word	0x00001290


	//   ....[3]....
        /*0144*/ 	.word	0x00001380


	//----- nvinfo : EIATTR_MBARRIER_INSTR_OFFSETS
	.align		4
.L_588:
        /*0148*/ 	.byte	0x04, 0x39
        /*014a*/ 	.short	(.L_590 - .L_589)


	//   ....[0]....
.L_589:
        /*014c*/ 	.word	0x00000260
        /*0150*/ 	.word	0x000000ff
        /*0154*/ 	.word	0x00036400
        /*0158*/ 	.short	0x0100
        /*015a*/ 	.byte	0x06
	.zero		1


	//   ....[1]....
        /*015c*/ 	.word	0x00000350
        /*0160*/ 	.word	0x000000ff
        /*0164*/ 	.word	0x00036410
        /*0168*/ 	.short	0x0100
        /*016a*/ 	.byte	0x08
	.zero		1


	//   ....[2]....
        /*016c*/ 	.word	0x00000360
        /*0170*/ 	.word	0x000000ff
        /*0174*/ 	.word	0x00036420
        /*0178*/ 	.short	0x0100
        /*017a*/ 	.byte	0x08
	.zero		1


	//   ....[3]....
        /*017c*/ 	.word	0x00000370
        /*0180*/ 	.word	0x000000ff
        /*0184*/ 	.word	0x00036418
        /*0188*/ 	.short	0x0100
        /*018a*/ 	.byte	0x08
	.zero		1


	//   ....[4]....
        /*018c*/ 	.word	0x00000380
        /*0190*/ 	.word	0x000000ff
        /*0194*/ 	.word	0x00036428
        /*0198*/ 	.short	0x0100
        /*019a*/ 	.byte	0x08
	.zero		1


	//   ....[5]....
        /*019c*/ 	.word	0x000004b0
        /*01a0*/ 	.word	0x000000ff
        /*01a4*/ 	.word	0x00036430
        /*01a8*/ 	.short	0x0100
        /*01aa*/ 	.byte	0x08
	.zero		1


	//   ....[6]....
        /*01ac*/ 	.word	0x000004c0
        /*01b0*/ 	.word	0x000000ff
        /*01b4*/ 	.word	0x00036438
        /*01b8*/ 	.short	0x0100
        /*01ba*/ 	.byte	0x08
	.zero		1


	//   ....[7]....
        /*01bc*/ 	.word	0x00001430
        /*01c0*/ 	.word	0x000000ff
        /*01c4*/ 	.word	0x00036400
        /*01c8*/ 	.short	0x010a
        /*01ca*/ 	.byte	0x24
	.zero		1


	//   ....[8]....
        /*01cc*/ 	.word	0x00001520
        /*01d0*/ 	.word	0x000000ff
        /*01d4*/ 	.word	0x00036400
        /*01d8*/ 	.short	0x010a
        /*01da*/ 	.byte	0x24
	.zero		1


	//   ....[9]....
        /*01dc*/ 	.word	0x00001ca0
        /*01e0*/ 	.word	0x00000003
        /*01e4*/ 	.word	0x00036410
        /*01e8*/ 	.short	0x010a
        /*01ea*/ 	.byte	0x3f
	.zero		1


	//   ....[10]....
        /*01ec*/ 	.word	0x00001ce0
        /*01f0*/ 	.word	0x00000003
        /*01f4*/ 	.word	0x00036410
        /*01f8*/ 	.short	0x010a
        /*01fa*/ 	.byte	0x3f
	.zero		1


	//   ....[11]....
        /*01fc*/ 	.word	0x00002380
        /*0200*/ 	.word	0x000000ff
        /*0204*/ 	.word	0x00036430
        /*0208*/ 	.short	0x010a
        /*020a*/ 	.byte	0x24
	.zero		1


	//   ....[12]....
        /*020c*/ 	.word	0x000023c0
        /*0210*/ 	.word	0x000000ff
        /*0214*/ 	.word	0x00036430
        /*0218*/ 	.short	0x010a
        /*021a*/ 	.byte	0x24
	.zero		1


	//   ....[13]....
        /*021c*/ 	.word	0x000041a0
        /*0220*/ 	.word	0x000000ff
        /*0224*/ 	.word	0x00000000
        /*0228*/ 	.short	0x0101
        /*022a*/ 	.byte	0x04
	.zero		1


	//   ....[14]....
        /*022c*/ 	.word	0x00004530
        /*0230*/ 	.word	0x00000003
        /*0234*/ 	.word	0x00000000
        /*0238*/ 	.short	0x0101
        /*023a*/ 	.byte	0x3f
	.zero		1


	//   ....[15]....
        /*023c*/ 	.word	0x000072f0
        /*0240*/ 	.word	0x00000000
        /*0244*/ 	.word	0x00036420
        /*0248*/ 	.short	0x010a
        /*024a*/ 	.byte	0x3f
	.zero		1


	//   ....[16]....
        /*024c*/ 	.word	0x00007ae0
        /*0250*/ 	.word	0x00000000
        /*0254*/ 	.word	0x00036438
        /*0258*/ 	.short	0x010a
        /*025a*/ 	.byte	0x3f
	.zero		1


	//   ....[17]....
        /*025c*/ 	.word	0x00007e40
        /*0260*/ 	.word	0x00000000
        /*0264*/ 	.word	0x00036428
        /*0268*/ 	.short	0x010a
        /*026a*/ 	.byte	0x3f
	.zero		1


	//   ....[18]....
        /*026c*/ 	.word	0x00008170
        /*0270*/ 	.word	0x00000000
        /*0274*/ 	.word	0x00036438
        /*0278*/ 	.short	0x010a
        /*027a*/ 	.byte	0x3f
	.zero		1


	//   ....[19]....
        /*027c*/ 	.word	0x00008460
        /*0280*/ 	.word	0x00000000
        /*0284*/ 	.word	0x00036420
        /*0288*/ 	.short	0x010a
        /*028a*/ 	.byte	0x3f
	.zero		1


	//   ....[20]....
        /*028c*/ 	.word	0x000087e0
        /*0290*/ 	.word	0x00000000
        /*0294*/ 	.word	0x00036438
        /*0298*/ 	.short	0x010a
        /*029a*/ 	.byte	0x3f
	.zero		1


	//   ....[21]....
        /*029c*/ 	.word	0x00008ae0
        /*02a0*/ 	.word	0x00000000
        /*02a4*/ 	.word	0x00036428
        /*02a8*/ 	.short	0x010a
        /*02aa*/ 	.byte	0x3f
	.zero		1


	//   ....[22]....
        /*02ac*/ 	.word	0x00008e20
        /*02b0*/ 	.word	0x00000000
        /*02b4*/ 	.word	0x00036438
        /*02b8*/ 	.short	0x010a
        /*02ba*/ 	.byte	0x3f
	.zero		1


	//   ....[23]....
        /*02bc*/ 	.word	0x00009280
        /*02c0*/ 	.word	0x00000007
        /*02c4*/ 	.word	0x00000000
        /*02c8*/ 	.short	0x010a
        /*02ca*/ 	.byte	0x3f
	.zero		1


	//   ....[24]....
        /*02cc*/ 	.word	0x00009300
        /*02d0*/ 	.word	0x00000003
        /*02d4*/ 	.word	0x00000000
        /*02d8*/ 	.short	0x010a
        /*02da*/ 	.byte	0x3f
	.zero		1


	//   ....[25]....
        /*02dc*/ 	.word	0x00009350
        /*02e0*/ 	.word	0x00000009
        /*02e4*/ 	.word	0x00036438
        /*02e8*/ 	.short	0x010a
        /*02ea*/ 	.byte	0x3f
	.zero		1


	//   ....[26]....
        /*02ec*/ 	.word	0x00009430
        /*02f0*/ 	.word	0x00000003
        /*02f4*/ 	.word	0x00036400
        /*02f8*/ 	.short	0x010a
        /*02fa*/ 	.byte	0x3f
	.zero		1


	//   ....[27]....
        /*02fc*/ 	.word	0x00009480
        /*0300*/ 	.word	0x00000003
        /*0304*/ 	.word	0x00036410
        /*0308*/ 	.short	0x010a
        /*030a*/ 	.byte	0x3f
	.zero		1


	//   ....[28]....
        /*030c*/ 	.word	0x000094e0
        /*0310*/ 	.word	0x0000000c
        /*0314*/ 	.word	0x00036430
        /*0318*/ 	.short	0x010a
        /*031a*/ 	.byte	0x3f
	.zero		1


	//   ....[29]....
        /*031c*/ 	.word	0x00009530
        /*0320*/ 	.word	0x00000000
        /*0324*/ 	.word	0x00036420
        /*0328*/ 	.short	0x010a
        /*032a*/ 	.byte	0x3f
	.zero		1


	//   ....[30]....
        /*032c*/ 	.word	0x00009580
        /*0330*/ 	.word	0x00000000
        /*0334*/ 	.word	0x00036438
        /*0338*/ 	.short	0x010a
        /*033a*/ 	.byte	0x3f
	.zero		1


	//   ....[31]....
        /*033c*/ 	.word	0x000095d0
        /*0340*/ 	.word	0x00000000
        /*0344*/ 	.word	0x00036428
        /*0348*/ 	.short	0x010a
        /*034a*/ 	.byte	0x3f
	.zero		1


	//   ....[32]....
        /*034c*/ 	.word	0x00009630
        /*0350*/ 	.word	0x00000000
        /*0354*/ 	.word	0x00036438
        /*0358*/ 	.short	0x010a
        /*035a*/ 	.byte	0x3f
	.zero		1


	//   ....[33]....
        /*035c*/ 	.word	0x000096b0
        /*0360*/ 	.word	0x00000000
        /*0364*/ 	.word	0x00036420
        /*0368*/ 	.short	0x010a
        /*036a*/ 	.byte	0x3f
	.zero		1


	//   ....[34]....
        /*036c*/ 	.word	0x00009700
        /*0370*/ 	.word	0x00000000
        /*0374*/ 	.word	0x00036438
        /*0378*/ 	.short	0x010a
        /*037a*/ 	.byte	0x3f
	.zero		1


	//   ....[35]....
        /*037c*/ 	.word	0x00009750
        /*0380*/ 	.word	0x00000000
        /*0384*/ 	.word	0x00036428
        /*0388*/ 	.short	0x010a
        /*038a*/ 	.byte	0x3f
	.zero		1


	//   ....[36]....
        /*038c*/ 	.word	0x000097a0
        /*0390*/ 	.word	0x00000000
        /*0394*/ 	.word	0x00036438
        /*0398*/ 	.short	0x010a
        /*039a*/ 	.byte	0x3f
	.zero		1


	//   ....[37]....
        /*039c*/ 	.word	0x00009870
        /*03a0*/ 	.word	0x00000007
        /*03a4*/ 	.word	0x00000000
        /*03a8*/ 	.short	0x010a
        /*03aa*/ 	.byte	0x3f
	.zero		1


	//   ....[38]....
        /*03ac*/ 	.word	0x000098c0
        /*03b0*/ 	.word	0x00000003
        /*03b4*/ 	.word	0x00000000
        /*03b8*/ 	.short	0x010a
        /*03ba*/ 	.byte	0x3f
	.zero		1


	//----- nvinfo : EIATTR_NUM_MBARRIERS
	.align		4
.L_590:
        /*03bc*/ 	.byte	0x03, 0x38
        /*03be*/ 	.short	0x0007


	//----- nvinfo : EIATTR_EXIT_INSTR_OFFSETS
	.align		4
        /*03c0*/ 	.byte	0x04, 0x1c
        /*03c2*/ 	.short	(.L_592 - .L_591)


	//   ....[0]....
.L_591:
        /*03c4*/ 	.word	0x000093a0


	//----- nvinfo : EIATTR_MAX_THREADS
	.align		4
.L_592:
        /*03c8*/ 	.byte	0x04, 0x05
        /*03ca*/ 	.short	(.L_594 - .L_593)
.L_593:
        /*03cc*/ 	.word	0x00000200
        /*03d0*/ 	.word	0x00000001
        /*03d4*/ 	.word	0x00000001


	//----- nvinfo : EIATTR_CRS_STACK_SIZE
	.align		4
.L_594:
        /*03d8*/ 	.byte	0x04, 0x1e
        /*03da*/ 	.short	(.L_596 - .L_595)
.L_595:
        /*03dc*/ 	.word	0x00000000


	//----- nvinfo : EIATTR_CBANK_PARAM_SIZE
	.align		4
.L_596:
        /*03e0*/ 	.byte	0x03, 0x19
        /*03e2*/ 	.short	0x06f0


	//----- nvinfo : EIATTR_PARAM_CBANK
	.align		4
        /*03e4*/ 	.byte	0x04, 0x0a
        /*03e6*/ 	.short	(.L_598 - .L_597)
	.align		4
.L_597:
        /*03e8*/ 	.word	index@(.nv.constant0._ZN7cutlass13device_kernelIN5flash11enable_sm90INS1_16FlashAttnBwdSm90INS1_25CollectiveMainloopBwdSm90ILi2ELi1ELi1EN4cute5tupleIJNS5_1CILi1EEES8_S8_EEENS6_IJNS7_ILi64EEENS7_ILi96EEENS7_ILi192EEEEEENS_10bfloat16_tEfNS_4arch4Sm90ELb0ELb1ELb1ELb1ELb0ELb0ELb1ELb0ELi3ELi1ELi1ELi1ELb0EEENS1_24CollectiveEpilogueBwdGQAISD_fSG_Li384ELb1ELb0EEENS1_19SingleTileSchedulerILb1ELb0ELb0ELi96EEEEEEEEEvNT_6ParamsE)
        /*03ec*/ 	.short	0x0210
        /*03ee*/ 	.short	0x06f0


	//----- nvinfo : EIATTR_SW_WAR
	.align		4
.L_598:
        /*03f0*/ 	.byte	0x04, 0x36
        /*03f2*/ 	.short	(.L_600 - .L_599)
.L_599:
        /*03f4*/ 	.word	0x00000008
.L_600:


//--------------------- .nv.info._ZN7cutlass13device_kernelIN5flash11enable_sm90INS1_16FlashAttnBwdSm90INS1_25CollectiveMainloopBwdSm90ILi2ELi1ELi1EN4cute5tupleIJNS5_1CILi1EEES8_S8_EEENS6_IJNS7_ILi64EEENS7_ILi96EEENS7_ILi192EEEEEENS_10bfloat16_tEfNS_4arch4Sm90ELb0ELb1ELb1ELb1ELb1ELb0ELb1ELb0ELi3ELi1ELi1ELi1ELb0EEENS1_24CollectiveEpilogueBwdGQAISD_fSG_Li384ELb1ELb1EEENS1_19SingleTileSchedulerILb1ELb0ELb0ELi96EEEEEEEEEvNT_6ParamsE --------------------------
	.section	.nv.info._ZN7cutlass13device_kernelIN5flash11enable_sm90INS1_16FlashAttnBwdSm90INS1_25CollectiveMainloopBwdSm90ILi2ELi1ELi1EN4cute5tupleIJNS5_1CILi1EEES8_S8_EEENS6_IJNS7_ILi64EEENS7_ILi96EEENS7_ILi192EEEEEENS_10bfloat16_tEfNS_4arch4Sm90ELb0ELb1ELb1ELb1ELb1ELb0ELb1ELb0ELi3ELi1ELi1ELi1ELb0EEENS1_24CollectiveEpilogueBwdGQAISD_fSG_Li384ELb1ELb1EEENS1_19SingleTileSchedulerILb1ELb0ELb0ELi96EEEEEEEEEvNT_6ParamsE,"",@"SHT_CUDA_INFO"
	.sectionflags	@""
	.align	4


	//----- nvinfo : EIATTR_CUDA_API_VERSION
	.align		4
        /*0000*/ 	.byte	0x04, 0x37
        /*0002*/ 	.short	(.L_602 - .L_601)
.L_601:
        /*0004*/ 	.word	0x00000082


	//----- nvinfo : EIATTR_KPARAM_INFO
	.align		4
.L_602:
        /*0008*/ 	.byte	0x04, 0x17
        /*000a*/ 	.short	(.L_604 - .L_603)
.L_603:
        /*000c*/ 	.word	0x00000000
        /*0010*/ 	.short	0x0000
        /*0012*/ 	.short	0x0070
        /*0014*/ 	.byte	0x00, 0xf0, 0x01, 0x1a


	//----- nvinfo : EIATTR_SPARSE_MMA_MASK
	.align		4
.L_604:
        /*0018*/ 	.byte	0x03, 0x50
        /*001a*/ 	.short	0x0000


	//----- nvinfo : EIATTR_MAXREG_COUNT
	.align		4
        /*001c*/ 	.byte	0x03, 0x1b
        /*001e*/ 	.short	0x0080


	//----- nvinfo : EIATTR_NUM_BARRIERS
	.align		4
        /*0020*/ 	.byte	0x02, 0x4c
        /*0022*/ 	.byte	0x10
	.zero		1


	//----- nvinfo : EIATTR_EXTERNS
	.align		4
        /*0024*/ 	.byte	0x04, 0x0f
        /*0026*/ 	.short	(.L_606 - .L_605)


	//   ....[0]....
	.align		4
.L_605:
        /*0028*/ 	.word	index@(__assertfail)


	//----- nvinfo : EIATTR_ANNOTATIONS
	.align		4
.L_606:
        /*002c*/ 	.byte	0x04, 0x55
        /*002e*/ 	.short	(.L_608 - .L_607)


	//   ....[0]....
.L_607:
        /* <DEDUP_REMOVED lines=12> */


	//----- nvinfo : EIATTR_MERCURY_ISA_VERSION
	.align		4
.L_608:
        /*00d8*/ 	.byte	0x03, 0x5f
        /*00da*/ 	.short	0x0101


	//----- nvinfo : EIATTR_INT_WARP_WIDE_INSTR_OFFSETS
	.align		4
        /*00dc*/ 	.byte	0x04, 0x31
        /*00de*/ 	.short	(.L_610 - .L_609)


	//   ....[0]....
.L_609:
        /*00e0*/ 	.word	0x00000180


	//   ....[1]....
        /*00e4*/ 	.word	0x00000240


	//   ....[2]....
        /*00e8*/ 	.word	0x000066c0


	//   ....[3]....
        /*00ec*/ 	.word	0x00006e30


	//   ....[4]....
        /*00f0*/ 	.word	0x00007420


	//   ....[5]....
        /*00f4*/ 	.word	0x000076e0


	//   ....[6]....
        /*00f8*/ 	.word	0x00007940


	//   ....[7]....
        /*00fc*/ 	.word	0x00007ad0


	//----- nvinfo : EIATTR_COOP_GROUP_MASK_REGIDS
	.align		4
.L_610:
        /*0100*/ 	.byte	0x04, 0x29
        /*0102*/ 	.short	(.L_612 - .L_611)


	//   ....[0]....
.L_611:
        /*0104*/ 	.word	0xffffffff


	//   ....[1]....
        /*0108*/ 	.word	0xffffffff


	//   ....[2]....
        /*010c*/ 	.word	0xffffffff


	//   ....[3]....
        /*0110*/ 	.word	0xffffffff


	//   ....[4]....
        /*0114*/ 	.word	0xffffffff


	//   ....[5]....
        /*0118*/ 	.word	0xffffffff


	//   ....[6]....
        /*011c*/ 	.word	0xffffffff


	//   ....[7]....
        /*0120*/ 	.word	0xffffffff


	//   ....[8]....
        /*0124*/ 	.word	0xffffffff


	//   ....[9]....
        /*0128*/ 	.word	0xffffffff


	//   ....[10]....
        /*012c*/ 	.word	0xffffffff


	//   ....[11]....
        /*0130*/ 	.word	0xffffffff


	//   ....[12]....
        /*0134*/ 	.word	0xffffffff


	//   ....[13]....
        /*0138*/ 	.word	0xffffffff


	//   ....[14]....
        /*013c*/ 	.word	0xffffffff


	//   ....[15]....
        /*0140*/ 	.word	0xffffffff


	//   ....[16]....
        /*0144*/ 	.word	0xffffffff


	//   ....[17]....
        /*0148*/ 	.word	0xffffffff


	//   ....[18]....
        /*014c*/ 	.word	0xffffffff


	//   ....[19]....
        /*0150*/ 	.word	0xffffffff


	//   ....[20]....
        /*0154*/ 	.word	0x0500000f


	//   ....[21]....
        /*0158*/ 	.word	0x0500000f


	//   ....[22]....
        /*015c*/ 	.word	0x0500000f


	//   ....[23]....
        /*0160*/ 	.word	0x0500000f


	//   ....[24]....
        /*0164*/ 	.word	0x0500000f


	//   ....[25]....
        /*0168*/ 	.word	0x0500000f


	//----- nvinfo : EIATTR_COOP_GROUP_INSTR_OFFSETS
	.align		4
.L_612:
        /*016c*/ 	.byte	0x04, 0x28
        /*016e*/ 	.short	(.L_614 - .L_613)


	//   ....[0]....
.L_613:
        /*0170*/ 	.word	0x00000060


	//   ....[1]....
        /*0174*/ 	.word	0x00000190


	//   ....[2]....
        /*0178*/ 	.word	0x00000220


	//   ....[3]....
        /*017c*/ 	.word	0x000003a0


	//   ....[4]....
        /*0180*/ 	.word	0x000005f0


	//   ....[5]....
        /*0184*/ 	.word	0x00001400


	//   ....[6]....
        /*0188*/ 	.word	0x00004f90


	//   ....[7]....
        /*018c*/ 	.word	0x00005120


	//   ....[8]....
        /*0190*/ 	.word	0x000053b0


	//   ....[9]....
        /*0194*/ 	.word	0x00005540


	//   ....[10]....
        /*0198*/ 	.word	0x00005650


	//   ....[11]....
        /*019c*/ 	.word	0x00006130


	//   ....[12]....
        /*01a0*/ 	.word	0x000065f0


	//   ....[13]....
        /*01a4*/ 	.word	0x00006970


	//   ....[14]....
        /*01a8*/ 	.word	0x00006d60


	//   ....[15]....
        /*01ac*/ 	.word	0x00006fa0


	//   ....[16]....
        /*01b0*/ 	.word	0x00007350


	//   ....[17]....
        /*01b4*/ 	.word	0x00007620


	//   ....[18]....
        /*01b8*/ 	.word	0x00007840


	//   ....[19]....
        /*01bc*/ 	.word	0x000079d0


	//   ....[20]....
        /*01c0*/ 	.word	0x0000a6c0


	//   ....[21]....
        /*01c4*/ 	.word	0x0000a830


	//   ....[22]....
        /*01c8*/ 	.word	0x0000a8a0


	//   ....[23]....
        /*01cc*/ 	.word	0x0000a910


	//   ....[24]....
        /*01d0*/ 	.word	0x0000a980


	//   ....[25]....
        /*01d4*/ 	.word	0x0000a9f0


	//----- nvinfo : EIATTR_REG_RECONFIG
	.align		4
.L_614:
        /*01d8*/ 	.byte	0x01, 0x54
	.zero		2


	//----- nvinfo : EIATTR_SYSCALL_OFFSETS
	.align		4
        /*01dc*/ 	.byte	0x04, 0x46
        /*01de*/ 	.short	(.L_616 - .L_615)


	//   ....[0]....
.L_615:
        /*01e0*/ 	.word	0x00001060


	//   ....[1]....
        /*01e4*/ 	.word	0x00001150


	//   ....[2]....
        /*01e8*/ 	.word	0x00001290


	//   ....[3]....
        /*01ec*/ 	.word	0x00001380


	//----- nvinfo : EIATTR_MBARRIER_INSTR_OFFSETS
	.align		4
.L_616:
        /*01f0*/ 	.byte	0x04, 0x39
        /*01f2*/ 	.short	(.L_618 - .L_617)


	//   ....[0]....
.L_617:
        /*01f4*/ 	.word	0x00000260
        /*01f8*/ 	.word	0x000000ff
        /*01fc*/ 	.word	0x00036400
        /*0200*/ 	.short	0x0100
        /*0202*/ 	.byte	0x06
	.zero		1


	//   ....[1]....
        /*0204*/ 	.word	0x00000350
        /*0208*/ 	.word	0x000000ff
        /*020c*/ 	.word	0x00036410
        /*0210*/ 	.short	0x0100
        /*0212*/ 	.byte	0x08
	.zero		1


	//   ....[2]....
        /*0214*/ 	.word	0x00000360
        /*0218*/ 	.word	0x000000ff
        /*021c*/ 	.word	0x00036420
        /*0220*/ 	.short	0x0100
        /*0222*/ 	.byte	0x08
	.zero		1


	//   ....[3]....
        /*0224*/ 	.word	0x00000370
        /*0228*/ 	.word	0x000000ff
        /*022c*/ 	.word	0x00036418
        /*0230*/ 	.short	0x0100
        /*0232*/ 	.byte	0x08
	.zero		1


	//   ....[4]....
        /*0234*/ 	.word	0x00000380
        /*0238*/ 	.word	0x000000ff
        /*023c*/ 	.word	0x00036428
        /*0240*/ 	.short	0x0100
        /*0242*/ 	.byte	0x08
	.zero		1


	//   ....[5]....
        /*0244*/ 	.word	0x000004b0
        /*0248*/ 	.word	0x000000ff
        /*024c*/ 	.word	0x00036430
        /*0250*/ 	.short	0x0100
        /*0252*/ 	.byte	0x08
	.zero		1


	//   ....[6]....
        /*0254*/ 	.word	0x000004c0
        /*0258*/ 	.word	0x000000ff
        /*025c*/ 	.word	0x00036438
        /*0260*/ 	.short	0x0100
        /*0262*/ 	.byte	0x08
	.zero		1


	//   ....[7]....
        /*0264*/ 	.word	0x00001430
        /*0268*/ 	.word	0x000000ff
        /*026c*/ 	.word	0x00036400
        /*0270*/ 	.short	0x010a
        /*0272*/ 	.byte	0x24
	.zero		1


	//   ....[8]....
        /*0274*/ 	.word	0x00001520
        /*0278*/ 	.word	0x000000ff
        /*027c*/ 	.word	0x00036400
        /*0280*/ 	.short	0x010a
        /*0282*/ 	.byte	0x24
	.zero		1


	//   ....[9]....
        /*0284*/ 	.word	0x00001ca0
        /*0288*/ 	.word	0x00000003
        /*028c*/ 	.word	0x00036410
        /*0290*/ 	.short	0x010a
        /*0292*/ 	.byte	0x3f
	.zero		1


	//   ....[10]....
        /*0294*/ 	.word	0x00001ce0
        /*0298*/ 	.word	0x00000003
        /*029c*/ 	.word	0x00036410
        /*02a0*/ 	.short	0x010a
        /*02a2*/ 	.byte	0x3f
	.zero		1


	//   ....[11]....
        /*02a4*/ 	.word	0x00002380
        /*02a8*/ 	.word	0x000000ff
        /*02ac*/ 	.word	0x00036430
        /*02b0*/ 	.short	0x010a
        /*02b2*/ 	.byte	0x24
	.zero		1


	//   ....[12]....
        /*02b4*/ 	.word	0x000023c0
        /*02b8*/ 	.word	0x000000ff
        /*02bc*/ 	.word	0x00036430
        /*02c0*/ 	.short	0x010a
        /*02c2*/ 	.byte	0x24
	.zero		1


	//   ....[13]....
        /*02c4*/ 	.word	0x000041a0
        /*02c8*/ 	.word	0x000000ff
        /*02cc*/ 	.word	0x00000000
        /*02d0*/ 	.short	0x0101
        /*02d2*/ 	.byte	0x04
	.zero		1


	//   ....[14]....
        /*02d4*/ 	.word	0x00004530
        /*02d8*/ 	.word	0x00000003
        /*02dc*/ 	.word	0x00000000
        /*02e0*/ 	.short	0x0101
        /*02e2*/ 	.byte	0x3f
	.zero		1


	//   ....[15]....
        /*02e4*/ 	.word	0x000085c0
        /*02e8*/ 	.word	0x00000000
        /*02ec*/ 	.word	0x00036420
        /*02f0*/ 	.short	0x010a
        /*02f2*/ 	.byte	0x3f
	.zero		1


	//   ....[16]....
        /*02f4*/ 	.word	0x00008db0
        /*02f8*/ 	.word	0x00000000
        /*02fc*/ 	.word	0x00036438
        /*0300*/ 	.short	0x010a
        /*0302*/ 	.byte	0x3f
	.zero		1


	//   ....[17]....
        /*0304*/ 	.word	0x00009110
        /*0308*/ 	.word	0x00000000
        /*030c*/ 	.word	0x00036428
        /*0310*/ 	.short	0x010a
        /*0312*/ 	.byte	0x3f
	.zero		1


	//   ....[18]....
        /*0314*/ 	.word	0x00009440
        /*0318*/ 	.word	0x00000000
        /*031c*/ 	.word	0x00036438
        /*0320*/ 	.short	0x010a
        /*0322*/ 	.byte	0x3f
	.zero		1


	//   ....[19]....
        /*0324*/ 	.word	0x00009730
        /*0328*/ 	.word	0x00000000
        /*032c*/ 	.word	0x00036420
        /*0330*/ 	.short	0x010a
        /*0332*/ 	.byte	0x3f
	.zero		1


	//   ....[20]....
        /*0334*/ 	.word	0x00009ab0
        /*0338*/ 	.word	0x00000000
        /*033c*/ 	.word	0x00036438
        /*0340*/ 	.short	0x010a
        /*0342*/ 	.byte	0x3f
	.zero		1


	//   ....[21]....
        /*0344*/ 	.word	0x00009db0
        /*0348*/ 	.word	0x00000000
        /*034c*/ 	.word	0x00036428
        /*0350*/ 	.short	0x010a
        /*0352*/ 	.byte	0x3f
	.zero		1


	//   ....[22]....
        /*0354*/ 	.word	0x0000a0f0
        /*0358*/ 	.word	0x00000000
        /*035c*/ 	.word	0x00036438
        /*0360*/ 	.short	0x010a
        /*0362*/ 	.byte	0x3f
	.zero		1


	//   ....[23]....
        /*0364*/ 	.word	0x0000a550
        /*0368*/ 	.word	0x00000007
        /*036c*/ 	.word	0x00000000
        /*0370*/ 	.short	0x010a
        /*0372*/ 	.byte	0x3f
	.zero		1


	//   ....[24]....
        /*0374*/ 	.word	0x0000a5d0
        /*0378*/ 	.word	0x00000003
        /*037c*/ 	.word	0x00000000
        /*0380*/ 	.short	0x010a
        /*0382*/ 	.byte	0x3f
	.zero		1


	//   ....[25]....
        /*0384*/ 	.word	0x0000a620
        /*0388*/ 	.word	0x00000009
        /*038c*/ 	.word	0x00036438
        /*0390*/ 	.short	0x010a
        /*0392*/ 	.byte	0x3f
	.zero		1


	//   ....[26]....
        /*0394*/ 	.word	0x0000a700
        /*0398*/ 	.word	0x00000003
        /*039c*/ 	.word	0x00036400
        /*03a0*/ 	.short	0x010a
        /*03a2*/ 	.byte	0x3f
	.zero		1


	//   ....[27]....
        /*03a4*/ 	.word	0x0000a750
        /*03a8*/ 	.word	0x00000003
        /*03ac*/ 	.word	0x00036410
        /*03b0*/ 	.short	0x010a
        /*03b2*/ 	.byte	0x3f
	.zero		1


	//   ....[28]....
        /*03b4*/ 	.word	0x0000a7b0
        /*03b8*/ 	.word	0x0000000c
        /*03bc*/ 	.word	0x00036430
        /*03c0*/ 	.short	0x010a
        /*03c2*/ 	.byte	0x3f
	.zero		1


	//   ....[29]....
        /*03c4*/ 	.word	0x0000aa30
        /*03c8*/ 	.word	0x00000000
        /*03cc*/ 	.word	0x00036420
        /*03d0*/ 	.short	0x010a
        /*03d2*/ 	.byte	0x3f
	.zero		1


	//   ....[30]....
        /*03d4*/ 	.word	0x0000aa80
        /*03d8*/ 	.word	0x00000000
        /*03dc*/ 	.word	0x00036438
        /*03e0*/ 	.short	0x010a
        /*03e2*/ 	.byte	0x3f
	.zero		1


	//   ....[31]....
        /*03e4*/ 	.word	0x0000aad0
        /*03e8*/ 	.word	0x00000000
        /*03ec*/ 	.word	0x00036428
        /*03f0*/ 	.short	0x010a
        /*03f2*/ 	.byte	0x3f
	.zero		1


	//   ....[32]....
        /*03f4*/ 	.word	0x0000ab30
        /*03f8*/ 	.word	0x00000000
        /*03fc*/ 	.word	0x00036438
        /*0400*/ 	.short	0x010a
        /*0402*/ 	.byte	0x3f
	.zero		1


	//   ....[33]....
        /*0404*/ 	.word	0x0000abb0
        /*0408*/ 	.word	0x00000000
        /*040c*/ 	.word	0x00036420
        /*0410*/ 	.short	0x010a
        /*0412*/ 	.byte	0x3f
	.zero		1


	//   ....[34]....
        /*0414*/ 	.word	0x0000ac00
        /*0418*/ 	.word	0x00000000
        /*041c*/ 	.word	0x00036438
        /*0420*/ 	.short	0x010a
        /*0422*/ 	.byte	0x3f
	.zero		1


	//   ....[35]....
        /*0424*/ 	.word	0x0000ac50
        /*0428*/ 	.word	0x00000000
        /*042c*/ 	.word	0x00036428
        /*0430*/ 	.short	0x010a
        /*0432*/ 	.byte	0x3f
	.zero		1


	//   ....[36]....
        /*0434*/ 	.word	0x0000aca0
        /*0438*/ 	.word	0x00000000
        /*043c*/ 	.word	0x00036438
        /*0440*/ 	.short	0x010a
        /*0442*/ 	.byte	0x3f
	.zero		1


	//   ....[37]....
        /*0444*/ 	.word	0x0000ad70
        /*0448*/ 	.word	0x00000007
        /*044c*/ 	.word	0x00000000
        /*0450*/ 	.short	0x010a
        /*0452*/ 	.byte	0x3f
	.zero		1


	//   ....[38]....
        /*0454*/ 	.word	0x0000adc0
        /*0458*/ 	.word	0x00000003
        /*045c*/ 	.word	0x00000000
        /*0460*/ 	.short	0x010a
        /*0462*/ 	.byte	0x3f
	.zero		1


	//----- nvinfo : EIATTR_NUM_MBARRIERS
	.align		4
.L_618:
        /*0464*/ 	.byte	0x03, 0x38
        /*0466*/ 	.short	0x0007


	//----- nvinfo : EIATTR_EXIT_INSTR_OFFSETS
	.align		4
        /*0468*/ 	.byte	0x04, 0x1c
        /*046a*/ 	.short	(.L_620 - .L_619)


	//   ....[0]....
.L_619:
        /*046c*/ 	.word	0x0000a670


	//----- nvinfo : EIATTR_MAX_THREADS
	.align		4
.L_620:
        /*0470*/ 	.byte	0x04, 0x05
        /*0472*/ 	.short	(.L_622 - .L_621)
.L_621:
        /*0474*/ 	.word	0x00000200
        /*0478*/ 	.word	0x00000001
        /*047c*/ 	.word	0x00000001


	//----- nvinfo : EIATTR_CRS_STACK_SIZE
	.align		4
.L_622:
        /*0480*/ 	.byte	0x04, 0x1e
        /*0482*/ 	.short	(.L_624 - .L_623)
.L_623:
        /*0484*/ 	.word	0x00000000


	//----- nvinfo : EIATTR_CBANK_PARAM_SIZE
	.align		4
.L_624:
        /*0488*/ 	.byte	0x03, 0x19
        /*048a*/ 	.short	0x06f0


	//----- nvinfo : EIATTR_PARAM_CBANK
	.align		4
        /*048c*/ 	.byte	0x04, 0x0a
        /*048e*/ 	.short	(.L_626 - .L_625)
	.align		4
.L_625:
        /*0490*/ 	.word	index@(.nv.constant0._ZN7cutlass13device_kernelIN5flash11enable_sm90INS1_16FlashAttnBwdSm90INS1_25CollectiveMainloopBwdSm90ILi2ELi1ELi1EN4cute5tupleIJNS5_1CILi1EEES8_S8_EEENS6_IJNS7_ILi64EEENS7_ILi96EEENS7_ILi192EEEEEENS_10bfloat16_tEfNS_4arch4Sm90ELb0ELb1ELb1ELb1ELb1ELb0ELb1ELb0ELi3ELi1ELi1ELi1ELb0EEENS1_24CollectiveEpilogueBwdGQAISD_fSG_Li384ELb1ELb1EEENS1_19SingleTileSchedulerILb1ELb0ELb0ELi96EEEEEEEEEvNT_6ParamsE)
        /*0494*/ 	.short	0x0210
        /*0496*/ 	.short	0x06f0


	//----- nvinfo : EIATTR_SW_WAR
	.align		4
.L_626:
        /*0498*/ 	.byte	0x04, 0x36
        /*049a*/ 	.short	(.L_628 - .L_627)
.L_627:
        /*049c*/ 	.word	0x00000008
.L_628:


//--------------------- .nv.info._ZN7cutlass13device_kernelIN5flash11enable_sm90INS1_16FlashAttnBwdSm90INS1_25CollectiveMainloopBwdSm90ILi2ELi1ELi1EN4cute5tupleIJNS5_1CILi1EEES8_S8_EEENS6_IJNS7_ILi64EEENS7_ILi96EEENS7_ILi192EEEEEENS_10bfloat16_tEfNS_4arch4Sm90ELb1ELb0ELb1ELb0ELb0ELb0ELb1ELb0ELi3ELi1ELi1ELi1ELb0EEENS1_21CollectiveEpilogueBwdISD_SE_SG_Li384ELb0ELb1ELi3EEENS1_25SingleTileBwdLPTSchedulerILb0ELi96ELb0EEEEEEEEEvNT_6ParamsE --------------------------
	.section	.nv.info._ZN7cutlass13device_kernelIN5flash11enable_sm90INS1_16FlashAttnBwdSm90INS1_25CollectiveMainloopBwdSm90ILi2ELi1ELi1EN4cute5tupleIJNS5_1CILi1EEES8_S8_EEENS6_IJNS7_ILi64EEENS7_ILi96EEENS7_ILi192EEEEEENS_10bfloat16_tEfNS_4arch4Sm90ELb1ELb0ELb1ELb0ELb0ELb0ELb1ELb0ELi3ELi1ELi1ELi1ELb0EEENS1_21CollectiveEpilogueBwdISD_SE_SG_Li384ELb0ELb1ELi3EEENS1_25SingleTileBwdLPTSchedulerILb0ELi96ELb0EEEEEEEEEvNT_6ParamsE,"",@"SHT_CUDA_INFO"
	.sectionflags	@""
	.align	4


	//----- nvinfo : EIATTR_CUDA_API_VERSION
	.align		4
        /*0000*/ 	.byte	0x04, 0x37
        /*0002*/ 	.short	(.L_630 - .L_629)
.L_629:
        /*0004*/ 	.word	0x00000082


	//----- nvinfo : EIATTR_KPARAM_INFO
	.align		4
.L_630:
        /*0008*/ 	.byte	0x04, 0x17
        /*000a*/ 	.short	(.L_632 - .L_631)
.L_631:
        /*000c*/ 	.word	0x00000000
        /*0010*/ 	.short	0x0000
        /*0012*/ 	.short	0x0070
        /*0014*/ 	.byte	0x00, 0xf0, 0x01, 0x24


	//----- nvinfo : EIATTR_SPARSE_MMA_MASK
	.align		4
.L_632:
        /*0018*/ 	.byte	0x03, 0x50
        /*001a*/ 	.short	0x0000


	//----- nvinfo : EIATTR_MAXREG_COUNT
	.align		4
        /*001c*/ 	.byte	0x03, 0x1b
        /*001e*/ 	.short	0x0080


	//----- nvinfo : EIATTR_NUM_BARRIERS
	.align		4
        /*0020*/ 	.byte	0x02, 0x4c
        /*0022*/ 	.byte	0x10
	.zero		1


	//----- nvinfo : EIATTR_EXTERNS
	.align		4
        /*0024*/ 	.byte	0x04, 0x0f
        /*0026*/ 	.short	(.L_634 - .L_633)


	//   ....[0]....
	.align		4
.L_633:
        /*0028*/ 	.word	index@(__assertfail)


	//----- nvinfo : EIATTR_ANNOTATIONS
	.align		4
.L_634:
        /*002c*/ 	.byte	0x04, 0x55
        /*002e*/ 	.short	(.L_636 - .L_635)


	//   ....[0]....
.L_635:
        /* <DEDUP_REMOVED lines=12> */


	//----- nvinfo : EIATTR_MERCURY_ISA_VERSION
	.align		4
.L_636:
        /*00d8*/ 	.byte	0x03, 0x5f
        /*00da*/ 	.short	0x0101


	//----- nvinfo : EIATTR_INT_WARP_WIDE_INSTR_OFFSETS
	.align		4
        /*00dc*/ 	.byte	0x04, 0x31
        /*00de*/ 	.short	(.L_638 - .L_637)


	//   ....[0]....
.L_637:
        /*00e0*/ 	.word	0x000001e0


	//   ....[1]....
        /*00e4*/ 	.word	0x000002a0


	//----- nvinfo : EIATTR_COOP_GROUP_MASK_REGIDS
	.align		4
.L_638:
        /*00e8*/ 	.byte	0x04, 0x29
        /*00ea*/ 	.short	(.L_640 - .L_639)


	//   ....[0]....
.L_639:
        /*00ec*/ 	.word	0xffffffff


	//   ....[1]....
        /*00f0*/ 	.word	0xffffffff


	//   ....[2]....
        /*00f4*/ 	.word	0xffffffff


	//   ....[3]....
        /*00f8*/ 	.word	0xffffffff


	//   ....[4]....
        /*00fc*/ 	.word	0xffffffff


	//   ....[5]....
        /*0100*/ 	.word	0xffffffff


	//   ....[6]....
        /*0104*/ 	.word	0xffffffff


	//   ....[7]....
        /*0108*/ 	.word	0xffffffff


	//   ....[8]....
        /*010c*/ 	.word	0x0500000f


	//----- nvinfo : EIATTR_COOP_GROUP_INSTR_OFFSETS
	.align		4
.L_640:
        /*0110*/ 	.byte	0x04, 0x28
        /*0112*/ 	.short	(.L_642 - .L_641)


	//   ....[0]....
.L_641:
        /*0114*/ 	.word	0x00000060


	//   ....[1]....
        /*0118*/ 	.word	0x000001f0


	//   ....[2]....
        /*011c*/ 	.word	0x00000280


	//   ....[3]....
        /*0120*/ 	.word	0x00000400


	//   ....[4]....
        /*0124*/ 	.word	0x00000640


	//   ....[5]....
        /*0128*/ 	.word	0x00001220


	//   ....[6]....
        /*012c*/ 	.word	0x000048e0


	//   ....[7]....
        /*0130*/ 	.word	0x00005ea0


	//   ....[8]....
        /*0134*/ 	.word	0x00009890


	//----- nvinfo : EIATTR_REG_RECONFIG
	.align		4
.L_642:
        /*0138*/ 	.byte	0x01, 0x54
	.zero		2


	//----- nvinfo : EIATTR_SYSCALL_OFFSETS
	.align		4
        /*013c*/ 	.byte	0x04, 0x46
        /*013e*/ 	.short	(.L_644 - .L_643)


	//   ....[0]....
.L_643:
        /*0140*/ 	.word	0x00000e80


	//   ....[1]....
        /*0144*/ 	.word	0x00000f70


	//   ....[2]....
        /*0148*/ 	.word	0x000010b0


	//   ....[3]....
        /*014c*/ 	.word	0x000011a0


	//   ....[4]....
        /*0150*/ 	.word	0x000042d0


	//   ....[5]....
        /*0154*/ 	.word	0x00004410


	//   ....[6]....
        /*0158*/ 	.word	0x00004530


	//   ....[7]....
        /*015c*/ 	.word	0x00004650


	//----- nvinfo : EIATTR_MBARRIER_INSTR_OFFSETS
	.align		4
.L_644:
        /*0160*/ 	.byte	0x04, 0x39
        /*0162*/ 	.short	(.L_646 - .L_645)


	//   ....[0]....
.L_645:
        /*0164*/ 	.word	0x000002c0
        /*0168*/ 	.word	0x000000ff
        /*016c*/ 	.word	0x00036400
        /*0170*/ 	.short	0x0100
        /*0172*/ 	.byte	0x06
	.zero		1


	//   ....[1]....
        /*0174*/ 	.word	0x000003b0
        /*0178*/ 	.word	0x000000ff
        /*017c*/ 	.word	0x00036410
        /*0180*/ 	.short	0x0100
        /*0182*/ 	.byte	0x08
	.zero		1


	//   ....[2]....
        /*0184*/ 	.word	0x000003c0
        /*0188*/ 	.word	0x000000ff
        /*018c*/ 	.word	0x00036420
        /*0190*/ 	.short	0x0100
        /*0192*/ 	.byte	0x08
	.zero		1


	//   ....[3]....
        /*0194*/ 	.word	0x000003d0
        /*0198*/ 	.word	0x000000ff
        /*019c*/ 	.word	0x00036418
        /*01a0*/ 	.short	0x0100
        /*01a2*/ 	.byte	0x08
	.zero		1


	//   ....[4]....
        /*01a4*/ 	.word	0x000003e0
        /*01a8*/ 	.word	0x000000ff
        /*01ac*/ 	.word	0x00036428
        /*01b0*/ 	.short	0x0100
        /*01b2*/ 	.byte	0x08
	.zero		1


	//   ....[5]....
        /*01b4*/ 	.word	0x00000510
        /*01b8*/ 	.word	0x000000ff
        /*01bc*/ 	.word	0x00036430
        /*01c0*/ 	.short	0x0100
        /*01c2*/ 	.byte	0x08
	.zero		1


	//   ....[6]....
        /*01c4*/ 	.word	0x00000520
        /*01c8*/ 	.word	0x000000ff
        /*01cc*/ 	.word	0x00036438
        /*01d0*/ 	.short	0x0100
        /*01d2*/ 	.byte	0x08
	.zero		1


	//   ....[7]....
        /*01d4*/ 	.word	0x00001250
        /*01d8*/ 	.word	0x000000ff
        /*01dc*/ 	.word	0x00036400
        /*01e0*/ 	.short	0x010a
        /*01e2*/ 	.byte	0x25
	.zero		1


	//   ....[8]....
        /*01e4*/ 	.word	0x00001340
        /*01e8*/ 	.word	0x000000ff
        /*01ec*/ 	.word	0x00036400
        /*01f0*/ 	.short	0x010a
        /*01f2*/ 	.byte	0x25
	.zero		1


	//   ....[9]....
        /*01f4*/ 	.word	0x00001a90
        /*01f8*/ 	.word	0x00000003
        /*01fc*/ 	.word	0x00036410
        /*0200*/ 	.short	0x010a
        /*0202*/ 	.byte	0x3f
	.zero		1


	//   ....[10]....
        /*0204*/ 	.word	0x00001ad0
        /*0208*/ 	.word	0x00000003
        /*020c*/ 	.word	0x00036410
        /*0210*/ 	.short	0x010a
        /*0212*/ 	.byte	0x3f
	.zero		1


	//   ....[11]....
        /*0214*/ 	.word	0x00002170
        /*0218*/ 	.word	0x000000ff
        /*021c*/ 	.word	0x00036430
        /*0220*/ 	.short	0x010a
        /*0222*/ 	.byte	0x25
	.zero		1


	//   ....[12]....
        /*0224*/ 	.word	0x000023c0
        /*0228*/ 	.word	0x000000ff
        /*022c*/ 	.word	0x00036430
        /*0230*/ 	.short	0x010a
        /*0232*/ 	.byte	0x25
	.zero		1


	//   ....[13]....
        /*0234*/ 	.word	0x00003a80
        /*0238*/ 	.word	0x000000ff
        /*023c*/ 	.word	0x00000000
        /*0240*/ 	.short	0x0101
        /*0242*/ 	.byte	0x04
	.zero		1


	//   ....[14]....
        /*0244*/ 	.word	0x00003e10
        /*0248*/ 	.word	0x00000003
        /*024c*/ 	.word	0x00000000
        /*0250*/ 	.short	0x0101
        /*0252*/ 	.byte	0x3f
	.zero		1


	//   ....[15]....
        /*0254*/ 	.word	0x00007780
        /*0258*/ 	.word	0x0000000c
        /*025c*/ 	.word	0x00036420
        /*0260*/ 	.short	0x010a
        /*0262*/ 	.byte	0x3f
	.zero		1


	//   ....[16]....
        /*0264*/ 	.word	0x00007f10
        /*0268*/ 	.word	0x0000000c
        /*026c*/ 	.word	0x00036438
        /*0270*/ 	.short	0x010a
        /*0272*/ 	.byte	0x3f
	.zero		1


	//   ....[17]....
        /*0274*/ 	.word	0x00008290
        /*0278*/ 	.word	0x0000000c
        /*027c*/ 	.word	0x00036428
        /*0280*/ 	.short	0x010a
        /*0282*/ 	.byte	0x3f
	.zero		1


	//   ....[18]....
        /*0284*/ 	.word	0x000085e0
        /*0288*/ 	.word	0x0000000c
        /*028c*/ 	.word	0x00036438
        /*0290*/ 	.short	0x010a
        /*0292*/ 	.byte	0x3f
	.zero		1


	//   ....[19]....
        /*0294*/ 	.word	0x00008900
        /*0298*/ 	.word	0x0000000c
        /*029c*/ 	.word	0x00036420
        /*02a0*/ 	.short	0x010a
        /*02a2*/ 	.byte	0x3f
	.zero		1


	//   ....[20]....
        /*02a4*/ 	.word	0x00008c80
        /*02a8*/ 	.word	0x0000000c
        /*02ac*/ 	.word	0x00036438
        /*02b0*/ 	.short	0x010a
        /*02b2*/ 	.byte	0x3f
	.zero		1


	//   ....[21]....
        /*02b4*/ 	.word	0x00008f90
        /*02b8*/ 	.word	0x0000000c
        /*02bc*/ 	.word	0x00036428
        /*02c0*/ 	.short	0x010a
        /*02c2*/ 	.byte	0x3f
	.zero		1


	//   ....[22]....
        /*02c4*/ 	.word	0x000092b0
        /*02c8*/ 	.word	0x0000000c
        /*02cc*/ 	.word	0x00036438
        /*02d0*/ 	.short	0x010a
        /*02d2*/ 	.byte	0x3f
	.zero		1


	//   ....[23]....
        /*02d4*/ 	.word	0x00009720
        /*02d8*/ 	.word	0x00000005
        /*02dc*/ 	.word	0x00000000
        /*02e0*/ 	.short	0x010a
        /*02e2*/ 	.byte	0x3f
	.zero		1


	//   ....[24]....
        /*02e4*/ 	.word	0x000097a0
        /*02e8*/ 	.word	0x00000017
        /*02ec*/ 	.word	0x00000000
        /*02f0*/ 	.short	0x010a
        /*02f2*/ 	.byte	0x3f
	.zero		1


	//   ....[25]....
        /*02f4*/ 	.word	0x000097f0
        /*02f8*/ 	.word	0x00000007
        /*02fc*/ 	.word	0x00036438
        /*0300*/ 	.short	0x010a
        /*0302*/ 	.byte	0x3f
	.zero		1


	//   ....[26]....
        /*0304*/ 	.word	0x000098d0
        /*0308*/ 	.word	0x00000003
        /*030c*/ 	.word	0x00036400
        /*0310*/ 	.short	0x010a
        /*0312*/ 	.byte	0x3f
	.zero		1


	//   ....[27]....
        /*0314*/ 	.word	0x00009920
        /*0318*/ 	.word	0x00000003
        /*031c*/ 	.word	0x00036410
        /*0320*/ 	.short	0x010a
        /*0322*/ 	.byte	0x3f
	.zero		1


	//   ....[28]....
        /*0324*/ 	.word	0x00009980
        /*0328*/ 	.word	0x00000079
        /*032c*/ 	.word	0x00036430
        /*0330*/ 	.short	0x010a
        /*0332*/ 	.byte	0x3f
	.zero		1


	//   ....[29]....
        /*0334*/ 	.word	0x000099d0
        /*0338*/ 	.word	0x0000000c
        /*033c*/ 	.word	0x00036420
        /*0340*/ 	.short	0x010a
        /*0342*/ 	.byte	0x3f
	.zero		1


	//   ....[30]....
        /*0344*/ 	.word	0x00009a20
        /*0348*/ 	.word	0x0000000c
        /*034c*/ 	.word	0x00036438
        /*0350*/ 	.short	0x010a
        /*0352*/ 	.byte	0x3f
	.zero		1


	//   ....[31]....
        /*0354*/ 	.word	0x00009a70
        /*0358*/ 	.word	0x0000000c
        /*035c*/ 	.word	0x00036428
        /*0360*/ 	.short	0x010a
        /*0362*/ 	.byte	0x3f
	.zero		1


	//   ....[32]....
        /*0364*/ 	.word	0x00009ae0
        /*0368*/ 	.word	0x0000000c
        /*036c*/ 	.word	0x00036438
        /*0370*/ 	.short	0x010a
        /*0372*/ 	.byte	0x3f
	.zero		1


	//   ....[33]....
        /*0374*/ 	.word	0x00009b50
        /*0378*/ 	.word	0x0000000c
        /*037c*/ 	.word	0x00036420
        /*0380*/ 	.short	0x010a
        /*0382*/ 	.byte	0x3f
	.zero		1


	//   ....[34]....
        /*0384*/ 	.word	0x00009ba0
        /*0388*/ 	.word	0x0000000c
        /*038c*/ 	.word	0x00036438
        /*0390*/ 	.short	0x010a
        /*0392*/ 	.byte	0x3f
	.zero		1


	//   ....[35]....
        /*0394*/ 	.word	0x00009bf0
        /*0398*/ 	.word	0x0000000c
        /*039c*/ 	.word	0x00036428
        /*03a0*/ 	.short	0x010a
        /*03a2*/ 	.byte	0x3f
	.zero		1


	//   ....[36]....
        /*03a4*/ 	.word	0x00009c40
        /*03a8*/ 	.word	0x0000000c
        /*03ac*/ 	.word	0x00036438
        /*03b0*/ 	.short	0x010a
        /*03b2*/ 	.byte	0x3f
	.zero		1


	//   ....[37]....
        /*03b4*/ 	.word	0x00009d10
        /*03b8*/ 	.word	0x00000005
        /*03bc*/ 	.word	0x00000000
        /*03c0*/ 	.short	0x010a
        /*03c2*/ 	.byte	0x3f
	.zero		1


	//   ....[38]....
        /*03c4*/ 	.word	0x00009d60
        /*03c8*/ 	.word	0x00000017
        /*03cc*/ 	.word	0x00000000
        /*03d0*/ 	.short	0x010a
        /*03d2*/ 	.byte	0x3f
	.zero		1


	//----- nvinfo : EIATTR_NUM_MBARRIERS
	.align		4
.L_646:
        /*03d4*/ 	.byte	0x03, 0x38
        /*03d6*/ 	.short	0x0007


	//----- nvinfo : EIATTR_EXIT_INSTR_OFFSETS
	.align		4
        /*03d8*/ 	.byte	0x04, 0x1c
        /*03da*/ 	.short	(.L_648 - .L_647)


	//   ....[0]....
.L_647:
        /*03dc*/ 	.word	0x000008f0


	//   ....[1]....
        /*03e0*/ 	.word	0x00004ee0


	//   ....[2]....
        /*03e4*/ 	.word	0x00005e50


	//   ....[3]....
        /*03e8*/ 	.word	0x00009840


	//----- nvinfo : EIATTR_MAX_THREADS
	.align		4
.L_648:
        /*03ec*/ 	.byte	0x04, 0x05
        /*03ee*/ 	.short	(.L_650 - .L_649)
.L_649:
        /*03f0*/ 	.word	0x00000200
        /*03f4*/ 	.word	0x00000001
        /*03f8*/ 	.word	0x00000001


	//----- nvinfo : EIATTR_CRS_STACK_SIZE
	.align		4
.L_650:
        /*03fc*/ 	.byte	0x04, 0x1e
        /*03fe*/ 	.short	(.L_652 - .L_651)
.L_651:
        /*0400*/ 	.word	0x00000000


	//----- nvinfo : EIATTR_CBANK_PARAM_SIZE
	.align		4
.L_652:
        /*0404*/ 	.byte	0x03, 0x19
        /*0406*/ 	.short	0x0970


	//----- nvinfo : EIATTR_PARAM_CBANK
	.align		4
        /*0408*/ 	.byte	0x04, 0x0a
        /*040a*/ 	.short	(.L_654 - .L_653)
	.align		4
.L_653:
        /*040c*/ 	.word	index@(.nv.constant0._ZN7cutlass13device_kernelIN5flash11enable_sm90INS1_16FlashAttnBwdSm90INS1_25CollectiveMainloopBwdSm90ILi2ELi1ELi1EN4cute5tupleIJNS5_1CILi1EEES8_S8_EEENS6_IJNS7_ILi64EEENS7_ILi96EEENS7_ILi192EEEEEENS_10bfloat16_tEfNS_4arch4Sm90ELb1ELb0ELb1ELb0ELb0ELb0ELb1ELb0ELi3ELi1ELi1ELi1ELb0EEENS1_21CollectiveEpilogueBwdISD_SE_SG_Li384ELb0ELb1ELi3EEENS1_25SingleTileBwdLPTSchedulerILb0ELi96ELb0EEEEEEEEEvNT_6ParamsE)
        /*0410*/ 	.short	0x0210
        /*0412*/ 	.short	0x0970


	//----- nvinfo : EIATTR_SW_WAR
	.align		4
.L_654:
        /*0414*/ 	.byte	0x04, 0x36
        /*0416*/ 	.short	(.L_656 - .L_655)
.L_655:
        /*0418*/ 	.word	0x00000008
.L_656:


//--------------------- .nv.info._ZN7cutlass13device_kernelIN5flash11enable_sm90INS1_16FlashAttnBwdSm90INS1_25CollectiveMainloopBwdSm90ILi2ELi1ELi1EN4cute5tupleIJNS5_1CILi1EEES8_S8_EEENS6_IJNS7_ILi64EEENS7_ILi96EEENS7_ILi192EEEEEENS_10bfloat16_tEfNS_4arch4Sm90ELb1ELb0ELb1ELb0ELb1ELb0ELb1ELb0ELi3ELi1ELi1ELi1ELb0EEENS1_21CollectiveEpilogueBwdISD_SE_SG_Li384ELb0ELb1ELi3EEENS1_25SingleTileBwdLPTSchedulerILb0ELi96ELb1EEEEEEEEEvNT_6ParamsE --------------------------
	.section	.nv.info._ZN7cutlass13device_kernelIN5flash11enable_sm90INS1_16FlashAttnBwdSm90INS1_25CollectiveMainloopBwdSm90ILi2ELi1ELi1EN4cute5tupleIJNS5_1CILi1EEES8_S8_EEENS6_IJNS7_ILi64EEENS7_ILi96EEENS7_ILi192EEEEEENS_10bfloat16_tEfNS_4arch4Sm90ELb1ELb0ELb1ELb0ELb1ELb0ELb1ELb0ELi3ELi1ELi1ELi1ELb0EEENS1_21CollectiveEpilogueBwdISD_SE_SG_Li384ELb0ELb1ELi3EEENS1_25SingleTileBwdLPTSchedulerILb0ELi96ELb1EEEEEEEEEvNT_6ParamsE,"",@"SHT_CUDA_INFO"
	.sectionflags	@""
	.align	4


	//----- nvinfo : EIATTR_CUDA_API_VERSION
	.align		4
        /*0000*/ 	.byte	0x04, 0x37
        /*0002*/ 	.short	(.L_658 - .L_657)
.L_657:
        /*0004*/ 	.word	0x00000082


	//----- nvinfo : EIATTR_KPARAM_INFO
	.align		4
.L_658:
        /*0008*/ 	.byte	0x04, 0x17
        /*000a*/ 	.short	(.L_660 - .L_659)
.L_659:
        /*000c*/ 	.word	0x00000000
        /*0010*/ 	.short	0x0000
        /*0012*/ 	.short	0x0070
        /*0014*/ 	.byte	0x00, 0xf0, 0x01, 0x24


	//----- nvinfo : EIATTR_SPARSE_MMA_MASK
	.align		4
.L_660:
        /*0018*/ 	.byte	0x03, 0x50
        /*001a*/ 	.short	0x0000


	//----- nvinfo : EIATTR_MAXREG_COUNT
	.align		4
        /*001c*/ 	.byte	0x03, 0x1b
        /*001e*/ 	.short	0x0080


	//----- nvinfo : EIATTR_NUM_BARRIERS
	.align		4
        /*0020*/ 	.byte	0x02, 0x4c
        /*0022*/ 	.byte	0x10
	.zero		1


	//----- nvinfo : EIATTR_EXTERNS
	.align		4
        /*0024*/ 	.byte	0x04, 0x0f
        /*0026*/ 	.short	(.L_662 - .L_661)


	//   ....[0]....
	.align		4
.L_661:
        /*0028*/ 	.word	index@(__assertfail)


	//----- nvinfo : EIATTR_ANNOTATIONS
	.align		4
.L_662:
        /*002c*/ 	.byte	0x04, 0x55
        /*002e*/ 	.short	(.L_664 - .L_663)


	//   ....[0]....
.L_663:
        /* <DEDUP_REMOVED lines=12> */


	//----- nvinfo : EIATTR_MERCURY_ISA_VERSION
	.align		4
.L_664:
        /*00d8*/ 	.byte	0x03, 0x5f
        /*00da*/ 	.short	0x0101


	//----- nvinfo : EIATTR_INT_WARP_WIDE_INSTR_OFFSETS
	.align		4
        /*00dc*/ 	.byte	0x04, 0x31
        /*00de*/ 	.short	(.L_666 - .L_665)


	//   ....[0]....
.L_665:
        /*00e0*/ 	.word	0x000001e0


	//   ....[1]....
        /*00e4*/ 	.word	0x000002a0


	//   ....[2]....
        /*00e8*/ 	.word	0x00006c90


	//   ....[3]....
        /*00ec*/ 	.word	0x00007440


	//   ....[4]....
        /*00f0*/ 	.word	0x00007aa0


	//----- nvinfo : EIATTR_COOP_GROUP_MASK_REGIDS
	.align		4
.L_666:
        /*00f4*/ 	.byte	0x04, 0x29
        /*00f6*/ 	.short	(.L_668 - .L_667)


	//   ....[0]....
.L_667:
        /*00f8*/ 	.word	0xffffffff


	//   ....[1]....
        /*00fc*/ 	.word	0xffffffff


	//   ....[2]....
        /*0100*/ 	.word	0xffffffff


	//   ....[3]....
        /*0104*/ 	.word	0xffffffff


	//   ....[4]....
        /*0108*/ 	.word	0xffffffff


	//   ....[5]....
        /*010c*/ 	.word	0xffffffff


	//   ....[6]....
        /*0110*/ 	.word	0xffffffff


	//   ....[7]....
        /*0114*/ 	.word	0xffffffff


	//   ....[8]....
        /*0118*/ 	.word	0xffffffff


	//   ....[9]....
        /*011c*/ 	.word	0xffffffff


	//   ....[10]....
        /*0120*/ 	.word	0xffffffff


	//   ....[11]....
        /*0124*/ 	.word	0xffffffff


	//   ....[12]....
        /*0128*/ 	.word	0xffffffff


	//   ....[13]....
        /*012c*/ 	.word	0xffffffff


	//   ....[14]....
        /*0130*/ 	.word	0x0500000f


	//   ....[15]....
        /*0134*/ 	.word	0x0500000f


	//   ....[16]....
        /*0138*/ 	.word	0x0500000f


	//   ....[17]....
        /*013c*/ 	.word	0x0500000f


	//----- nvinfo : EIATTR_COOP_GROUP_INSTR_OFFSETS
	.align		4
.L_668:
        /*0140*/ 	.byte	0x04, 0x28
        /*0142*/ 	.short	(.L_670 - .L_669)


	//   ....[0]....
.L_669:
        /*0144*/ 	.word	0x00000060


	//   ....[1]....
        /*0148*/ 	.word	0x000001f0


	//   ....[2]....
        /*014c*/ 	.word	0x00000280


	//   ....[3]....
        /*0150*/ 	.word	0x00000400


	//   ....[4]....
        /*0154*/ 	.word	0x00000650


	//   ....[5]....
        /*0158*/ 	.word	0x00001260


	//   ....[6]....
        /*015c*/ 	.word	0x00004920


	//   ....[7]....
        /*0160*/ 	.word	0x00005f20


	//   ....[8]....
        /*0164*/ 	.word	0x00006700


	//   ....[9]....
        /*0168*/ 	.word	0x00006bc0


	//   ....[10]....
        /*016c*/ 	.word	0x00006f80


	//   ....[11]....
        /*0170*/ 	.word	0x00007370


	//   ....[12]....
        /*0174*/ 	.word	0x00007620


	//   ....[13]....
        /*0178*/ 	.word	0x000079d0


	//   ....[14]....
        /*017c*/ 	.word	0x0000a310


	//   ....[15]....
        /*0180*/ 	.word	0x0000a480


	//   ....[16]....
        /*0184*/ 	.word	0x0000a4f0


	//   ....[17]....
        /*0188*/ 	.word	0x0000a560


	//----- nvinfo : EIATTR_REG_RECONFIG
	.align		4
.L_670:
        /*018c*/ 	.byte	0x01, 0x54
	.zero		2


	//----- nvinfo : EIATTR_SYSCALL_OFFSETS
	.align		4
        /*0190*/ 	.byte	0x04, 0x46
        /*0192*/ 	.short	(.L_672 - .L_671)


	//   ....[0]....
.L_671:
        /*0194*/ 	.word	0x00000ec0


	//   ....[1]....
        /*0198*/ 	.word	0x00000fb0


	//   ....[2]....
        /*019c*/ 	.word	0x000010f0


	//   ....[3]....
        /*01a0*/ 	.word	0x000011e0


	//   ....[4]....
        /*01a4*/ 	.word	0x00004310


	//   ....[5]....
        /*01a8*/ 	.word	0x00004450


	//   ....[6]....
        /*01ac*/ 	.word	0x00004570


	//   ....[7]....
        /*01b0*/ 	.word	0x00004690


	//----- nvinfo : EIATTR_MBARRIER_INSTR_OFFSETS
	.align		4
.L_672:
        /*01b4*/ 	.byte	0x04, 0x39
        /*01b6*/ 	.short	(.L_674 - .L_673)


	//   ....[0]....
.L_673:
        /*01b8*/ 	.word	0x000002c0
        /*01bc*/ 	.word	0x000000ff
        /*01c0*/ 	.word	0x00036400
        /*01c4*/ 	.short	0x0100
        /*01c6*/ 	.byte	0x06
	.zero		1


	//   ....[1]....
        /*01c8*/ 	.word	0x000003b0
        /*01cc*/ 	.word	0x000000ff
        /*01d0*/ 	.word	0x00036410
        /*01d4*/ 	.short	0x0100
        /*01d6*/ 	.byte	0x08
	.zero		1


	//   ....[2]....
        /*01d8*/ 	.word	0x000003c0
        /*01dc*/ 	.word	0x000000ff
        /*01e0*/ 	.word	0x00036420
        /*01e4*/ 	.short	0x0100
        /*01e6*/ 	.byte	0x08
	.zero		1


	//   ....[3]....
        /*01e8*/ 	.word	0x000003d0
        /*01ec*/ 	.word	0x000000ff
        /*01f0*/ 	.word	0x00036418
        /*01f4*/ 	.short	0x0100
        /*01f6*/ 	.byte	0x08
	.zero		1


	//   ....[4]....
        /*01f8*/ 	.word	0x000003e0
        /*01fc*/ 	.word	0x000000ff
        /*0200*/ 	.word	0x00036428
        /*0204*/ 	.short	0x0100
        /*0206*/ 	.byte	0x08
	.zero		1


	//   ....[5]....
        /*0208*/ 	.word	0x00000510
        /*020c*/ 	.word	0x000000ff
        /*0210*/ 	.word	0x00036430
        /*0214*/ 	.short	0x0100
        /*0216*/ 	.byte	0x08
	.zero		1


	//   ....[6]....
        /*0218*/ 	.word	0x00000520
        /*021c*/ 	.word	0x000000ff
        /*0220*/ 	.word	0x00036438
        /*0224*/ 	.short	0x0100
        /*0226*/ 	.byte	0x08
	.zero		1


	//   ....[7]....
        /*0228*/ 	.word	0x00001290
        /*022c*/ 	.word	0x000000ff
        /*0230*/ 	.word	0x00036400
        /*0234*/ 	.short	0x010a
        /*0236*/ 	.byte	0x28
	.zero		1


	//   ....[8]....
        /*0238*/ 	.word	0x00001380
        /*023c*/ 	.word	0x000000ff
        /*0240*/ 	.word	0x00036400
        /*0244*/ 	.short	0x010a
        /*0246*/ 	.byte	0x28
	.zero		1


	//   ....[9]....
        /*0248*/ 	.word	0x00001ad0
        /*024c*/ 	.word	0x00000003
        /*0250*/ 	.word	0x00036410
        /*0254*/ 	.short	0x010a
        /*0256*/ 	.byte	0x3f
	.zero		1


	//   ....[10]....
        /*0258*/ 	.word	0x00001b10
        /*025c*/ 	.word	0x00000003
        /*0260*/ 	.word	0x00036410
        /*0264*/ 	.short	0x010a
        /*0266*/ 	.byte	0x3f
	.zero		1


	//   ....[11]....
        /*0268*/ 	.word	0x000021b0
        /*026c*/ 	.word	0x000000ff
        /*0270*/ 	.word	0x00036430
        /*0274*/ 	.short	0x010a
        /*0276*/ 	.byte	0x28
	.zero		1


	//   ....[12]....
        /*0278*/ 	.word	0x00002400
        /*027c*/ 	.word	0x000000ff
        /*0280*/ 	.word	0x00036430
        /*0284*/ 	.short	0x010a
        /*0286*/ 	.byte	0x28
	.zero		1


	//   ....[13]....
        /*0288*/ 	.word	0x00003ac0
        /*028c*/ 	.word	0x000000ff
        /*0290*/ 	.word	0x00000000
        /*0294*/ 	.short	0x0101
        /*0296*/ 	.byte	0x04
	.zero		1


	//   ....[14]....
        /*0298*/ 	.word	0x00003e50
        /*029c*/ 	.word	0x00000003
        /*02a0*/ 	.word	0x00000000
        /*02a4*/ 	.short	0x0101
        /*02a6*/ 	.byte	0x3f
	.zero		1


	//   ....[15]....
        /*02a8*/ 	.word	0x00008200
        /*02ac*/ 	.word	0x0000000c
        /*02b0*/ 	.word	0x00036420
        /*02b4*/ 	.short	0x010a
        /*02b6*/ 	.byte	0x3f
	.zero		1


	//   ....[16]....
        /*02b8*/ 	.word	0x00008990
        /*02bc*/ 	.word	0x0000000c
        /*02c0*/ 	.word	0x00036438
        /*02c4*/ 	.short	0x010a
        /*02c6*/ 	.byte	0x3f
	.zero		1


	//   ....[17]....
        /*02c8*/ 	.word	0x00008d10
        /*02cc*/ 	.word	0x0000000c
        /*02d0*/ 	.word	0x00036428
        /*02d4*/ 	.short	0x010a
        /*02d6*/ 	.byte	0x3f
	.zero		1


	//   ....[18]....
        /*02d8*/ 	.word	0x00009060
        /*02dc*/ 	.word	0x0000000c
        /*02e0*/ 	.word	0x00036438
        /*02e4*/ 	.short	0x010a
        /*02e6*/ 	.byte	0x3f
	.zero		1


	//   ....[19]....
        /*02e8*/ 	.word	0x00009380
        /*02ec*/ 	.word	0x0000000c
        /*02f0*/ 	.word	0x00036420
        /*02f4*/ 	.short	0x010a
        /*02f6*/ 	.byte	0x3f
	.zero		1


	//   ....[20]....
        /*02f8*/ 	.word	0x00009700
        /*02fc*/ 	.word	0x0000000c
        /*0300*/ 	.word	0x00036438
        /*0304*/ 	.short	0x010a
        /*0306*/ 	.byte	0x3f
	.zero		1


	//   ....[21]....
        /*0308*/ 	.word	0x00009a10
        /*030c*/ 	.word	0x0000000c
        /*0310*/ 	.word	0x00036428
        /*0314*/ 	.short	0x010a
        /*0316*/ 	.byte	0x3f
	.zero		1


	//   ....[22]....
        /*0318*/ 	.word	0x00009d30
        /*031c*/ 	.word	0x0000000c
        /*0320*/ 	.word	0x00036438
        /*0324*/ 	.short	0x010a
        /*0326*/ 	.byte	0x3f
	.zero		1


	//   ....[23]....
        /*0328*/ 	.word	0x0000a1a0
        /*032c*/ 	.word	0x00000005
        /*0330*/ 	.word	0x00000000
        /*0334*/ 	.short	0x010a
        /*0336*/ 	.byte	0x3f
	.zero		1


	//   ....[24]....
        /*0338*/ 	.word	0x0000a220
        /*033c*/ 	.word	0x00000017
        /*0340*/ 	.word	0x00000000
        /*0344*/ 	.short	0x010a
        /*0346*/ 	.byte	0x3f
	.zero		1


	//   ....[25]....
        /*0348*/ 	.word	0x0000a270
        /*034c*/ 	.word	0x00000007
        /*0350*/ 	.word	0x00036438
        /*0354*/ 	.short	0x010a
        /*0356*/ 	.byte	0x3f
	.zero		1


	//   ....[26]....
        /*0358*/ 	.word	0x0000a350
        /*035c*/ 	.word	0x00000003
        /*0360*/ 	.word	0x00036400
        /*0364*/ 	.short	0x010a
        /*0366*/ 	.byte	0x3f
	.zero		1


	//   ....[27]....
        /*0368*/ 	.word	0x0000a3a0
        /*036c*/ 	.word	0x00000003
        /*0370*/ 	.word	0x00036410
        /*0374*/ 	.short	0x010a
        /*0376*/ 	.byte	0x3f
	.zero		1


	//   ....[28]....
        /*0378*/ 	.word	0x0000a400
        /*037c*/ 	.word	0x00000079
        /*0380*/ 	.word	0x00036430
        /*0384*/ 	.short	0x010a
        /*0386*/ 	.byte	0x3f
	.zero		1


	//   ....[29]....
        /*0388*/ 	.word	0x0000a5a0
        /*038c*/ 	.word	0x0000000c
        /*0390*/ 	.word	0x00036420
        /*0394*/ 	.short	0x010a
        /*0396*/ 	.byte	0x3f
	.zero		1


	//   ....[30]....
        /*0398*/ 	.word	0x0000a5f0
        /*039c*/ 	.word	0x0000000c
        /*03a0*/ 	.word	0x00036438
        /*03a4*/ 	.short	0x010a
        /*03a6*/ 	.byte	0x3f
	.zero		1


	//   ....[31]....
        /*03a8*/ 	.word	0x0000a640
        /*03ac*/ 	.word	0x0000000c
        /*03b0*/ 	.word	0x00036428
        /*03b4*/ 	.short	0x010a
        /*03b6*/ 	.byte	0x3f
	.zero		1


	//   ....[32]....
        /*03b8*/ 	.word	0x0000a6b0
        /*03bc*/ 	.word	0x0000000c
        /*03c0*/ 	.word	0x00036438
        /*03c4*/ 	.short	0x010a
        /*03c6*/ 	.byte	0x3f
	.zero		1


	//   ....[33]....
        /*03c8*/ 	.word	0x0000a720
        /*03cc*/ 	.word	0x0000000c
        /*03d0*/ 	.word	0x00036420
        /*03d4*/ 	.short	0x010a
        /*03d6*/ 	.byte	0x3f
	.zero		1


	//   ....[34]....
        /*03d8*/ 	.word	0x0000a770
        /*03dc*/ 	.word	0x0000000c
        /*03e0*/ 	.word	0x00036438
        /*03e4*/ 	.short	0x010a
        /*03e6*/ 	.byte	0x3f
	.zero		1


	//   ....[35]....
        /*03e8*/ 	.word	0x0000a7c0
        /*03ec*/ 	.word	0x0000000c
        /*03f0*/ 	.word	0x00036428
        /*03f4*/ 	.short	0x010a
        /*03f6*/ 	.byte	0x3f
	.zero		1


	//   ....[36]....
        /*03f8*/ 	.word	0x0000a810
        /*03fc*/ 	.word	0x0000000c
        /*0400*/ 	.word	0x00036438
        /*0404*/ 	.short	0x010a
        /*0406*/ 	.byte	0x3f
	.zero		1


	//   ....[37]....
        /*0408*/ 	.word	0x0000a8e0
        /*040c*/ 	.word	0x00000005
        /*0410*/ 	.word	0x00000000
        /*0414*/ 	.short	0x010a
        /*0416*/ 	.byte	0x3f
	.zero		1


	//   ....[38]....
        /*0418*/ 	.word	0x0000a930
        /*041c*/ 	.word	0x00000017
        /*0420*/ 	.word	0x00000000
        /*0424*/ 	.short	0x010a
        /*0426*/ 	.byte	0x3f
	.zero		1


	//----- nvinfo : EIATTR_NUM_MBARRIERS
	.align		4
.L_674:
        /*0428*/ 	.byte	0x03, 0x38
        /*042a*/ 	.short	0x0007


	//----- nvinfo : EIATTR_EXIT_INSTR_OFFSETS
	.align		4
        /*042c*/ 	.byte	0x04, 0x1c
        /*042e*/ 	.short	(.L_676 - .L_675)


	//   ....[0]....
.L_675:
        /*0430*/ 	.word	0x00000930


	//   ....[1]....
        /*0434*/ 	.word	0x00004f50


	//   ....[2]....
        /*0438*/ 	.word	0x00005ed0


	//   ....[3]....
        /*043c*/ 	.word	0x0000a2c0


	//----- nvinfo : EIATTR_MAX_THREADS
	.align		4
.L_676:
        /*0440*/ 	.byte	0x04, 0x05
        /*0442*/ 	.short	(.L_678 - .L_677)
.L_677:
        /*0444*/ 	.word	0x00000200
        /*0448*/ 	.word	0x00000001
        /*044c*/ 	.word	0x00000001


	//----- nvinfo : EIATTR_CRS_STACK_SIZE
	.align		4
.L_678:
        /*0450*/ 	.byte	0x04, 0x1e
        /*0452*/ 	.short	(.L_680 - .L_679)
.L_679:
        /*0454*/ 	.word	0x00000000


	//----- nvinfo : EIATTR_CBANK_PARAM_SIZE
	.align		4
.L_680:
        /*0458*/ 	.byte	0x03, 0x19
        /*045a*/ 	.short	0x0970


	//----- nvinfo : EIATTR_PARAM_CBANK
	.align		4
        /*045c*/ 	.byte	0x04, 0x0a
        /*045e*/ 	.short	(.L_682 - .L_681)
	.align		4
.L_681:
        /*0460*/ 	.word	index@(.nv.constant0._ZN7cutlass13device_kernelIN5flash11enable_sm90INS1_16FlashAttnBwdSm90INS1_25CollectiveMainloopBwdSm90ILi2ELi1ELi1EN4cute5tupleIJNS5_1CILi1EEES8_S8_EEENS6_IJNS7_ILi64EEENS7_ILi96EEENS7_ILi192EEEEEENS_10bfloat16_tEfNS_4arch4Sm90ELb1ELb0ELb1ELb0ELb1ELb0ELb1ELb0ELi3ELi1ELi1ELi1ELb0EEENS1_21CollectiveEpilogueBwdISD_SE_SG_Li384ELb0ELb1ELi3EEENS1_25SingleTileBwdLPTSchedulerILb0ELi96ELb1EEEEEEEEEvNT_6ParamsE)
        /*0464*/ 	.short	0x0210
        /*0466*/ 	.short	0x0970


	//----- nvinfo : EIATTR_SW_WAR
	.align		4
.L_682:
        /*0468*/ 	.byte	0x04, 0x36
        /*046a*/ 	.short	(.L_684 - .L_683)
.L_683:
        /*046c*/ 	.word	0x00000008
.L_684:


//--------------------- .nv.info._ZN7cutlass13device_kernelIN5flash11enable_sm90INS1_16FlashAttnBwdSm90INS1_25CollectiveMainloopBwdSm90ILi2ELi1ELi1EN4cute5tupleIJNS5_1CILi1EEES8_S8_EEENS6_IJNS7_ILi64EEENS7_ILi96EEENS7_ILi192EEEEEENS_10bfloat16_tEfNS_4arch4Sm90ELb1ELb0ELb1ELb0ELb0ELb0ELb1ELb0ELi3ELi1ELi1ELi1ELb0EEENS1_24CollectiveEpilogueBwdGQAISD_fSG_Li384ELb0ELb0EEENS1_25SingleTileBwdLPTSchedulerILb0ELi96ELb0EEEEEEEEEvNT_6ParamsE --------------------------
	.section	.nv.info._ZN7cutlass13device_kernelIN5flash11enable_sm90INS1_16FlashAttnBwdSm90INS1_25CollectiveMainloopBwdSm90ILi2ELi1ELi1EN4cute5tupleIJNS5_1CILi1EEES8_S8_EEENS6_IJNS7_ILi64EEENS7_ILi96EEENS7_ILi192EEEEEENS_10bfloat16_tEfNS_4arch4Sm90ELb1ELb0ELb1ELb0ELb0ELb0ELb1ELb0ELi3ELi1ELi1ELi1ELb0EEENS1_24CollectiveEpilogueBwdGQAISD_fSG_Li384ELb0ELb0EEENS1_25SingleTileBwdLPTSchedulerILb0ELi96ELb0EEEEEEEEEvNT_6ParamsE,"",@"SHT_CUDA_INFO"
	.sectionflags	@""
	.align	4


	//----- nvinfo : EIATTR_CUDA_API_VERSION
	.align		4
        /*0000*/ 	.byte	0x04, 0x37
        /*0002*/ 	.short	(.L_686 - .L_685)
.L_685:
        /*0004*/ 	.word	0x00000082


	//----- nvinfo : EIATTR_KPARAM_INFO
	.align		4
.L_686:
        /*0008*/ 	.byte	0x04, 0x17
        /*000a*/ 	.short	(.L_688 - .L_687)
.L_687:
        /*000c*/ 	.word	0x00000000
        /*0010*/ 	.short	0x0000
        /*0012*/ 	.short	0x0070
        /*0014*/ 	.byte	0x00, 0xf0, 0x01, 0x1c


	//----- nvinfo : EIATTR_SPARSE_MMA_MASK
	.align		4
.L_688:
        /*0018*/ 	.byte	0x03, 0x50
        /*001a*/ 	.short	0x0000


	//----- nvinfo : EIATTR_MAXREG_COUNT
	.align		4
        /*001c*/ 	.byte	0x03, 0x1b
        /*001e*/ 	.short	0x0080


	//----- nvinfo : EIATTR_NUM_BARRIERS
	.align		4
        /*0020*/ 	.byte	0x02, 0x4c
        /*0022*/ 	.byte	0x10
	.zero		1


	//----- nvinfo : EIATTR_EXTERNS
	.align		4
        /*0024*/ 	.byte	0x04, 0x0f
        /*0026*/ 	.short	(.L_690 - .L_689)


	//   ....[0]....
	.align		4
.L_689:
        /*0028*/ 	.word	index@(__assertfail)


	//----- nvinfo : EIATTR_ANNOTATIONS
	.align		4
.L_690:
        /*002c*/ 	.byte	0x04, 0x55
        /*002e*/ 	.short	(.L_692 - .L_691)


	//   ....[0]....
.L_691:
        /* <DEDUP_REMOVED lines=12> */


	//----- nvinfo : EIATTR_MERCURY_ISA_VERSION
	.align		4
.L_692:
        /*00d8*/ 	.byte	0x03, 0x5f
        /*00da*/ 	.short	0x0101


	//----- nvinfo : EIATTR_INT_WARP_WIDE_INSTR_OFFSETS
	.align		4
        /*00dc*/ 	.byte	0x04, 0x31
        /*00de*/ 	.short	(.L_694 - .L_693)


	//   ....[0]....
.L_693:
        /*00e0*/ 	.word	0x00000180


	//   ....[1]....
        /*00e4*/ 	.word	0x00000240


	//----- nvinfo : EIATTR_COOP_GROUP_MASK_REGIDS
	.align		4
.L_694:
        /*00e8*/ 	.byte	0x04, 0x29
        /*00ea*/ 	.short	(.L_696 - .L_695)


	//   ....[0]....
.L_695:
        /*00ec*/ 	.word	0xffffffff


	//   ....[1]....
        /*00f0*/ 	.word	0xffffffff


	//   ....[2]....
        /*00f4*/ 	.word	0xffffffff


	//   ....[3]....
        /*00f8*/ 	.word	0xffffffff


	//   ....[4]....
        /*00fc*/ 	.word	0xffffffff


	//   ....[5]....
        /*0100*/ 	.word	0xffffffff


	//   ....[6]....
        /*0104*/ 	.word	0xffffffff


	//   ....[7]....
        /*0108*/ 	.word	0x0500000f


	//----- nvinfo : EIATTR_COOP_GROUP_INSTR_OFFSETS
	.align		4
.L_696:
        /*010c*/ 	.byte	0x04, 0x28
        /*010e*/ 	.short	(.L_698 - .L_697)


	//   ....[0]....
.L_697:
        /*0110*/ 	.word	0x00000060


	//   ....[1]....
        /*0114*/ 	.word	0x00000190


	//   ....[2]....
        /*0118*/ 	.word	0x00000220


	//   ....[3]....
        /*011c*/ 	.word	0x000003a0


	//   ....[4]....
        /*0120*/ 	.word	0x000005f0


	//   ....[5]....
        /*0124*/ 	.word	0x000011d0


	//   ....[6]....
        /*0128*/ 	.word	0x000048f0


	//   ....[7]....
        /*012c*/ 	.word	0x000082e0


	//----- nvinfo : EIATTR_REG_RECONFIG
	.align		4
.L_698:
        /*0130*/ 	.byte	0x01, 0x54
	.zero		2


	//----- nvinfo : EIATTR_SYSCALL_OFFSETS
	.align		4
        /*0134*/ 	.byte	0x04, 0x46
        /*0136*/ 	.short	(.L_700 - .L_699)


	//   ....[0]....
.L_699:
        /*0138*/ 	.word	0x00000e30


	//   ....[1]....
        /*013c*/ 	.word	0x00000f20


	//   ....[2]....
        /*0140*/ 	.word	0x00001060


	//   ....[3]....
        /*0144*/ 	.word	0x00001150


	//----- nvinfo : EIATTR_MBARRIER_INSTR_OFFSETS
	.align		4
.L_700:
        /*0148*/ 	.byte	0x04, 0x39
        /*014a*/ 	.short	(.L_702 - .L_701)


	//   ....[0]....
.L_701:
        /*014c*/ 	.word	0x00000260
        /*0150*/ 	.word	0x000000ff
        /*0154*/ 	.word	0x00036400
        /*0158*/ 	.short	0x0100
        /*015a*/ 	.byte	0x06
	.zero		1


	//   ....[1]....
        /*015c*/ 	.word	0x00000350
        /*0160*/ 	.word	0x000000ff
        /*0164*/ 	.word	0x00036410
        /*0168*/ 	.short	0x0100
        /*016a*/ 	.byte	0x08
	.zero		1


	//   ....[2]....
        /*016c*/ 	.word	0x00000360
        /*0170*/ 	.word	0x000000ff
        /*0174*/ 	.word	0x00036420
        /*0178*/ 	.short	0x0100
        /*017a*/ 	.byte	0x08
	.zero		1


	//   ....[3]....
        /*017c*/ 	.word	0x00000370
        /*0180*/ 	.word	0x000000ff
        /*0184*/ 	.word	0x00036418
        /*0188*/ 	.short	0x0100
        /*018a*/ 	.byte	0x08
	.zero		1


	//   ....[4]....
        /*018c*/ 	.word	0x00000380
        /*0190*/ 	.word	0x000000ff
        /*0194*/ 	.word	0x00036428
        /*0198*/ 	.short	0x0100
        /*019a*/ 	.byte	0x08
	.zero		1


	//   ....[5]....
        /*019c*/ 	.word	0x000004b0
        /*01a0*/ 	.word	0x000000ff
        /*01a4*/ 	.word	0x00036430
        /*01a8*/ 	.short	0x0100
        /*01aa*/ 	.byte	0x08
	.zero		1


	//   ....[6]....
        /*01ac*/ 	.word	0x000004c0
        /*01b0*/ 	.word	0x000000ff
        /*01b4*/ 	.word	0x00036438
        /*01b8*/ 	.short	0x0100
        /*01ba*/ 	.byte	0x08
	.zero		1


	//   ....[7]....
        /*01bc*/ 	.word	0x00001200
        /*01c0*/ 	.word	0x000000ff
        /*01c4*/ 	.word	0x00036400
        /*01c8*/ 	.short	0x010a
        /*01ca*/ 	.byte	0x28
	.zero		1


	//   ....[8]....
        /*01cc*/ 	.word	0x000012f0
        /*01d0*/ 	.word	0x000000ff
        /*01d4*/ 	.word	0x00036400
        /*01d8*/ 	.short	0x010a
        /*01da*/ 	.byte	0x28
	.zero		1


	//   ....[9]....
        /*01dc*/ 	.word	0x00001a30
        /*01e0*/ 	.word	0x00000003
        /*01e4*/ 	.word	0x00036410
        /*01e8*/ 	.short	0x010a
        /*01ea*/ 	.byte	0x3f
	.zero		1


	//   ....[10]....
        /*01ec*/ 	.word	0x00001a70
        /*01f0*/ 	.word	0x00000003
        /*01f4*/ 	.word	0x00036410
        /*01f8*/ 	.short	0x010a
        /*01fa*/ 	.byte	0x3f
	.zero		1


	//   ....[11]....
        /*01fc*/ 	.word	0x00002110
        /*0200*/ 	.word	0x000000ff
        /*0204*/ 	.word	0x00036430
        /*0208*/ 	.short	0x010a
        /*020a*/ 	.byte	0x28
	.zero		1


	//   ....[12]....
        /*020c*/ 	.word	0x00002360
        /*0210*/ 	.word	0x000000ff
        /*0214*/ 	.word	0x00036430
        /*0218*/ 	.short	0x010a
        /*021a*/ 	.byte	0x28
	.zero		1


	//   ....[13]....
        /*021c*/ 	.word	0x00003a20
        /*0220*/ 	.word	0x000000ff
        /*0224*/ 	.word	0x00000000
        /*0228*/ 	.short	0x0101
        /*022a*/ 	.byte	0x04
	.zero		1


	//   ....[14]....
        /*022c*/ 	.word	0x00003db0
        /*0230*/ 	.word	0x00000003
        /*0234*/ 	.word	0x00000000
        /*0238*/ 	.short	0x0101
        /*023a*/ 	.byte	0x3f
	.zero		1


	//   ....[15]....
        /*023c*/ 	.word	0x000061d0
        /*0240*/ 	.word	0x0000000c
        /*0244*/ 	.word	0x00036420
        /*0248*/ 	.short	0x010a
        /*024a*/ 	.byte	0x3f
	.zero		1


	//   ....[16]....
        /*024c*/ 	.word	0x00006960
        /*0250*/ 	.word	0x0000000c
        /*0254*/ 	.word	0x00036438
        /*0258*/ 	.short	0x010a
        /*025a*/ 	.byte	0x3f
	.zero		1


	//   ....[17]....
        /*025c*/ 	.word	0x00006ce0
        /*0260*/ 	.word	0x0000000c
        /*0264*/ 	.word	0x00036428
        /*0268*/ 	.short	0x010a
        /*026a*/ 	.byte	0x3f
	.zero		1


	//   ....[18]....
        /*026c*/ 	.word	0x00007030
        /*0270*/ 	.word	0x0000000c
        /*0274*/ 	.word	0x00036438
        /*0278*/ 	.short	0x010a
        /*027a*/ 	.byte	0x3f
	.zero		1


	//   ....[19]....
        /*027c*/ 	.word	0x00007350
        /*0280*/ 	.word	0x0000000c
        /*0284*/ 	.word	0x00036420
        /*0288*/ 	.short	0x010a
        /*028a*/ 	.byte	0x3f
	.zero		1


	//   ....[20]....
        /*028c*/ 	.word	0x000076d0
        /*0290*/ 	.word	0x0000000c
        /*0294*/ 	.word	0x00036438
        /*0298*/ 	.short	0x010a
        /*029a*/ 	.byte	0x3f
	.zero		1


	//   ....[21]....
        /*029c*/ 	.word	0x000079e0
        /*02a0*/ 	.word	0x0000000c
        /*02a4*/ 	.word	0x00036428
        /*02a8*/ 	.short	0x010a
        /*02aa*/ 	.byte	0x3f
	.zero		1


	//   ....[22]....
        /*02ac*/ 	.word	0x00007d00
        /*02b0*/ 	.word	0x0000000c
        /*02b4*/ 	.word	0x00036438
        /*02b8*/ 	.short	0x010a
        /*02ba*/ 	.byte	0x3f
	.zero		1


	//   ....[23]....
        /*02bc*/ 	.word	0x00008170
        /*02c0*/ 	.word	0x00000005
        /*02c4*/ 	.word	0x00000000
        /*02c8*/ 	.short	0x010a
        /*02ca*/ 	.byte	0x3f
	.zero		1


	//   ....[24]....
        /*02cc*/ 	.word	0x000081f0
        /*02d0*/ 	.word	0x00000017
        /*02d4*/ 	.word	0x00000000
        /*02d8*/ 	.short	0x010a
        /*02da*/ 	.byte	0x3f
	.zero		1


	//   ....[25]....
        /*02dc*/ 	.word	0x00008240
        /*02e0*/ 	.word	0x00000007
        /*02e4*/ 	.word	0x00036438
        /*02e8*/ 	.short	0x010a
        /*02ea*/ 	.byte	0x3f
	.zero		1


	//   ....[26]....
        /*02ec*/ 	.word	0x00008320
        /*02f0*/ 	.word	0x00000003
        /*02f4*/ 	.word	0x00036400
        /*02f8*/ 	.short	0x010a
        /*02fa*/ 	.byte	0x3f
	.zero		1


	//   ....[27]....
        /*02fc*/ 	.word	0x00008370
        /*0300*/ 	.word	0x00000003
        /*0304*/ 	.word	0x00036410
        /*0308*/ 	.short	0x010a
        /*030a*/ 	.byte	0x3f
	.zero		1


	//   ....[28]....
        /*030c*/ 	.word	0x000083d0
        /*0310*/ 	.word	0x00000079
        /*0314*/ 	.word	0x00036430
        /*0318*/ 	.short	0x010a
        /*031a*/ 	.byte	0x3f
	.zero		1


	//   ....[29]....
        /*031c*/ 	.word	0x00008420
        /*0320*/ 	.word	0x0000000c
        /*0324*/ 	.word	0x00036420
        /*0328*/ 	.short	0x010a
        /*032a*/ 	.byte	0x3f
	.zero		1


	//   ....[30]....
        /*032c*/ 	.word	0x00008470
        /*0330*/ 	.word	0x0000000c
        /*0334*/ 	.word	0x00036438
        /*0338*/ 	.short	0x010a
        /*033a*/ 	.byte	0x3f
	.zero		1


	//   ....[31]....
        /*033c*/ 	.word	0x000084c0
        /*0340*/ 	.word	0x0000000c
        /*0344*/ 	.word	0x00036428
        /*0348*/ 	.short	0x010a
        /*034a*/ 	.byte	0x3f
	.zero		1


	//   ....[32]....
        /*034c*/ 	.word	0x00008530
        /*0350*/ 	.word	0x0000000c
        /*0354*/ 	.word	0x00036438
        /*0358*/ 	.short	0x010a
        /*035a*/ 	.byte	0x3f
	.zero		1


	//   ....[33]....
        /*035c*/ 	.word	0x000085a0
        /*0360*/ 	.word	0x0000000c
        /*0364*/ 	.word	0x00036420
        /*0368*/ 	.short	0x010a
        /*036a*/ 	.byte	0x3f
	.zero		1


	//   ....[34]....
        /*036c*/ 	.word	0x000085f0
        /*0370*/ 	.word	0x0000000c
        /*0374*/ 	.word	0x00036438
        /*0378*/ 	.short	0x010a
        /*037a*/ 	.byte	0x3f
	.zero		1


	//   ....[35]....
        /*037c*/ 	.word	0x00008640
        /*0380*/ 	.word	0x0000000c
        /*0384*/ 	.word	0x00036428
        /*0388*/ 	.short	0x010a
        /*038a*/ 	.byte	0x3f
	.zero		1


	//   ....[36]....
        /*038c*/ 	.word	0x00008690
        /*0390*/ 	.word	0x0000000c
        /*0394*/ 	.word	0x00036438
        /*0398*/ 	.short	0x010a
        /*039a*/ 	.byte	0x3f
	.zero		1


	//   ....[37]....
        /*039c*/ 	.word	0x00008760
        /*03a0*/ 	.word	0x00000005
        /*03a4*/ 	.word	0x00000000
        /*03a8*/ 	.short	0x010a
        /*03aa*/ 	.byte	0x3f
	.zero		1


	//   ....[38]....
        /*03ac*/ 	.word	0x000087b0
        /*03b0*/ 	.word	0x00000017
        /*03b4*/ 	.word	0x00000000
        /*03b8*/ 	.short	0x010a
        /*03ba*/ 	.byte	0x3f
	.zero		1


	//----- nvinfo : EIATTR_NUM_MBARRIERS
	.align		4
.L_702:
        /*03bc*/ 	.byte	0x03, 0x38
        /*03be*/ 	.short	0x0007


	//----- nvinfo : EIATTR_EXIT_INSTR_OFFSETS
	.align		4
        /*03c0*/ 	.byte	0x04, 0x1c
        /*03c2*/ 	.short	(.L_704 - .L_703)


	//   ....[0]....
.L_703:
        /*03c4*/ 	.word	0x00008290


	//----- nvinfo : EIATTR_MAX_THREADS
	.align		4
.L_704:
        /*03c8*/ 	.byte	0x04, 0x05
        /*03ca*/ 	.short	(.L_706 - .L_705)
.L_705:
        /*03cc*/ 	.word	0x00000200
        /*03d0*/ 	.word	0x00000001
        /*03d4*/ 	.word	0x00000001


	//----- nvinfo : EIATTR_CRS_STACK_SIZE
	.align		4
.L_706:
        /*03d8*/ 	.byte	0x04, 0x1e
        /*03da*/ 	.short	(.L_708 - .L_707)
.L_707:
        /*03dc*/ 	.word	0x00000000


	//----- nvinfo : EIATTR_CBANK_PARAM_SIZE
	.align		4
.L_708:
        /*03e0*/ 	.byte	0x03, 0x19
        /*03e2*/ 	.short	0x0770


	//----- nvinfo : EIATTR_PARAM_CBANK
	.align		4
        /*03e4*/ 	.byte	0x04, 0x0a
        /*03e6*/ 	.short	(.L_710 - .L_709)
	.align		4
.L_709:
        /*03e8*/ 	.word	index@(.nv.constant0._ZN7cutlass13device_kernelIN5flash11enable_sm90INS1_16FlashAttnBwdSm90INS1_25CollectiveMainloopBwdSm90ILi2ELi1ELi1EN4cute5tupleIJNS5_1CILi1EEES8_S8_EEENS6_IJNS7_ILi64EEENS7_ILi96EEENS7_ILi192EEEEEENS_10bfloat16_tEfNS_4arch4Sm90ELb1ELb0ELb1ELb0ELb0ELb0ELb1ELb0ELi3ELi1ELi1ELi1ELb0EEENS1_24CollectiveEpilogueBwdGQAISD_fSG_Li384ELb0ELb0EEENS1_25SingleTileBwdLPTSchedulerILb0ELi96ELb0EEEEEEEEEvNT_6ParamsE)
        /*03ec*/ 	.short	0x0210
        /*03ee*/ 	.short	0x0770


	//----- nvinfo : EIATTR_SW_WAR
	.align		4
.L_710:
        /*03f0*/ 	.byte	0x04, 0x36
        /*03f2*/ 	.short	(.L_712 - .L_711)
.L_711:
        /*03f4*/ 	.word	0x00000008
.L_712:


//--------------------- .nv.info._ZN7cutlass13device_kernelIN5flash11enable_sm90INS1_16FlashAttnBwdSm90INS1_25CollectiveMainloopBwdSm90ILi2ELi1ELi1EN4cute5tupleIJNS5_1CILi1EEES8_S8_EEENS6_IJNS7_ILi64EEENS7_ILi96EEENS7_ILi192EEEEEENS_10bfloat16_tEfNS_4arch4Sm90ELb1ELb0ELb1ELb0ELb1ELb0ELb1ELb0ELi3ELi1ELi1ELi1ELb0EEENS1_24CollectiveEpilogueBwdGQAISD_fSG_Li384ELb0ELb1EEENS1_25SingleTileBwdLPTSchedulerILb0ELi96ELb1EEEEEEEEEvNT_6ParamsE --------------------------
	.section	.nv.info._ZN7cutlass13device_kernelIN5flash11enable_sm90INS1_16FlashAttnBwdSm90INS1_25CollectiveMainloopBwdSm90ILi2ELi1ELi1EN4cute5tupleIJNS5_1CILi1EEES8_S8_EEENS6_IJNS7_ILi64EEENS7_ILi96EEENS7_ILi192EEEEEENS_10bfloat16_tEfNS_4arch4Sm90ELb1ELb0ELb1ELb0ELb1ELb0ELb1ELb0ELi3ELi1ELi1ELi1ELb0EEENS1_24CollectiveEpilogueBwdGQAISD_fSG_Li384ELb0ELb1EEENS1_25SingleTileBwdLPTSchedulerILb0ELi96ELb1EEEEEEEEEvNT_6ParamsE,"",@"SHT_CUDA_INFO"
	.sectionflags	@""
	.align	4


	//----- nvinfo : EIATTR_CUDA_API_VERSION
	.align		4
        /*0000*/ 	.byte	0x04, 0x37
        /*0002*/ 	.short	(.L_714 - .L_713)
.L_713:
        /*0004*/ 	.word	0x00000082


	//----- nvinfo : EIATTR_KPARAM_INFO
	.align		4
.L_714:
        /*0008*/ 	.byte	0x04, 0x17
        /*000a*/ 	.short	(.L_716 - .L_715)
.L_715:
        /*000c*/ 	.word	0x00000000
        /*0010*/ 	.short	0x0000
        /*0012*/ 	.short	0x0070
        /*0014*/ 	.byte	0x00, 0xf0, 0x01, 0x1c


	//----- nvinfo : EIATTR_SPARSE_MMA_MASK
	.align		4
.L_716:
        /*0018*/ 	.byte	0x03, 0x50
        /*001a*/ 	.short	0x0000


	//----- nvinfo : EIATTR_MAXREG_COUNT
	.align		4
        /*001c*/ 	.byte	0x03, 0x1b
        /*001e*/ 	.short	0x0080


	//----- nvinfo : EIATTR_NUM_BARRIERS
	.align		4
        /*0020*/ 	.byte	0x02, 0x4c
        /*0022*/ 	.byte	0x10
	.zero		1


	//----- nvinfo : EIATTR_EXTERNS
	.align		4
        /*0024*/ 	.byte	0x04, 0x0f
        /*0026*/ 	.short	(.L_718 - .L_717)


	//   ....[0]....
	.align		4
.L_717:
        /*0028*/ 	.word	index@(__assertfail)


	//----- nvinfo : EIATTR_ANNOTATIONS
	.align		4
.L_718:
        /*002c*/ 	.byte	0x04, 0x55
        /*002e*/ 	.short	(.L_720 - .L_719)


	//   ....[0]....
.L_719:
        /* <DEDUP_REMOVED lines=12> */


	//----- nvinfo : EIATTR_MERCURY_ISA_VERSION
	.align		4
.L_720:
        /*00d8*/ 	.byte	0x03, 0x5f
        /*00da*/ 	.short	0x0101


	//----- nvinfo : EIATTR_INT_WARP_WIDE_INSTR_OFFSETS
	.align		4
        /*00dc*/ 	.byte	0x04, 0x31
        /*00de*/ 	.short	(.L_722 - .L_721)


	//   ....[0]....
.L_721:
        /*00e0*/ 	.word	0x00000180


	//   ....[1]....
        /*00e4*/ 	.word	0x00000240


	//   ....[2]....
        /*00e8*/ 	.word	0x00005ba0


	//   ....[3]....
        /*00ec*/ 	.word	0x00006350


	//   ....[4]....
        /*00f0*/ 	.word	0x000069b0


	//----- nvinfo : EIATTR_COOP_GROUP_MASK_REGIDS
	.align		4
.L_722:
        /*00f4*/ 	.byte	0x04, 0x29
        /*00f6*/ 	.short	(.L_724 - .L_723)


	//   ....[0]....
.L_723:
        /*00f8*/ 	.word	0xffffffff


	//   ....[1]....
        /*00fc*/ 	.word	0xffffffff


	//   ....[2]....
        /*0100*/ 	.word	0xffffffff


	//   ....[3]....
        /*0104*/ 	.word	0xffffffff


	//   ....[4]....
        /*0108*/ 	.word	0xffffffff


	//   ....[5]....
        /*010c*/ 	.word	0xffffffff


	//   ....[6]....
        /*0110*/ 	.word	0xffffffff


	//   ....[7]....
        /*0114*/ 	.word	0xffffffff


	//   ....[8]....
        /*0118*/ 	.word	0xffffffff


	//   ....[9]....
        /*011c*/ 	.word	0xffffffff


	//   ....[10]....
        /*0120*/ 	.word	0xffffffff


	//   ....[11]....
        /*0124*/ 	.word	0xffffffff


	//   ....[12]....
        /*0128*/ 	.word	0xffffffff


	//   ....[13]....
        /*012c*/ 	.word	0xffffffff


	//   ....[14]....
        /*0130*/ 	.word	0xffffffff


	//   ....[15]....
        /*0134*/ 	.word	0xffffffff


	//   ....[16]....
        /*0138*/ 	.word	0xffffffff


	//   ....[17]....
        /*013c*/ 	.word	0x0500000f


	//   ....[18]....
        /*0140*/ 	.word	0x0500000f


	//   ....[19]....
        /*0144*/ 	.word	0x0500000f


	//   ....[20]....
        /*0148*/ 	.word	0x0500000f


	//   ....[21]....
        /*014c*/ 	.word	0x0500000f


	//   ....[22]....
        /*0150*/ 	.word	0x0500000f


	//----- nvinfo : EIATTR_COOP_GROUP_INSTR_OFFSETS
	.align		4
.L_724:
        /*0154*/ 	.byte	0x04, 0x28
        /*0156*/ 	.short	(.L_726 - .L_725)


	//   ....[0]....
.L_725:
        /*0158*/ 	.word	0x00000060


	//   ....[1]....
        /*015c*/ 	.word	0x00000190


	//   ....[2]....
        /*0160*/ 	.word	0x00000220


	//   ....[3]....
        /*0164*/ 	.word	0x000003a0


	//   ....[4]....
        /*0168*/ 	.word	0x00000600


	//   ....[5]....
        /*016c*/ 	.word	0x00001210


	//   ....[6]....
        /*0170*/ 	.word	0x00004760


	//   ....[7]....
        /*0174*/ 	.word	0x000048e0


	//   ....[8]....
        /*0178*/ 	.word	0x00004b90


	//   ....[9]....
        /*017c*/ 	.word	0x00004d20


	//   ....[10]....
        /*0180*/ 	.word	0x00004e30


	//   ....[11]....
        /*0184*/ 	.word	0x00005610


	//   ....[12]....
        /*0188*/ 	.word	0x00005ad0


	//   ....[13]....
        /*018c*/ 	.word	0x00005e90


	//   ....[14]....
        /*0190*/ 	.word	0x00006280


	//   ....[15]....
        /*0194*/ 	.word	0x00006530


	//   ....[16]....
        /*0198*/ 	.word	0x000068e0


	//   ....[17]....
        /*019c*/ 	.word	0x00009220


	//   ....[18]....
        /*01a0*/ 	.word	0x00009390


	//   ....[19]....
        /*01a4*/ 	.word	0x00009400


	//   ....[20]....
        /*01a8*/ 	.word	0x00009470


	//   ....[21]....
        /*01ac*/ 	.word	0x000094e0


	//   ....[22]....
        /*01b0*/ 	.word	0x00009550


	//----- nvinfo : EIATTR_REG_RECONFIG
	.align		4
.L_726:
        /*01b4*/ 	.byte	0x01, 0x54
	.zero		2


	//----- nvinfo : EIATTR_SYSCALL_OFFSETS
	.align		4
        /*01b8*/ 	.byte	0x04, 0x46
        /*01ba*/ 	.short	(.L_728 - .L_727)


	//   ....[0]....
.L_727:
        /*01bc*/ 	.word	0x00000e70


	//   ....[1]....
        /*01c0*/ 	.word	0x00000f60


	//   ....[2]....
        /*01c4*/ 	.word	0x000010a0


	//   ....[3]....
        /*01c8*/ 	.word	0x00001190


	//----- nvinfo : EIATTR_MBARRIER_INSTR_OFFSETS
	.align		4
.L_728:
        /*01cc*/ 	.byte	0x04, 0x39
        /*01ce*/ 	.short	(.L_730 - .L_729)


	//   ....[0]....
.L_729:
        /*01d0*/ 	.word	0x00000260
        /*01d4*/ 	.word	0x000000ff
        /*01d8*/ 	.word	0x00036400
        /*01dc*/ 	.short	0x0100
        /*01de*/ 	.byte	0x06
	.zero		1


	//   ....[1]....
        /*01e0*/ 	.word	0x00000350
        /*01e4*/ 	.word	0x000000ff
        /*01e8*/ 	.word	0x00036410
        /*01ec*/ 	.short	0x0100
        /*01ee*/ 	.byte	0x08
	.zero		1


	//   ....[2]....
        /*01f0*/ 	.word	0x00000360
        /*01f4*/ 	.word	0x000000ff
        /*01f8*/ 	.word	0x00036420
        /*01fc*/ 	.short	0x0100
        /*01fe*/ 	.byte	0x08
	.zero		1


	//   ....[3]....
        /*0200*/ 	.word	0x00000370
        /*0204*/ 	.word	0x000000ff
        /*0208*/ 	.word	0x00036418
        /*020c*/ 	.short	0x0100
        /*020e*/ 	.byte	0x08
	.zero		1


	//   ....[4]....
        /*0210*/ 	.word	0x00000380
        /*0214*/ 	.word	0x000000ff
        /*0218*/ 	.word	0x00036428
        /*021c*/ 	.short	0x0100
        /*021e*/ 	.byte	0x08
	.zero		1


	//   ....[5]....
        /*0220*/ 	.word	0x000004b0
        /*0224*/ 	.word	0x000000ff
        /*0228*/ 	.word	0x00036430
        /*022c*/ 	.short	0x0100
        /*022e*/ 	.byte	0x08
	.zero		1


	//   ....[6]....
        /*0230*/ 	.word	0x000004c0
        /*0234*/ 	.word	0x000000ff
        /*0238*/ 	.word	0x00036438
        /*023c*/ 	.short	0x0100
        /*023e*/ 	.byte	0x08
	.zero		1


	//   ....[7]....
        /*0240*/ 	.word	0x00001240
        /*0244*/ 	.word	0x000000ff
        /*0248*/ 	.word	0x00036400
        /*024c*/ 	.short	0x010a
        /*024e*/ 	.byte	0x2b
	.zero		1


	//   ....[8]....
        /*0250*/ 	.word	0x00001330
        /*0254*/ 	.word	0x000000ff
        /*0258*/ 	.word	0x00036400
        /*025c*/ 	.short	0x010a
        /*025e*/ 	.byte	0x2b
	.zero		1


	//   ....[9]....
        /*0260*/ 	.word	0x00001a70
        /*0264*/ 	.word	0x00000003
        /*0268*/ 	.word	0x00036410
        /*026c*/ 	.short	0x010a
        /*026e*/ 	.byte	0x3f
	.zero		1


	//   ....[10]....
        /*0270*/ 	.word	0x00001ab0
        /*0274*/ 	.word	0x00000003
        /*0278*/ 	.word	0x00036410
        /*027c*/ 	.short	0x010a
        /*027e*/ 	.byte	0x3f
	.zero		1


	//   ....[11]....
        /*0280*/ 	.word	0x00002150
        /*0284*/ 	.word	0x000000ff
        /*0288*/ 	.word	0x00036430
        /*028c*/ 	.short	0x010a
        /*028e*/ 	.byte	0x2b
	.zero		1


	//   ....[12]....
        /*0290*/ 	.word	0x000023a0
        /*0294*/ 	.word	0x000000ff
        /*0298*/ 	.word	0x00036430
        /*029c*/ 	.short	0x010a
        /*029e*/ 	.byte	0x2b
	.zero		1


	//   ....[13]....
        /*02a0*/ 	.word	0x00003a60
        /*02a4*/ 	.word	0x000000ff
        /*02a8*/ 	.word	0x00000000
        /*02ac*/ 	.short	0x0101
        /*02ae*/ 	.byte	0x04
	.zero		1


	//   ....[14]....
        /*02b0*/ 	.word	0x00003df0
        /*02b4*/ 	.word	0x00000003
        /*02b8*/ 	.word	0x00000000
        /*02bc*/ 	.short	0x0101
        /*02be*/ 	.byte	0x3f
	.zero		1


	//   ....[15]....
        /*02c0*/ 	.word	0x00007110
        /*02c4*/ 	.word	0x0000000c
        /*02c8*/ 	.word	0x00036420
        /*02cc*/ 	.short	0x010a
        /*02ce*/ 	.byte	0x3f
	.zero		1


	//   ....[16]....
        /*02d0*/ 	.word	0x000078a0
        /*02d4*/ 	.word	0x0000000c
        /*02d8*/ 	.word	0x00036438
        /*02dc*/ 	.short	0x010a
        /*02de*/ 	.byte	0x3f
	.zero		1


	//   ....[17]....
        /*02e0*/ 	.word	0x00007c20
        /*02e4*/ 	.word	0x0000000c
        /*02e8*/ 	.word	0x00036428
        /*02ec*/ 	.short	0x010a
        /*02ee*/ 	.byte	0x3f
	.zero		1


	//   ....[18]....
        /*02f0*/ 	.word	0x00007f70
        /*02f4*/ 	.word	0x0000000c
        /*02f8*/ 	.word	0x00036438
        /*02fc*/ 	.short	0x010a
        /*02fe*/ 	.byte	0x3f
	.zero		1


	//   ....[19]....
        /*0300*/ 	.word	0x00008290
        /*0304*/ 	.word	0x0000000c
        /*0308*/ 	.word	0x00036420
        /*030c*/ 	.short	0x010a
        /*030e*/ 	.byte	0x3f
	.zero		1


	//   ....[20]....
        /*0310*/ 	.word	0x00008610
        /*0314*/ 	.word	0x0000000c
        /*0318*/ 	.word	0x00036438
        /*031c*/ 	.short	0x010a
        /*031e*/ 	.byte	0x3f
	.zero		1


	//   ....[21]....
        /*0320*/ 	.word	0x00008920
        /*0324*/ 	.word	0x0000000c
        /*0328*/ 	.word	0x00036428
        /*032c*/ 	.short	0x010a
        /*032e*/ 	.byte	0x3f
	.zero		1


	//   ....[22]....
        /*0330*/ 	.word	0x00008c40
        /*0334*/ 	.word	0x0000000c
        /*0338*/ 	.word	0x00036438
        /*033c*/ 	.short	0x010a
        /*033e*/ 	.byte	0x3f
	.zero		1


	//   ....[23]....
        /*0340*/ 	.word	0x000090b0
        /*0344*/ 	.word	0x00000005
        /*0348*/ 	.word	0x00000000
        /*034c*/ 	.short	0x010a
        /*034e*/ 	.byte	0x3f
	.zero		1


	//   ....[24]....
        /*0350*/ 	.word	0x00009130
        /*0354*/ 	.word	0x00000017
        /*0358*/ 	.word	0x00000000
        /*035c*/ 	.short	0x010a
        /*035e*/ 	.byte	0x3f
	.zero		1


	//   ....[25]....
        /*0360*/ 	.word	0x00009180
        /*0364*/ 	.word	0x00000007
        /*0368*/ 	.word	0x00036438
        /*036c*/ 	.short	0x010a
        /*036e*/ 	.byte	0x3f
	.zero		1


	//   ....[26]....
        /*0370*/ 	.word	0x00009260
        /*0374*/ 	.word	0x00000003
        /*0378*/ 	.word	0x00036400
        /*037c*/ 	.short	0x010a
        /*037e*/ 	.byte	0x3f
	.zero		1


	//   ....[27]....
        /*0380*/ 	.word	0x000092b0
        /*0384*/ 	.word	0x00000003
        /*0388*/ 	.word	0x00036410
        /*038c*/ 	.short	0x010a
        /*038e*/ 	.byte	0x3f
	.zero		1


	//   ....[28]....
        /*0390*/ 	.word	0x00009310
        /*0394*/ 	.word	0x00000079
        /*0398*/ 	.word	0x00036430
        /*039c*/ 	.short	0x010a
        /*039e*/ 	.byte	0x3f
	.zero		1


	//   ....[29]....
        /*03a0*/ 	.word	0x00009590
        /*03a4*/ 	.word	0x0000000c
        /*03a8*/ 	.word	0x00036420
        /*03ac*/ 	.short	0x010a
        /*03ae*/ 	.byte	0x3f
	.zero		1


	//   ....[30]....
        /*03b0*/ 	.word	0x000095e0
        /*03b4*/ 	.word	0x0000000c
        /*03b8*/ 	.word	0x00036438
        /*03bc*/ 	.short	0x010a
        /*03be*/ 	.byte	0x3f
	.zero		1


	//   ....[31]....
        /*03c0*/ 	.word	0x00009630
        /*03c4*/ 	.word	0x0000000c
        /*03c8*/ 	.word	0x00036428
        /*03cc*/ 	.short	0x010a
        /*03ce*/ 	.byte	0x3f
	.zero		1


	//   ....[32]....
        /*03d0*/ 	.word	0x000096a0
        /*03d4*/ 	.word	0x0000000c
        /*03d8*/ 	.word	0x00036438
        /*03dc*/ 	.short	0x010a
        /*03de*/ 	.byte	0x3f
	.zero		1


	//   ....[33]....
        /*03e0*/ 	.word	0x00009710
        /*03e4*/ 	.word	0x0000000c
        /*03e8*/ 	.word	0x00036420
        /*03ec*/ 	.short	0x010a
        /*03ee*/ 	.byte	0x3f
	.zero		1


	//   ....[34]....
        /*03f0*/ 	.word	0x00009760
        /*03f4*/ 	.word	0x0000000c
        /*03f8*/ 	.word	0x00036438
        /*03fc*/ 	.short	0x010a
        /*03fe*/ 	.byte	0x3f
	.zero		1


	//   ....[35]....
        /*0400*/ 	.word	0x000097b0
        /*0404*/ 	.word	0x0000000c
        /*0408*/ 	.word	0x00036428
        /*040c*/ 	.short	0x010a
        /*040e*/ 	.byte	0x3f
	.zero		1


	//   ....[36]....
        /*0410*/ 	.word	0x00009800
        /*0414*/ 	.word	0x0000000c
        /*0418*/ 	.word	0x00036438
        /*041c*/ 	.short	0x010a
        /*041e*/ 	.byte	0x3f
	.zero		1


	//   ....[37]....
        /*0420*/ 	.word	0x000098d0
        /*0424*/ 	.word	0x00000005
        /*0428*/ 	.word	0x00000000
        /*042c*/ 	.short	0x010a
        /*042e*/ 	.byte	0x3f
	.zero		1


	//   ....[38]....
        /*0430*/ 	.word	0x00009920
        /*0434*/ 	.word	0x00000017
        /*0438*/ 	.word	0x00000000
        /*043c*/ 	.short	0x010a
        /*043e*/ 	.byte	0x3f
	.zero		1


	//----- nvinfo : EIATTR_NUM_MBARRIERS
	.align		4
.L_730:
        /*0440*/ 	.byte	0x03, 0x38
        /*0442*/ 	.short	0x0007


	//----- nvinfo : EIATTR_EXIT_INSTR_OFFSETS
	.align		4
        /*0444*/ 	.byte	0x04, 0x1c
        /*0446*/ 	.short	(.L_732 - .L_731)


	//   ....[0]....
.L_731:
        /*0448*/ 	.word	0x000091d0


	//----- nvinfo : EIATTR_MAX_THREADS
	.align		4
.L_732:
        /*044c*/ 	.byte	0x04, 0x05
        /*044e*/ 	.short	(.L_734 - .L_733)
.L_733:
        /*0450*/ 	.word	0x00000200
        /*0454*/ 	.word	0x00000001
        /*0458*/ 	.word	0x00000001


	//----- nvinfo : EIATTR_CRS_STACK_SIZE
	.align		4
.L_734:
        /*045c*/ 	.byte	0x04, 0x1e
        /*045e*/ 	.short	(.L_736 - .L_735)
.L_735:
        /*0460*/ 	.word	0x00000000


	//----- nvinfo : EIATTR_CBANK_PARAM_SIZE
	.align		4
.L_736:
        /*0464*/ 	.byte	0x03, 0x19
        /*0466*/ 	.short	0x0770


	//----- nvinfo : EIATTR_PARAM_CBANK
	.align		4
        /*0468*/ 	.byte	0x04, 0x0a
        /*046a*/ 	.short	(.L_738 - .L_737)
	.align		4
.L_737:
        /*046c*/ 	.word	index@(.nv.constant0._ZN7cutlass13device_kernelIN5flash11enable_sm90INS1_16FlashAttnBwdSm90INS1_25CollectiveMainloopBwdSm90ILi2ELi1ELi1EN4cute5tupleIJNS5_1CILi1EEES8_S8_EEENS6_IJNS7_ILi64EEENS7_ILi96EEENS7_ILi192EEEEEENS_10bfloat16_tEfNS_4arch4Sm90ELb1ELb0ELb1ELb0ELb1ELb0ELb1ELb0ELi3ELi1ELi1ELi1ELb0EEENS1_24CollectiveEpilogueBwdGQAISD_fSG_Li384ELb0ELb1EEENS1_25SingleTileBwdLPTSchedulerILb0ELi96ELb1EEEEEEEEEvNT_6ParamsE)
        /*0470*/ 	.short	0x0210
        /*0472*/ 	.short	0x0770


	//----- nvinfo : EIATTR_SW_WAR
	.align		4
.L_738:
        /*0474*/ 	.byte	0x04, 0x36
        /*0476*/ 	.short	(.L_740 - .L_739)
.L_739:
        /*0478*/ 	.word	0x00000008
.L_740:


//--------------------- .nv.info._ZN7cutlass13device_kernelIN5flash22FlashAttnBwdPreprocessIN4cute5tupleIJNS3_1CILi64EEENS5_ILi192EEEEEENS_10bfloat16_tEfNS_4arch4Sm90ELb1ELb0EEEEEvNT_6ParamsE --------------------------
	.section	.nv.info._ZN7cutlass13device_kernelIN5flash22FlashAttnBwdPreprocessIN4cute5tupleIJNS3_1CILi64EEENS5_ILi192EEEEEENS_10bfloat16_tEfNS_4arch4Sm90ELb1ELb0EEEEEvNT_6ParamsE,"",@"SHT_CUDA_INFO"
	.sectionflags	@""
	.align	4


	//----- nvinfo : EIATTR_CUDA_API_VERSION
	.align		4
        /*0000*/ 	.byte	0x04, 0x37
        /*0002*/ 	.short	(.L_742 - .L_741)
.L_741:
        /*0004*/ 	.word	0x00000082


	//----- nvinfo : EIATTR_KPARAM_INFO
	.align		4
.L_742:
        /*0008*/ 	.byte	0x04, 0x17
        /*000a*/ 	.short	(.L_744 - .L_743)
.L_743:
        /*000c*/ 	.word	0x00000000
        /*0010*/ 	.short	0x0000
        /*0012*/ 	.short	0x0000
        /*0014*/ 	.byte	0x00, 0xf0, 0xc1, 0x03


	//----- nvinfo : EIATTR_SPARSE_MMA_MASK
	.align		4
.L_744:
        /*0018*/ 	.byte	0x03, 0x50
        /*001a*/ 	.short	0x0000


	//----- nvinfo : EIATTR_MAXREG_COUNT
	.align		4
        /*001c*/ 	.byte	0x03, 0x1b
        /*001e*/ 	.short	0x0080


	//----- nvinfo : EIATTR_MERCURY_ISA_VERSION
	.align		4
        /*0020*/ 	.byte	0x03, 0x5f
        /*0022*/ 	.short	0x0101


	//----- nvinfo : EIATTR_COOP_GROUP_MASK_REGIDS
	.align		4
        /*0024*/ 	.byte	0x04, 0x29
        /*0026*/ 	.short	(.L_746 - .L_745)


	//   ....[0]....
.L_745:
        /*0028*/ 	.word	0xffffffff


	//   ....[1]....
        /*002c*/ 	.word	0xffffffff


	//   ....[2]....
        /*0030*/ 	.word	0xffffffff


	//   ....[3]....
        /*0034*/ 	.word	0xffffffff


	//   ....[4]....
        /*0038*/ 	.word	0xffffffff


	//   ....[5]....
        /*003c*/ 	.word	0xffffffff


	//----- nvinfo : EIATTR_COOP_GROUP_INSTR_OFFSETS
	.align		4
.L_746:
        /*0040*/ 	.byte	0x04, 0x28
        /*0042*/ 	.short	(.L_748 - .L_747)


	//   ....[0]....
.L_747:
        /*0044*/ 	.word	0x000015d0


	//   ....[1]....
        /*0048*/ 	.word	0x000015e0


	//   ....[2]....
        /*004c*/ 	.word	0x00001610


	//   ....[3]....
        /*0050*/ 	.word	0x00001620


	//   ....[4]....
        /*0054*/ 	.word	0x00001650


	//   ....[5]....
        /*0058*/ 	.word	0x00001660


	//----- nvinfo : EIATTR_EXIT_INSTR_OFFSETS
	.align		4
.L_748:
        /*005c*/ 	.byte	0x04, 0x1c
        /*005e*/ 	.short	(.L_750 - .L_749)


	//   ....[0]....
.L_749:
        /*0060*/ 	.word	0x00001be0


	//   ....[1]....
        /*0064*/ 	.word	0x00001c60


	//----- nvinfo : EIATTR_MAX_THREADS
	.align		4
.L_750:
        /*0068*/ 	.byte	0x04, 0x05
        /*006a*/ 	.short	(.L_752 - .L_751)
.L_751:
        /*006c*/ 	.word	0x00000100
        /*0070*/ 	.word	0x00000001
        /*0074*/ 	.word	0x00000001


	//----- nvinfo : EIATTR_CRS_STACK_SIZE
	.align		4
.L_752:
        /*0078*/ 	.byte	0x04, 0x1e
        /*007a*/ 	.short	(.L_754 - .L_753)
.L_753:
        /*007c*/ 	.word	0x00000000


	//----- nvinfo : EIATTR_CBANK_PARAM_SIZE
	.align		4
.L_754:
        /*0080*/ 	.byte	0x03, 0x19
        /*0082*/ 	.short	0x00f0


	//----- nvinfo : EIATTR_PARAM_CBANK
	.align		4
        /*0084*/ 	.byte	0x04, 0x0a
        /*0086*/ 	.short	(.L_756 - .L_755)
	.align		4
.L_755:
        /*0088*/ 	.word	index@(.nv.constant0._ZN7cutlass13device_kernelIN5flash22FlashAttnBwdPreprocessIN4cute5tupleIJNS3_1CILi64EEENS5_ILi192EEEEEENS_10bfloat16_tEfNS_4arch4Sm90ELb1ELb0EEEEEvNT_6ParamsE)
        /*008c*/ 	.short	0x0210
        /*008e*/ 	.short	0x00f0


	//----- nvinfo : EIATTR_SW_WAR
	.align		4
.L_756:
        /*0090*/ 	.byte	0x04, 0x36
        /*0092*/ 	.short	(.L_758 - .L_757)
.L_757:
        /*0094*/ 	.word	0x00000008
.L_758:


//--------------------- .nv.info._ZN7cutlass13device_kernelIN5flash11enable_sm90INS1_16FlashAttnBwdSm90INS1_25CollectiveMainloopBwdSm90ILi2ELi1ELi1EN4cute5tupleIJNS5_1CILi1EEES8_S8_EEENS6_IJNS7_ILi64EEENS7_ILi96EEENS7_ILi192EEEEEENS_10bfloat16_tEfNS_4arch4Sm90ELb1ELb0ELb1ELb1ELb0ELb0ELb1ELb0ELi3ELi1ELi1ELi1ELb0EEENS1_21CollectiveEpilogueBwdISD_SE_SG_Li384ELb1ELb1ELi3EEENS1_25SingleTileBwdLPTSchedulerILb1ELi96ELb0EEEEEEEEEvNT_6ParamsE --------------------------
	.section	.nv.info._ZN7cutlass13device_kernelIN5flash11enable_sm90INS1_16FlashAttnBwdSm90INS1_25CollectiveMainloopBwdSm90ILi2ELi1ELi1EN4cute5tupleIJNS5_1CILi1EEES8_S8_EEENS6_IJNS7_ILi64EEENS7_ILi96EEENS7_ILi192EEEEEENS_10bfloat16_tEfNS_4arch4Sm90ELb1ELb0ELb1ELb1ELb0ELb0ELb1ELb0ELi3ELi1ELi1ELi1ELb0EEENS1_21CollectiveEpilogueBwdISD_SE_SG_Li384ELb1ELb1ELi3EEENS1_25SingleTileBwdLPTSchedulerILb1ELi96ELb0EEEEEEEEEvNT_6ParamsE,"",@"SHT_CUDA_INFO"
	.sectionflags	@""
	.align	4


	//----- nvinfo : EIATTR_CUDA_API_VERSION
	.align		4
        /*0000*/ 	.byte	0x04, 0x37
        /*0002*/ 	.short	(.L_760 - .L_759)
.L_759:
        /*0004*/ 	.word	0x00000082


	//----- nvinfo : EIATTR_KPARAM_INFO
	.align		4
.L_760:
        /*0008*/ 	.byte	0x04, 0x17
        /*000a*/ 	.short	(.L_762 - .L_761)
.L_761:
        /*000c*/ 	.word	0x00000000
        /*0010*/ 	.short	0x0000
        /*0012*/ 	.short	0x0070
        /*0014*/ 	.byte	0x00, 0xf0, 0x01, 0x1a


	//----- nvinfo : EIATTR_SPARSE_MMA_MASK
	.align		4
.L_762:
        /*0018*/ 	.byte	0x03, 0x50
        /*001a*/ 	.short	0x0000


	//----- nvinfo : EIATTR_MAXREG_COUNT
	.align		4
        /*001c*/ 	.byte	0x03, 0x1b
        /*001e*/ 	.short	0x0080


	//----- nvinfo : EIATTR_NUM_BARRIERS
	.align		4
        /*0020*/ 	.byte	0x02, 0x4c
        /*0022*/ 	.byte	0x10
	.zero		1


	//----- nvinfo : EIATTR_EXTERNS
	.align		4
        /*0024*/ 	.byte	0x04, 0x0f
        /*0026*/ 	.short	(.L_764 - .L_763)


	//   ....[0]....
	.align		4
.L_763:
        /*0028*/ 	.word	index@(__assertfail)


	//----- nvinfo : EIATTR_ANNOTATIONS
	.align		4
.L_764:
        /*002c*/ 	.byte	0x04, 0x55
        /*002e*/ 	.short	(.L_766 - .L_765)


	//   ....[0]....
.L_765:
        /* <DEDUP_REMOVED lines=14> */


	//----- nvinfo : EIATTR_MERCURY_ISA_VERSION
	.align		4
.L_766:
        /*00f8*/ 	.byte	0x03, 0x5f
        /*00fa*/ 	.short	0x0101


	//----- nvinfo : EIATTR_INT_WARP_WIDE_INSTR_OFFSETS
	.align		4
        /*00fc*/ 	.byte	0x04, 0x31
        /*00fe*/ 	.short	(.L_768 - .L_767)


	//   ....[0]....
.L_767:
        /*0100*/ 	.word	0x00000180


	//   ....[1]....
        /*0104*/ 	.word	0x00000240


	//----- nvinfo : EIATTR_COOP_GROUP_MASK_REGIDS
	.align		4
.L_768:
        /*0108*/ 	.byte	0x04, 0x29
        /*010a*/ 	.short	(.L_770 - .L_769)


	//   ....[0]....
.L_769:
        /*010c*/ 	.word	0xffffffff


	//   ....[1]....
        /*0110*/ 	.word	0xffffffff


	//   ....[2]....
        /*0114*/ 	.word	0xffffffff


	//   ....[3]....
        /*0118*/ 	.word	0xffffffff


	//   ....[4]....
        /*011c*/ 	.word	0xffffffff


	//   ....[5]....
        /*0120*/ 	.word	0xffffffff


	//   ....[6]....
        /*0124*/ 	.word	0xffffffff


	//   ....[7]....
        /*0128*/ 	.word	0x0500000f


	//----- nvinfo : EIATTR_COOP_GROUP_INSTR_OFFSETS
	.align		4
.L_770:
        /*012c*/ 	.byte	0x04, 0x28
        /*012e*/ 	.short	(.L_772 - .L_771)


	//   ....[0]....
.L_771:
        /*0130*/ 	.word	0x00000060


	//   ....[1]....
        /*0134*/ 	.word	0x00000190


	//   ....[2]....
        /*0138*/ 	.word	0x00000220


	//   ....[3]....
        /*013c*/ 	.word	0x000003a0


	//   ....[4]....
        /*0140*/ 	.word	0x00000600


	//   ....[5]....
        /*0144*/ 	.word	0x00001620


	//   ....[6]....
        /*0148*/ 	.word	0x00006e50


	//   ....[7]....
        /*014c*/ 	.word	0x0000b4d0


	//----- nvinfo : EIATTR_REG_RECONFIG
	.align		4
.L_772:
        /*0150*/ 	.byte	0x01, 0x54
	.zero		2


	//----- nvinfo : EIATTR_SYSCALL_OFFSETS
	.align		4
        /*0154*/ 	.byte	0x04, 0x46
        /*0156*/ 	.short	(.L_774 - .L_773)


	//   ....[0]....
.L_773:
        /*0158*/ 	.word	0x00001280


	//   ....[1]....
        /*015c*/ 	.word	0x00001370


	//   ....[2]....
        /*0160*/ 	.word	0x000014b0


	//   ....[3]....
        /*0164*/ 	.word	0x000015a0


	//----- nvinfo : EIATTR_MBARRIER_INSTR_OFFSETS
	.align		4
.L_774:
        /*0168*/ 	.byte	0x04, 0x39
        /*016a*/ 	.short	(.L_776 - .L_775)


	//   ....[0]....
.L_775:
        /*016c*/ 	.word	0x00000260
        /*0170*/ 	.word	0x000000ff
        /*0174*/ 	.word	0x00036400
        /*0178*/ 	.short	0x0100
        /*017a*/ 	.byte	0x06
	.zero		1


	//   ....[1]....
        /*017c*/ 	.word	0x00000350
        /*0180*/ 	.word	0x000000ff
        /*0184*/ 	.word	0x00036410
        /*0188*/ 	.short	0x0100
        /*018a*/ 	.byte	0x08
	.zero		1


	//   ....[2]....
        /*018c*/ 	.word	0x00000360
        /*0190*/ 	.word	0x000000ff
        /*0194*/ 	.word	0x00036420
        /*0198*/ 	.short	0x0100
        /*019a*/ 	.byte	0x08
	.zero		1


	//   ....[3]....
        /*019c*/ 	.word	0x00000370
        /*01a0*/ 	.word	0x000000ff
        /*01a4*/ 	.word	0x00036418
        /*01a8*/ 	.short	0x0100
        /*01aa*/ 	.byte	0x08
	.zero		1


	//   ....[4]....
        /*01ac*/ 	.word	0x00000380
        /*01b0*/ 	.word	0x000000ff
        /*01b4*/ 	.word	0x00036428
        /*01b8*/ 	.short	0x0100
        /*01ba*/ 	.byte	0x08
	.zero		1


	//   ....[5]....
        /*01bc*/ 	.word	0x000004b0
        /*01c0*/ 	.word	0x000000ff
        /*01c4*/ 	.word	0x00036430
        /*01c8*/ 	.short	0x0100
        /*01ca*/ 	.byte	0x08
	.zero		1


	//   ....[6]....
        /*01cc*/ 	.word	0x000004c0
        /*01d0*/ 	.word	0x000000ff
        /*01d4*/ 	.word	0x00036438
        /*01d8*/ 	.short	0x0100
        /*01da*/ 	.byte	0x08
	.zero		1


	//   ....[7]....
        /*01dc*/ 	.word	0x00001660
        /*01e0*/ 	.word	0x000000ff
        /*01e4*/ 	.word	0x00036400
        /*01e8*/ 	.short	0x010a
        /*01ea*/ 	.byte	0x24
	.zero		1


	//   ....[8]....
        /*01ec*/ 	.word	0x00001760
        /*01f0*/ 	.word	0x000000ff
        /*01f4*/ 	.word	0x00036400
        /*01f8*/ 	.short	0x010a
        /*01fa*/ 	.byte	0x24
	.zero		1


	//   ....[9]....
        /*01fc*/ 	.word	0x00001e70
        /*0200*/ 	.word	0x00000003
        /*0204*/ 	.word	0x00036410
        /*0208*/ 	.short	0x010a
        /*020a*/ 	.byte	0x3f
	.zero		1


	//   ....[10]....
        /*020c*/ 	.word	0x00001eb0
        /*0210*/ 	.word	0x00000003
        /*0214*/ 	.word	0x00036410
        /*0218*/ 	.short	0x010a
        /*021a*/ 	.byte	0x3f
	.zero		1


	//   ....[11]....
        /*021c*/ 	.word	0x00002550
        /*0220*/ 	.word	0x000000ff
        /*0224*/ 	.word	0x00036430
        /*0228*/ 	.short	0x010a
        /*022a*/ 	.byte	0x24
	.zero		1


	//   ....[12]....
        /*022c*/ 	.word	0x000027a0
        /*0230*/ 	.word	0x000000ff
        /*0234*/ 	.word	0x00036430
        /*0238*/ 	.short	0x010a
        /*023a*/ 	.byte	0x24
	.zero		1


	//   ....[13]....
        /*023c*/ 	.word	0x00003e60
        /*0240*/ 	.word	0x000000ff
        /*0244*/ 	.word	0x00000000
        /*0248*/ 	.short	0x0101
        /*024a*/ 	.byte	0x04
	.zero		1


	//   ....[14]....
        /*024c*/ 	.word	0x000041f0
        /*0250*/ 	.word	0x00000003
        /*0254*/ 	.word	0x00000000
        /*0258*/ 	.short	0x0101
        /*025a*/ 	.byte	0x3f
	.zero		1


	//   ....[15]....
        /*025c*/ 	.word	0x000093d0
        /*0260*/ 	.word	0x00000000
        /*0264*/ 	.word	0x00036420
        /*0268*/ 	.short	0x010a
        /*026a*/ 	.byte	0x3f
	.zero		1


	//   ....[16]....
        /*026c*/ 	.word	0x00009bc0
        /*0270*/ 	.word	0x00000000
        /*0274*/ 	.word	0x00036438
        /*0278*/ 	.short	0x010a
        /*027a*/ 	.byte	0x3f
	.zero		1


	//   ....[17]....
        /*027c*/ 	.word	0x00009f20
        /*0280*/ 	.word	0x00000000
        /*0284*/ 	.word	0x00036428
        /*0288*/ 	.short	0x010a
        /*028a*/ 	.byte	0x3f
	.zero		1


	//   ....[18]....
        /*028c*/ 	.word	0x0000a250
        /*0290*/ 	.word	0x00000000
        /*0294*/ 	.word	0x00036438
        /*0298*/ 	.short	0x010a
        /*029a*/ 	.byte	0x3f
	.zero		1


	//   ....[19]....
        /*029c*/ 	.word	0x0000a540
        /*02a0*/ 	.word	0x00000000
        /*02a4*/ 	.word	0x00036420
        /*02a8*/ 	.short	0x010a
        /*02aa*/ 	.byte	0x3f
	.zero		1


	//   ....[20]....
        /*02ac*/ 	.word	0x0000a8c0
        /*02b0*/ 	.word	0x00000000
        /*02b4*/ 	.word	0x00036438
        /*02b8*/ 	.short	0x010a
        /*02ba*/ 	.byte	0x3f
	.zero		1


	//   ....[21]....
        /*02bc*/ 	.word	0x0000abc0
        /*02c0*/ 	.word	0x00000000
        /*02c4*/ 	.word	0x00036428
        /*02c8*/ 	.short	0x010a
        /*02ca*/ 	.byte	0x3f
	.zero		1


	//   ....[22]....
        /*02cc*/ 	.word	0x0000af00
        /*02d0*/ 	.word	0x00000000
        /*02d4*/ 	.word	0x00036438
        /*02d8*/ 	.short	0x010a
        /*02da*/ 	.byte	0x3f
	.zero		1


	//   ....[23]....
        /*02dc*/ 	.word	0x0000b360
        /*02e0*/ 	.word	0x00000007
        /*02e4*/ 	.word	0x00000000
        /*02e8*/ 	.short	0x010a
        /*02ea*/ 	.byte	0x3f
	.zero		1


	//   ....[24]....
        /*02ec*/ 	.word	0x0000b3e0
        /*02f0*/ 	.word	0x00000003
        /*02f4*/ 	.word	0x00000000
        /*02f8*/ 	.short	0x010a
        /*02fa*/ 	.byte	0x3f
	.zero		1


	//   ....[25]....
        /*02fc*/ 	.word	0x0000b430
        /*0300*/ 	.word	0x00000009
        /*0304*/ 	.word	0x00036438
        /*0308*/ 	.short	0x010a
        /*030a*/ 	.byte	0x3f
	.zero		1


	//   ....[26]....
        /*030c*/ 	.word	0x0000b510
        /*0310*/ 	.word	0x00000000
        /*0314*/ 	.word	0x00036400
        /*0318*/ 	.short	0x010a
        /*031a*/ 	.byte	0x3f
	.zero		1


	//   ....[27]....
        /*031c*/ 	.word	0x0000b560
        /*0320*/ 	.word	0x00000003
        /*0324*/ 	.word	0x00036410
        /*0328*/ 	.short	0x010a
        /*032a*/ 	.byte	0x3f
	.zero		1


	//   ....[28]....
        /*032c*/ 	.word	0x0000b5c0
        /*0330*/ 	.word	0x00000079
        /*0334*/ 	.word	0x00036430
        /*0338*/ 	.short	0x010a
        /*033a*/ 	.byte	0x3f
	.zero		1


	//   ....[29]....
        /*033c*/ 	.word	0x0000b610
        /*0340*/ 	.word	0x00000000
        /*0344*/ 	.word	0x00036420
        /*0348*/ 	.short	0x010a
        /*034a*/ 	.byte	0x3f
	.zero		1


	//   ....[30]....
        /*034c*/ 	.word	0x0000b660
        /*0350*/ 	.word	0x00000000
        /*0354*/ 	.word	0x00036438
        /*0358*/ 	.short	0x010a
        /*035a*/ 	.byte	0x3f
	.zero		1


	//   ....[31]....
        /*035c*/ 	.word	0x0000b6b0
        /*0360*/ 	.word	0x00000000
        /*0364*/ 	.word	0x00036428
        /*0368*/ 	.short	0x010a
        /*036a*/ 	.byte	0x3f
	.zero		1


	//   ....[32]....
        /*036c*/ 	.word	0x0000b710
        /*0370*/ 	.word	0x00000000
        /*0374*/ 	.word	0x00036438
        /*0378*/ 	.short	0x010a
        /*037a*/ 	.byte	0x3f
	.zero		1


	//   ....[33]....
        /*037c*/ 	.word	0x0000b790
        /*0380*/ 	.word	0x00000000
        /*0384*/ 	.word	0x00036420
        /*0388*/ 	.short	0x010a
        /*038a*/ 	.byte	0x3f
	.zero		1


	//   ....[34]....
        /*038c*/ 	.word	0x0000b7e0
        /*0390*/ 	.word	0x00000000
        /*0394*/ 	.word	0x00036438
        /*0398*/ 	.short	0x010a
        /*039a*/ 	.byte	0x3f
	.zero		1


	//   ....[35]....
        /*039c*/ 	.word	0x0000b830
        /*03a0*/ 	.word	0x00000000
        /*03a4*/ 	.word	0x00036428
        /*03a8*/ 	.short	0x010a
        /*03aa*/ 	.byte	0x3f
	.zero		1


	//   ....[36]....
        /*03ac*/ 	.word	0x0000b880
        /*03b0*/ 	.word	0x00000000
        /*03b4*/ 	.word	0x00036438
        /*03b8*/ 	.short	0x010a
        /*03ba*/ 	.byte	0x3f
	.zero		1


	//   ....[37]....
        /*03bc*/ 	.word	0x0000b950
        /*03c0*/ 	.word	0x00000007
        /*03c4*/ 	.word	0x00000000
        /*03c8*/ 	.short	0x010a
        /*03ca*/ 	.byte	0x3f
	.zero		1


	//   ....[38]....
        /*03cc*/ 	.word	0x0000b9a0
        /*03d0*/ 	.word	0x00000003
        /*03d4*/ 	.word	0x00000000
        /*03d8*/ 	.short	0x010a
        /*03da*/ 	.byte	0x3f
	.zero		1


	//----- nvinfo : EIATTR_NUM_MBARRIERS
	.align		4
.L_776:
        /*03dc*/ 	.byte	0x03, 0x38
        /*03de*/ 	.short	0x0007


	//----- nvinfo : EIATTR_EXIT_INSTR_OFFSETS
	.align		4
        /*03e0*/ 	.byte	0x04, 0x1c
        /*03e2*/ 	.short	(.L_778 - .L_777)


	//   ....[0]....
.L_777:
        /*03e4*/ 	.word	0x0000b480


	//----- nvinfo : EIATTR_MAX_THREADS
	.align		4
.L_778:
        /*03e8*/ 	.byte	0x04, 0x05
        /*03ea*/ 	.short	(.L_780 - .L_779)
.L_779:
        /*03ec*/ 	.word	0x00000200
        /*03f0*/ 	.word	0x00000001
        /*03f4*/ 	.word	0x00000001


	//----- nvinfo : EIATTR_CRS_STACK_SIZE
	.align		4
.L_780:
        /*03f8*/ 	.byte	0x04, 0x1e
        /*03fa*/ 	.short	(.L_782 - .L_781)
.L_781:
        /*03fc*/ 	.word	0x00000000


	//----- nvinfo : EIATTR_CBANK_PARAM_SIZE
	.align		4
.L_782:
        /*0400*/ 	.byte	0x03, 0x19
        /*0402*/ 	.short	0x06f0


	//----- nvinfo : EIATTR_PARAM_CBANK
	.align		4
        /*0404*/ 	.byte	0x04, 0x0a
        /*0406*/ 	.short	(.L_784 - .L_783)
	.align		4
.L_783:
        /*0408*/ 	.word	index@(.nv.constant0._ZN7cutlass13device_kernelIN5flash11enable_sm90INS1_16FlashAttnBwdSm90INS1_25CollectiveMainloopBwdSm90ILi2ELi1ELi1EN4cute5tupleIJNS5_1CILi1EEES8_S8_EEENS6_IJNS7_ILi64EEENS7_ILi96EEENS7_ILi192EEEEEENS_10bfloat16_tEfNS_4arch4Sm90ELb1ELb0ELb1ELb1ELb0ELb0ELb1ELb0ELi3ELi1ELi1ELi1ELb0EEENS1_21CollectiveEpilogueBwdISD_SE_SG_Li384ELb1ELb1ELi3EEENS1_25SingleTileBwdLPTSchedulerILb1ELi96ELb0EEEEEEEEEvNT_6ParamsE)
        /*040c*/ 	.short	0x0210
        /*040e*/ 	.short	0x06f0


	//----- nvinfo : EIATTR_SW_WAR
	.align		4
.L_784:
        /*0410*/ 	.byte	0x04, 0x36
        /*0412*/ 	.short	(.L_786 - .L_785)
.L_785:
        /*0414*/ 	.word	0x00000008
.L_786:


//--------------------- .nv.info._ZN7cutlass13device_kernelIN5flash11enable_sm90INS1_16FlashAttnBwdSm90INS1_25CollectiveMainloopBwdSm90ILi2ELi1ELi1EN4cute5tupleIJNS5_1CILi1EEES8_S8_EEENS6_IJNS7_ILi64EEENS7_ILi96EEENS7_ILi192EEEEEENS_10bfloat16_tEfNS_4arch4Sm90ELb1ELb0ELb1ELb1ELb1ELb0ELb1ELb0ELi3ELi1ELi1ELi1ELb0EEENS1_21CollectiveEpilogueBwdISD_SE_SG_Li384ELb1ELb1ELi3EEENS1_25SingleTileBwdLPTSchedulerILb1ELi96ELb1EEEEEEEEEvNT_6ParamsE --------------------------
	.section	.nv.info._ZN7cutlass13device_kernelIN5flash11enable_sm90INS1_16FlashAttnBwdSm90INS1_25CollectiveMainloopBwdSm90ILi2ELi1ELi1EN4cute5tupleIJNS5_1CILi1EEES8_S8_EEENS6_IJNS7_ILi64EEENS7_ILi96EEENS7_ILi192EEEEEENS_10bfloat16_tEfNS_4arch4Sm90ELb1ELb0ELb1ELb1ELb1ELb0ELb1ELb0ELi3ELi1ELi1ELi1ELb0EEENS1_21CollectiveEpilogueBwdISD_SE_SG_Li384ELb1ELb1ELi3EEENS1_25SingleTileBwdLPTSchedulerILb1ELi96ELb1EEEEEEEEEvNT_6ParamsE,"",@"SHT_CUDA_INFO"
	.sectionflags	@""
	.align	4


	//----- nvinfo : EIATTR_CUDA_API_VERSION
	.align		4
        /*0000*/ 	.byte	0x04, 0x37
        /*0002*/ 	.short	(.L_788 - .L_787)
.L_787:
        /*0004*/ 	.word	0x00000082


	//----- nvinfo : EIATTR_KPARAM_INFO
	.align		4
.L_788:
        /*0008*/ 	.byte	0x04, 0x17
        /*000a*/ 	.short	(.L_790 - .L_789)
.L_789:
        /*000c*/ 	.word	0x00000000
        /*0010*/ 	.short	0x0000
        /*0012*/ 	.short	0x0070
        /*0014*/ 	.byte	0x00, 0xf0, 0x01, 0x1a


	//----- nvinfo : EIATTR_SPARSE_MMA_MASK
	.align		4
.L_790:
        /*0018*/ 	.byte	0x03, 0x50
        /*001a*/ 	.short	0x0000


	//----- nvinfo : EIATTR_MAXREG_COUNT
	.align		4
        /*001c*/ 	.byte	0x03, 0x1b
        /*001e*/ 	.short	0x0080


	//----- nvinfo : EIATTR_NUM_BARRIERS
	.align		4
        /*0020*/ 	.byte	0x02, 0x4c
        /*0022*/ 	.byte	0x10
	.zero		1


	//----- nvinfo : EIATTR_EXTERNS
	.align		4
        /*0024*/ 	.byte	0x04, 0x0f
        /*0026*/ 	.short	(.L_792 - .L_791)


	//   ....[0]....
	.align		4
.L_791:
        /*0028*/ 	.word	index@(__assertfail)


	//----- nvinfo : EIATTR_ANNOTATIONS
	.align		4
.L_792:
        /*002c*/ 	.byte	0x04, 0x55
        /*002e*/ 	.short	(.L_794 - .L_793)


	//   ....[0]....
.L_793:
        /* <DEDUP_REMOVED lines=13> */


	//----- nvinfo : EIATTR_MERCURY_ISA_VERSION
	.align		4
.L_794:
        /*00e8*/ 	.byte	0x03, 0x5f
        /*00ea*/ 	.short	0x0101


	//----- nvinfo : EIATTR_INT_WARP_WIDE_INSTR_OFFSETS
	.align		4
        /*00ec*/ 	.byte	0x04, 0x31
        /*00ee*/ 	.short	(.L_796 - .L_795)


	//   ....[0]....
.L_795:
        /*00f0*/ 	.word	0x00000180


	//   ....[1]....
        /*00f4*/ 	.word	0x00000240


	//   ....[2]....
        /*00f8*/ 	.word	0x00008190


	//   ....[3]....
        /*00fc*/ 	.word	0x00008980


	//   ....[4]....
        /*0100*/ 	.word	0x00008fe0


	//----- nvinfo : EIATTR_COOP_GROUP_MASK_REGIDS
	.align		4
.L_796:
        /*0104*/ 	.byte	0x04, 0x29
        /*0106*/ 	.short	(.L_798 - .L_797)


	//   ....[0]....
.L_797:
        /*0108*/ 	.word	0xffffffff


	//   ....[1]....
        /*010c*/ 	.word	0xffffffff


	//   ....[2]....
        /*0110*/ 	.word	0xffffffff


	//   ....[3]....
        /*0114*/ 	.word	0xffffffff


	//   ....[4]....
        /*0118*/ 	.word	0xffffffff


	//   ....[5]....
        /*011c*/ 	.word	0xffffffff


	//   ....[6]....
        /*0120*/ 	.word	0xffffffff


	//   ....[7]....
        /*0124*/ 	.word	0xffffffff


	//   ....[8]....
        /*0128*/ 	.word	0xffffffff


	//   ....[9]....
        /*012c*/ 	.word	0xffffffff


	//   ....[10]....
        /*0130*/ 	.word	0xffffffff


	//   ....[11]....
        /*0134*/ 	.word	0xffffffff


	//   ....[12]....
        /*0138*/ 	.word	0xffffffff


	//   ....[13]....
        /*013c*/ 	.word	0x0500000f


	//   ....[14]....
        /*0140*/ 	.word	0x0500000f


	//   ....[15]....
        /*0144*/ 	.word	0x0500000f


	//   ....[16]....
        /*0148*/ 	.word	0x0500000f


	//----- nvinfo : EIATTR_COOP_GROUP_INSTR_OFFSETS
	.align		4
.L_798:
        /*014c*/ 	.byte	0x04, 0x28
        /*014e*/ 	.short	(.L_800 - .L_799)


	//   ....[0]....
.L_799:
        /*0150*/ 	.word	0x00000060


	//   ....[1]....
        /*0154*/ 	.word	0x00000190


	//   ....[2]....
        /*0158*/ 	.word	0x00000220


	//   ....[3]....
        /*015c*/ 	.word	0x000003a0


	//   ....[4]....
        /*0160*/ 	.word	0x00000600


	//   ....[5]....
        /*0164*/ 	.word	0x00001620


	//   ....[6]....
        /*0168*/ 	.word	0x00006e50


	//   ....[7]....
        /*016c*/ 	.word	0x00007c00


	//   ....[8]....
        /*0170*/ 	.word	0x000080c0


	//   ....[9]....
        /*0174*/ 	.word	0x000084c0


	//   ....[10]....
        /*0178*/ 	.word	0x000088b0


	//   ....[11]....
        /*017c*/ 	.word	0x00008b60


	//   ....[12]....
        /*0180*/ 	.word	0x00008f10


	//   ....[13]....
        /*0184*/ 	.word	0x0000be00


	//   ....[14]....
        /*0188*/ 	.word	0x0000bf70


	//   ....[15]....
        /*018c*/ 	.word	0x0000bfe0


	//   ....[16]....
        /*0190*/ 	.word	0x0000c050


	//----- nvinfo : EIATTR_REG_RECONFIG
	.align		4
.L_800:
        /*0194*/ 	.byte	0x01, 0x54
	.zero		2


	//----- nvinfo : EIATTR_SYSCALL_OFFSETS
	.align		4
        /*0198*/ 	.byte	0x04, 0x46
        /*019a*/ 	.short	(.L_802 - .L_801)


	//   ....[0]....
.L_801:
        /*019c*/ 	.word	0x00001280


	//   ....[1]....
        /*01a0*/ 	.word	0x00001370


	//   ....[2]....
        /*01a4*/ 	.word	0x000014b0


	//   ....[3]....
        /*01a8*/ 	.word	0x000015a0


	//----- nvinfo : EIATTR_MBARRIER_INSTR_OFFSETS
	.align		4
.L_802:
        /*01ac*/ 	.byte	0x04, 0x39
        /*01ae*/ 	.short	(.L_804 - .L_803)


	//   ....[0]....
.L_803:
        /*01b0*/ 	.word	0x00000260
        /*01b4*/ 	.word	0x000000ff
        /*01b8*/ 	.word	0x00036400
        /*01bc*/ 	.short	0x0100
        /*01be*/ 	.byte	0x06
	.zero		1


	//   ....[1]....
        /*01c0*/ 	.word	0x00000350
        /*01c4*/ 	.word	0x000000ff
        /*01c8*/ 	.word	0x00036410
        /*01cc*/ 	.short	0x0100
        /*01ce*/ 	.byte	0x08
	.zero		1


	//   ....[2]....
        /*01d0*/ 	.word	0x00000360
        /*01d4*/ 	.word	0x000000ff
        /*01d8*/ 	.word	0x00036420
        /*01dc*/ 	.short	0x0100
        /*01de*/ 	.byte	0x08
	.zero		1


	//   ....[3]....
        /*01e0*/ 	.word	0x00000370
        /*01e4*/ 	.word	0x000000ff
        /*01e8*/ 	.word	0x00036418
        /*01ec*/ 	.short	0x0100
        /*01ee*/ 	.byte	0x08
	.zero		1


	//   ....[4]....
        /*01f0*/ 	.word	0x00000380
        /*01f4*/ 	.word	0x000000ff
        /*01f8*/ 	.word	0x00036428
        /*01fc*/ 	.short	0x0100
        /*01fe*/ 	.byte	0x08
	.zero		1


	//   ....[5]....
        /*0200*/ 	.word	0x000004b0
        /*0204*/ 	.word	0x000000ff
        /*0208*/ 	.word	0x00036430
        /*020c*/ 	.short	0x0100
        /*020e*/ 	.byte	0x08
	.zero		1


	//   ....[6]....
        /*0210*/ 	.word	0x000004c0
        /*0214*/ 	.word	0x000000ff
        /*0218*/ 	.word	0x00036438
        /*021c*/ 	.short	0x0100
        /*021e*/ 	.byte	0x08
	.zero		1


	//   ....[7]....
        /*0220*/ 	.word	0x00001660
        /*0224*/ 	.word	0x000000ff
        /*0228*/ 	.word	0x00036400
        /*022c*/ 	.short	0x010a
        /*022e*/ 	.byte	0x24
	.zero		1


	//   ....[8]....
        /*0230*/ 	.word	0x00001760
        /*0234*/ 	.word	0x000000ff
        /*0238*/ 	.word	0x00036400
        /*023c*/ 	.short	0x010a
        /*023e*/ 	.byte	0x24
	.zero		1


	//   ....[9]....
        /*0240*/ 	.word	0x00001e70
        /*0244*/ 	.word	0x00000003
        /*0248*/ 	.word	0x00036410
        /*024c*/ 	.short	0x010a
        /*024e*/ 	.byte	0x3f
	.zero		1


	//   ....[10]....
        /*0250*/ 	.word	0x00001eb0
        /*0254*/ 	.word	0x00000003
        /*0258*/ 	.word	0x00036410
        /*025c*/ 	.short	0x010a
        /*025e*/ 	.byte	0x3f
	.zero		1


	//   ....[11]....
        /*0260*/ 	.word	0x00002550
        /*0264*/ 	.word	0x000000ff
        /*0268*/ 	.word	0x00036430
        /*026c*/ 	.short	0x010a
        /*026e*/ 	.byte	0x24
	.zero		1


	//   ....[12]....
        /*0270*/ 	.word	0x000027a0
        /*0274*/ 	.word	0x000000ff
        /*0278*/ 	.word	0x00036430
        /*027c*/ 	.short	0x010a
        /*027e*/ 	.byte	0x24
	.zero		1


	//   ....[13]....
        /*0280*/ 	.word	0x00003e60
        /*0284*/ 	.word	0x000000ff
        /*0288*/ 	.word	0x00000000
        /*028c*/ 	.short	0x0101
        /*028e*/ 	.byte	0x04
	.zero		1


	//   ....[14]....
        /*0290*/ 	.word	0x000041f0
        /*0294*/ 	.word	0x00000003
        /*0298*/ 	.word	0x00000000
        /*029c*/ 	.short	0x0101
        /*029e*/ 	.byte	0x3f
	.zero		1


	//   ....[15]....
        /*02a0*/ 	.word	0x00009d00
        /*02a4*/ 	.word	0x00000000
        /*02a8*/ 	.word	0x00036420
        /*02ac*/ 	.short	0x010a
        /*02ae*/ 	.byte	0x3f
	.zero		1


	//   ....[16]....
        /*02b0*/ 	.word	0x0000a4f0
        /*02b4*/ 	.word	0x00000000
        /*02b8*/ 	.word	0x00036438
        /*02bc*/ 	.short	0x010a
        /*02be*/ 	.byte	0x3f
	.zero		1


	//   ....[17]....
        /*02c0*/ 	.word	0x0000a850
        /*02c4*/ 	.word	0x00000000
        /*02c8*/ 	.word	0x00036428
        /*02cc*/ 	.short	0x010a
        /*02ce*/ 	.byte	0x3f
	.zero		1


	//   ....[18]....
        /*02d0*/ 	.word	0x0000ab80
        /*02d4*/ 	.word	0x00000000
        /*02d8*/ 	.word	0x00036438
        /*02dc*/ 	.short	0x010a
        /*02de*/ 	.byte	0x3f
	.zero		1


	//   ....[19]....
        /*02e0*/ 	.word	0x0000ae70
        /*02e4*/ 	.word	0x00000000
        /*02e8*/ 	.word	0x00036420
        /*02ec*/ 	.short	0x010a
        /*02ee*/ 	.byte	0x3f
	.zero		1


	//   ....[20]....
        /*02f0*/ 	.word	0x0000b1f0
        /*02f4*/ 	.word	0x00000000
        /*02f8*/ 	.word	0x00036438
        /*02fc*/ 	.short	0x010a
        /*02fe*/ 	.byte	0x3f
	.zero		1


	//   ....[21]....
        /*0300*/ 	.word	0x0000b4f0
        /*0304*/ 	.word	0x00000000
        /*0308*/ 	.word	0x00036428
        /*030c*/ 	.short	0x010a
        /*030e*/ 	.byte	0x3f
	.zero		1


	//   ....[22]....
        /*0310*/ 	.word	0x0000b830
        /*0314*/ 	.word	0x00000000
        /*0318*/ 	.word	0x00036438
        /*031c*/ 	.short	0x010a
        /*031e*/ 	.byte	0x3f
	.zero		1


	//   ....[23]....
        /*0320*/ 	.word	0x0000bc90
        /*0324*/ 	.word	0x00000007
        /*0328*/ 	.word	0x00000000
        /*032c*/ 	.short	0x010a
        /*032e*/ 	.byte	0x3f
	.zero		1


	//   ....[24]....
        /*0330*/ 	.word	0x0000bd10
        /*0334*/ 	.word	0x00000003
        /*0338*/ 	.word	0x00000000
        /*033c*/ 	.short	0x010a
        /*033e*/ 	.byte	0x3f
	.zero		1


	//   ....[25]....
        /*0340*/ 	.word	0x0000bd60
        /*0344*/ 	.word	0x00000009
        /*0348*/ 	.word	0x00036438
        /*034c*/ 	.short	0x010a
        /*034e*/ 	.byte	0x3f
	.zero		1


	//   ....[26]....
        /*0350*/ 	.word	0x0000be40
        /*0354*/ 	.word	0x00000000
        /*0358*/ 	.word	0x00036400
        /*035c*/ 	.short	0x010a
        /*035e*/ 	.byte	0x3f
	.zero		1


	//   ....[27]....
        /*0360*/ 	.word	0x0000be90
        /*0364*/ 	.word	0x00000003
        /*0368*/ 	.word	0x00036410
        /*036c*/ 	.short	0x010a
        /*036e*/ 	.byte	0x3f
	.zero		1


	//   ....[28]....
        /*0370*/ 	.word	0x0000bef0
        /*0374*/ 	.word	0x00000079
        /*0378*/ 	.word	0x00036430
        /*037c*/ 	.short	0x010a
        /*037e*/ 	.byte	0x3f
	.zero		1


	//   ....[29]....
        /*0380*/ 	.word	0x0000c090
        /*0384*/ 	.word	0x00000000
        /*0388*/ 	.word	0x00036420
        /*038c*/ 	.short	0x010a
        /*038e*/ 	.byte	0x3f
	.zero		1


	//   ....[30]....
        /*0390*/ 	.word	0x0000c0e0
        /*0394*/ 	.word	0x00000000
        /*0398*/ 	.word	0x00036438
        /*039c*/ 	.short	0x010a
        /*039e*/ 	.byte	0x3f
	.zero		1


	//   ....[31]....
        /*03a0*/ 	.word	0x0000c130
        /*03a4*/ 	.word	0x00000000
        /*03a8*/ 	.word	0x00036428
        /*03ac*/ 	.short	0x010a
        /*03ae*/ 	.byte	0x3f
	.zero		1


	//   ....[32]....
        /*03b0*/ 	.word	0x0000c190
        /*03b4*/ 	.word	0x00000000
        /*03b8*/ 	.word	0x00036438
        /*03bc*/ 	.short	0x010a
        /*03be*/ 	.byte	0x3f
	.zero		1


	//   ....[33]....
        /*03c0*/ 	.word	0x0000c210
        /*03c4*/ 	.word	0x00000000
        /*03c8*/ 	.word	0x00036420
        /*03cc*/ 	.short	0x010a
        /*03ce*/ 	.byte	0x3f
	.zero		1


	//   ....[34]....
        /*03d0*/ 	.word	0x0000c260
        /*03d4*/ 	.word	0x00000000
        /*03d8*/ 	.word	0x00036438
        /*03dc*/ 	.short	0x010a
        /*03de*/ 	.byte	0x3f
	.zero		1


	//   ....[35]....
        /*03e0*/ 	.word	0x0000c2b0
        /*03e4*/ 	.word	0x00000000
        /*03e8*/ 	.word	0x00036428
        /*03ec*/ 	.short	0x010a
        /*03ee*/ 	.byte	0x3f
	.zero		1


	//   ....[36]....
        /*03f0*/ 	.word	0x0000c300
        /*03f4*/ 	.word	0x00000000
        /*03f8*/ 	.word	0x00036438
        /*03fc*/ 	.short	0x010a
        /*03fe*/ 	.byte	0x3f
	.zero		1


	//   ....[37]....
        /*0400*/ 	.word	0x0000c3d0
        /*0404*/ 	.word	0x00000007
        /*0408*/ 	.word	0x00000000
        /*040c*/ 	.short	0x010a
        /*040e*/ 	.byte	0x3f
	.zero		1


	//   ....[38]....
        /*0410*/ 	.word	0x0000c420
        /*0414*/ 	.word	0x00000003
        /*0418*/ 	.word	0x00000000
        /*041c*/ 	.short	0x010a
        /*041e*/ 	.byte	0x3f
	.zero		1


	//----- nvinfo : EIATTR_NUM_MBARRIERS
	.align		4
.L_804:
        /*0420*/ 	.byte	0x03, 0x38
        /*0422*/ 	.short	0x0007


	//----- nvinfo : EIATTR_EXIT_INSTR_OFFSETS
	.align		4
        /*0424*/ 	.byte	0x04, 0x1c
        /*0426*/ 	.short	(.L_806 - .L_805)


	//   ....[0]....
.L_805:
        /*0428*/ 	.word	0x0000bdb0


	//----- nvinfo : EIATTR_MAX_THREADS
	.align		4
.L_806:
        /*042c*/ 	.byte	0x04, 0x05
        /*042e*/ 	.short	(.L_808 - .L_807)
.L_807:
        /*0430*/ 	.word	0x00000200
        /*0434*/ 	.word	0x00000001
        /*0438*/ 	.word	0x00000001


	//----- nvinfo : EIATTR_CRS_STACK_SIZE
	.align		4
.L_808:
        /*043c*/ 	.byte	0x04, 0x1e
        /*043e*/ 	.short	(.L_810 - .L_809)
.L_809:
        /*0440*/ 	.word	0x00000000


	//----- nvinfo : EIATTR_CBANK_PARAM_SIZE
	.align		4
.L_810:
        /*0444*/ 	.byte	0x03, 0x19
        /*0446*/ 	.short	0x06f0


	//----- nvinfo : EIATTR_PARAM_CBANK
	.align		4
        /*0448*/ 	.byte	0x04, 0x0a
        /*044a*/ 	.short	(.L_812 - .L_811)
	.align		4
.L_811:
        /*044c*/ 	.word	index@(.nv.constant0._ZN7cutlass13device_kernelIN5flash11enable_sm90INS1_16FlashAttnBwdSm90INS1_25CollectiveMainloopBwdSm90ILi2ELi1ELi1EN4cute5tupleIJNS5_1CILi1EEES8_S8_EEENS6_IJNS7_ILi64EEENS7_ILi96EEENS7_ILi192EEEEEENS_10bfloat16_tEfNS_4arch4Sm90ELb1ELb0ELb1ELb1ELb1ELb0ELb1ELb0ELi3ELi1ELi1ELi1ELb0EEENS1_21CollectiveEpilogueBwdISD_SE_SG_Li384ELb1ELb1ELi3EEENS1_25SingleTileBwdLPTSchedulerILb1ELi96ELb1EEEEEEEEEvNT_6ParamsE)
        /*0450*/ 	.short	0x0210
        /*0452*/ 	.short	0x06f0


	//----- nvinfo : EIATTR_SW_WAR
	.align		4
.L_812:
        /*0454*/ 	.byte	0x04, 0x36
        /*0456*/ 	.short	(.L_814 - .L_813)
.L_813:
        /*0458*/ 	.word	0x00000008
.L_814:


//--------------------- .nv.info._ZN7cutlass13device_kernelIN5flash11enable_sm90INS1_16FlashAttnBwdSm90INS1_25CollectiveMainloopBwdSm90ILi2ELi1ELi1EN4cute5tupleIJNS5_1CILi1EEES8_S8_EEENS6_IJNS7_ILi64EEENS7_ILi96EEENS7_ILi192EEEEEENS_10bfloat16_tEfNS_4arch4Sm90ELb1ELb0ELb1ELb1ELb0ELb0ELb1ELb0ELi3ELi1ELi1ELi1ELb0EEENS1_24CollectiveEpilogueBwdGQAISD_fSG_Li384ELb1ELb0EEENS1_25SingleTileBwdLPTSchedulerILb1ELi96ELb0EEEEEEEEEvNT_6ParamsE --------------------------
	.section	.nv.info._ZN7cutlass13device_kernelIN5flash11enable_sm90INS1_16FlashAttnBwdSm90INS1_25CollectiveMainloopBwdSm90ILi2ELi1ELi1EN4cute5tupleIJNS5_1CILi1EEES8_S8_EEENS6_IJNS7_ILi64EEENS7_ILi96EEENS7_ILi192EEEEEENS_10bfloat16_tEfNS_4arch4Sm90ELb1ELb0ELb1ELb1ELb0ELb0ELb1ELb0ELi3ELi1ELi1ELi1ELb0EEENS1_24CollectiveEpilogueBwdGQAISD_fSG_Li384ELb1ELb0EEENS1_25SingleTileBwdLPTSchedulerILb1ELi96ELb0EEEEEEEEEvNT_6ParamsE,"",@"SHT_CUDA_INFO"
	.sectionflags	@""
	.align	4


	//----- nvinfo : EIATTR_CUDA_API_VERSION
	.align		4
        /*0000*/ 	.byte	0x04, 0x37
        /*0002*/ 	.short	(.L_816 - .L_815)
.L_815:
        /*0004*/ 	.word	0x00000082


	//----- nvinfo : EIATTR_KPARAM_INFO
	.align		4
.L_816:
        /*0008*/ 	.byte	0x04, 0x17
        /*000a*/ 	.short	(.L_818 - .L_817)
.L_817:
        /*000c*/ 	.word	0x00000000
        /*0010*/ 	.short	0x0000
        /*0012*/ 	.short	0x0070
        /*0014*/ 	.byte	0x00, 0xf0, 0x01, 0x1c


	//----- nvinfo : EIATTR_SPARSE_MMA_MASK
	.align		4
.L_818:
        /*0018*/ 	.byte	0x03, 0x50
        /*001a*/ 	.short	0x0000


	//----- nvinfo : EIATTR_MAXREG_COUNT
	.align		4
        /*001c*/ 	.byte	0x03, 0x1b
        /*001e*/ 	.short	0x0080


	//----- nvinfo : EIATTR_NUM_BARRIERS
	.align		4
        /*0020*/ 	.byte	0x02, 0x4c
        /*0022*/ 	.byte	0x10
	.zero		1


	//----- nvinfo : EIATTR_EXTERNS
	.align		4
        /*0024*/ 	.byte	0x04, 0x0f
        /*0026*/ 	.short	(.L_820 - .L_819)


	//   ....[0]....
	.align		4
.L_819:
        /*0028*/ 	.word	index@(__assertfail)


	//----- nvinfo : EIATTR_ANNOTATIONS
	.align		4
.L_820:
        /*002c*/ 	.byte	0x04, 0x55
        /*002e*/ 	.short	(.L_822 - .L_821)


	//   ....[0]....
.L_821:
        /* <DEDUP_REMOVED lines=11> */


	//----- nvinfo : EIATTR_MERCURY_ISA_VERSION
	.align		4
.L_822:
        /*00d0*/ 	.byte	0x03, 0x5f
        /*00d2*/ 	.short	0x0101


	//----- nvinfo : EIATTR_INT_WARP_WIDE_INSTR_OFFSETS
	.align		4
        /*00d4*/ 	.byte	0x04, 0x31
        /*00d6*/ 	.short	(.L_824 - .L_823)


	//   ....[0]....
.L_823:
        /*00d8*/ 	.word	0x00000180


	//   ....[1]....
        /*00dc*/ 	.word	0x00000240


	//----- nvinfo : EIATTR_COOP_GROUP_MASK_REGIDS
	.align		4
.L_824:
        /*00e0*/ 	.byte	0x04, 0x29
        /*00e2*/ 	.short	(.L_826 - .L_825)


	//   ....[0]....
.L_825:
        /*00e4*/ 	.word	0xffffffff


	//   ....[1]....
        /*00e8*/ 	.word	0xffffffff


	//   ....[2]....
        /*00ec*/ 	.word	0xffffffff


	//   ....[3]....
        /*00f0*/ 	.word	0xffffffff


	//   ....[4]....
        /*00f4*/ 	.word	0xffffffff


	//   ....[5]....
        /*00f8*/ 	.word	0xffffffff


	//   ....[6]....
        /*00fc*/ 	.word	0xffffffff


	//   ....[7]....
        /*0100*/ 	.word	0x0500000f


	//----- nvinfo : EIATTR_COOP_GROUP_INSTR_OFFSETS
	.align		4
.L_826:
        /*0104*/ 	.byte	0x04, 0x28
        /*0106*/ 	.short	(.L_828 - .L_827)


	//   ....[0]....
.L_827:
        /*0108*/ 	.word	0x00000060


	//   ....[1]....
        /*010c*/ 	.word	0x00000190


	//   ....[2]....
        /*0110*/ 	.word	0x00000220


	//   ....[3]....
        /*0114*/ 	.word	0x000003a0


	//   ....[4]....
        /*0118*/ 	.word	0x00000600


	//   ....[5]....
        /*011c*/ 	.word	0x00001600


	//   ....[6]....
        /*0120*/ 	.word	0x00004e60


	//   ....[7]....
        /*0124*/ 	.word	0x000094e0


	//----- nvinfo : EIATTR_REG_RECONFIG
	.align		4
.L_828:
        /*0128*/ 	.byte	0x01, 0x54
	.zero		2


	//----- nvinfo : EIATTR_SYSCALL_OFFSETS
	.align		4
        /*012c*/ 	.byte	0x04, 0x46
        /*012e*/ 	.short	(.L_830 - .L_829)


	//   ....[0]....
.L_829:
        /*0130*/ 	.word	0x00001260


	//   ....[1]....
        /*0134*/ 	.word	0x00001350


	//   ....[2]....
        /*0138*/ 	.word	0x00001490


	//   ....[3]....
        /*013c*/ 	.word	0x00001580


	//----- nvinfo : EIATTR_MBARRIER_INSTR_OFFSETS
	.align		4
.L_830:
        /*0140*/ 	.byte	0x04, 0x39
        /*0142*/ 	.short	(.L_832 - .L_831)


	//   ....[0]....
.L_831:
        /*0144*/ 	.word	0x00000260
        /*0148*/ 	.word	0x000000ff
        /*014c*/ 	.word	0x00036400
        /*0150*/ 	.short	0x0100
        /*0152*/ 	.byte	0x06
	.zero		1


	//   ....[1]....
        /*0154*/ 	.word	0x00000350
        /*0158*/ 	.word	0x000000ff
        /*015c*/ 	.word	0x00036410
        /*0160*/ 	.short	0x0100
        /*0162*/ 	.byte	0x08
	.zero		1


	//   ....[2]....
        /*0164*/ 	.word	0x00000360
        /*0168*/ 	.word	0x000000ff
        /*016c*/ 	.word	0x00036420
        /*0170*/ 	.short	0x0100
        /*0172*/ 	.byte	0x08
	.zero		1


	//   ....[3]....
        /*0174*/ 	.word	0x00000370
        /*0178*/ 	.word	0x000000ff
        /*017c*/ 	.word	0x00036418
        /*0180*/ 	.short	0x0100
        /*0182*/ 	.byte	0x08
	.zero		1


	//   ....[4]....
        /*0184*/ 	.word	0x00000380
        /*0188*/ 	.word	0x000000ff
        /*018c*/ 	.word	0x00036428
        /*0190*/ 	.short	0x0100
        /*0192*/ 	.byte	0x08
	.zero		1


	//   ....[5]....
        /*0194*/ 	.word	0x000004b0
        /*0198*/ 	.word	0x000000ff
        /*019c*/ 	.word	0x00036430
        /*01a0*/ 	.short	0x0100
        /*01a2*/ 	.byte	0x08
	.zero		1


	//   ....[6]....
        /*01a4*/ 	.word	0x000004c0
        /*01a8*/ 	.word	0x000000ff
        /*01ac*/ 	.word	0x00036438
        /*01b0*/ 	.short	0x0100
        /*01b2*/ 	.byte	0x08
	.zero		1


	//   ....[7]....
        /*01b4*/ 	.word	0x00001640
        /*01b8*/ 	.word	0x000000ff
        /*01bc*/ 	.word	0x00036400
        /*01c0*/ 	.short	0x010a
        /*01c2*/ 	.byte	0x24
	.zero		1


	//   ....[8]....
        /*01c4*/ 	.word	0x00001740
        /*01c8*/ 	.word	0x000000ff
        /*01cc*/ 	.word	0x00036400
        /*01d0*/ 	.short	0x010a
        /*01d2*/ 	.byte	0x24
	.zero		1


	//   ....[9]....
        /*01d4*/ 	.word	0x00001e50
        /*01d8*/ 	.word	0x00000003
        /*01dc*/ 	.word	0x00036410
        /*01e0*/ 	.short	0x010a
        /*01e2*/ 	.byte	0x3f
	.zero		1


	//   ....[10]....
        /*01e4*/ 	.word	0x00001e90
        /*01e8*/ 	.word	0x00000003
        /*01ec*/ 	.word	0x00036410
        /*01f0*/ 	.short	0x010a
        /*01f2*/ 	.byte	0x3f
	.zero		1


	//   ....[11]....
        /*01f4*/ 	.word	0x00002530
        /*01f8*/ 	.word	0x000000ff
        /*01fc*/ 	.word	0x00036430
        /*0200*/ 	.short	0x010a
        /*0202*/ 	.byte	0x24
	.zero		1


	//   ....[12]....
        /*0204*/ 	.word	0x00002780
        /*0208*/ 	.word	0x000000ff
        /*020c*/ 	.word	0x00036430
        /*0210*/ 	.short	0x010a
        /*0212*/ 	.byte	0x24
	.zero		1


	//   ....[13]....
        /*0214*/ 	.word	0x00003e40
        /*0218*/ 	.word	0x000000ff
        /*021c*/ 	.word	0x00000000
        /*0220*/ 	.short	0x0101
        /*0222*/ 	.byte	0x04
	.zero		1


	//   ....[14]....
        /*0224*/ 	.word	0x000041d0
        /*0228*/ 	.word	0x00000003
        /*022c*/ 	.word	0x00000000
        /*0230*/ 	.short	0x0101
        /*0232*/ 	.byte	0x3f
	.zero		1


	//   ....[15]....
        /*0234*/ 	.word	0x000073e0
        /*0238*/ 	.word	0x00000000
        /*023c*/ 	.word	0x00036420
        /*0240*/ 	.short	0x010a
        /*0242*/ 	.byte	0x3f
	.zero		1


	//   ....[16]....
        /*0244*/ 	.word	0x00007bd0
        /*0248*/ 	.word	0x00000000
        /*024c*/ 	.word	0x00036438
        /*0250*/ 	.short	0x010a
        /*0252*/ 	.byte	0x3f
	.zero		1


	//   ....[17]....
        /*0254*/ 	.word	0x00007f30
        /*0258*/ 	.word	0x00000000
        /*025c*/ 	.word	0x00036428
        /*0260*/ 	.short	0x010a
        /*0262*/ 	.byte	0x3f
	.zero		1


	//   ....[18]....
        /*0264*/ 	.word	0x00008260
        /*0268*/ 	.word	0x00000000
        /*026c*/ 	.word	0x00036438
        /*0270*/ 	.short	0x010a
        /*0272*/ 	.byte	0x3f
	.zero		1


	//   ....[19]....
        /*0274*/ 	.word	0x00008550
        /*0278*/ 	.word	0x00000000
        /*027c*/ 	.word	0x00036420
        /*0280*/ 	.short	0x010a
        /*0282*/ 	.byte	0x3f
	.zero		1


	//   ....[20]....
        /*0284*/ 	.word	0x000088d0
        /*0288*/ 	.word	0x00000000
        /*028c*/ 	.word	0x00036438
        /*0290*/ 	.short	0x010a
        /*0292*/ 	.byte	0x3f
	.zero		1


	//   ....[21]....
        /*0294*/ 	.word	0x00008bd0
        /*0298*/ 	.word	0x00000000
        /*029c*/ 	.word	0x00036428
        /*02a0*/ 	.short	0x010a
        /*02a2*/ 	.byte	0x3f
	.zero		1


	//   ....[22]....
        /*02a4*/ 	.word	0x00008f10
        /*02a8*/ 	.word	0x00000000
        /*02ac*/ 	.word	0x00036438
        /*02b0*/ 	.short	0x010a
        /*02b2*/ 	.byte	0x3f
	.zero		1


	//   ....[23]....
        /*02b4*/ 	.word	0x00009370
        /*02b8*/ 	.word	0x00000007
        /*02bc*/ 	.word	0x00000000
        /*02c0*/ 	.short	0x010a
        /*02c2*/ 	.byte	0x3f
	.zero		1


	//   ....[24]....
        /*02c4*/ 	.word	0x000093f0
        /*02c8*/ 	.word	0x00000003
        /*02cc*/ 	.word	0x00000000
        /*02d0*/ 	.short	0x010a
        /*02d2*/ 	.byte	0x3f
	.zero		1


	//   ....[25]....
        /*02d4*/ 	.word	0x00009440
        /*02d8*/ 	.word	0x00000009
        /*02dc*/ 	.word	0x00036438
        /*02e0*/ 	.short	0x010a
        /*02e2*/ 	.byte	0x3f
	.zero		1


	//   ....[26]....
        /*02e4*/ 	.word	0x00009520
        /*02e8*/ 	.word	0x00000000
        /*02ec*/ 	.word	0x00036400
        /*02f0*/ 	.short	0x010a
        /*02f2*/ 	.byte	0x3f
	.zero		1


	//   ....[27]....
        /*02f4*/ 	.word	0x00009570
        /*02f8*/ 	.word	0x00000003
        /*02fc*/ 	.word	0x00036410
        /*0300*/ 	.short	0x010a
        /*0302*/ 	.byte	0x3f
	.zero		1


	//   ....[28]....
        /*0304*/ 	.word	0x000095d0
        /*0308*/ 	.word	0x00000079
        /*030c*/ 	.word	0x00036430
        /*0310*/ 	.short	0x010a
        /*0312*/ 	.byte	0x3f
	.zero		1


	//   ....[29]....
        /*0314*/ 	.word	0x00009620
        /*0318*/ 	.word	0x00000000
        /*031c*/ 	.word	0x00036420
        /*0320*/ 	.short	0x010a
        /*0322*/ 	.byte	0x3f
	.zero		1


	//   ....[30]....
        /*0324*/ 	.word	0x00009670
        /*0328*/ 	.word	0x00000000
        /*032c*/ 	.word	0x00036438
        /*0330*/ 	.short	0x010a
        /*0332*/ 	.byte	0x3f
	.zero		1


	//   ....[31]....
        /*0334*/ 	.word	0x000096c0
        /*0338*/ 	.word	0x00000000
        /*033c*/ 	.word	0x00036428
        /*0340*/ 	.short	0x010a
        /*0342*/ 	.byte	0x3f
	.zero		1


	//   ....[32]....
        /*0344*/ 	.word	0x00009720
        /*0348*/ 	.word	0x00000000
        /*034c*/ 	.word	0x00036438
        /*0350*/ 	.short	0x010a
        /*0352*/ 	.byte	0x3f
	.zero		1


	//   ....[33]....
        /*0354*/ 	.word	0x000097a0
        /*0358*/ 	.word	0x00000000
        /*035c*/ 	.word	0x00036420
        /*0360*/ 	.short	0x010a
        /*0362*/ 	.byte	0x3f
	.zero		1


	//   ....[34]....
        /*0364*/ 	.word	0x000097f0
        /*0368*/ 	.word	0x00000000
        /*036c*/ 	.word	0x00036438
        /*0370*/ 	.short	0x010a
        /*0372*/ 	.byte	0x3f
	.zero		1


	//   ....[35]....
        /*0374*/ 	.word	0x00009840
        /*0378*/ 	.word	0x00000000
        /*037c*/ 	.word	0x00036428
        /*0380*/ 	.short	0x010a
        /*0382*/ 	.byte	0x3f
	.zero		1


	//   ....[36]....
        /*0384*/ 	.word	0x00009890
        /*0388*/ 	.word	0x00000000
        /*038c*/ 	.word	0x00036438
        /*0390*/ 	.short	0x010a
        /*0392*/ 	.byte	0x3f
	.zero		1


	//   ....[37]....
        /*0394*/ 	.word	0x00009960
        /*0398*/ 	.word	0x00000007
        /*039c*/ 	.word	0x00000000
        /*03a0*/ 	.short	0x010a
        /*03a2*/ 	.byte	0x3f
	.zero		1


	//   ....[38]....
        /*03a4*/ 	.word	0x000099b0
        /*03a8*/ 	.word	0x00000003
        /*03ac*/ 	.word	0x00000000
        /*03b0*/ 	.short	0x010a
        /*03b2*/ 	.byte	0x3f
	.zero		1


	//----- nvinfo : EIATTR_NUM_MBARRIERS
	.align		4
.L_832:
        /*03b4*/ 	.byte	0x03, 0x38
        /*03b6*/ 	.short	0x0007


	//----- nvinfo : EIATTR_EXIT_INSTR_OFFSETS
	.align		4
        /*03b8*/ 	.byte	0x04, 0x1c
        /*03ba*/ 	.short	(.L_834 - .L_833)


	//   ....[0]....
.L_833:
        /*03bc*/ 	.word	0x00009490


	//----- nvinfo : EIATTR_MAX_THREADS
	.align		4
.L_834:
        /*03c0*/ 	.byte	0x04, 0x05
        /*03c2*/ 	.short	(.L_836 - .L_835)
.L_835:
        /*03c4*/ 	.word	0x00000200
        /*03c8*/ 	.word	0x00000001
        /*03cc*/ 	.word	0x00000001


	//----- nvinfo : EIATTR_CRS_STACK_SIZE
	.align		4
.L_836:
        /*03d0*/ 	.byte	0x04, 0x1e
        /*03d2*/ 	.short	(.L_838 - .L_837)
.L_837:
        /*03d4*/ 	.word	0x00000000


	//----- nvinfo : EIATTR_CBANK_PARAM_SIZE
	.align		4
.L_838:
        /*03d8*/ 	.byte	0x03, 0x19
        /*03da*/ 	.short	0x0770


	//----- nvinfo : EIATTR_PARAM_CBANK
	.align		4
        /*03dc*/ 	.byte	0x04, 0x0a
        /*03de*/ 	.short	(.L_840 - .L_839)
	.align		4
.L_839:
        /*03e0*/ 	.word	index@(.nv.constant0._ZN7cutlass13device_kernelIN5flash11enable_sm90INS1_16FlashAttnBwdSm90INS1_25CollectiveMainloopBwdSm90ILi2ELi1ELi1EN4cute5tupleIJNS5_1CILi1EEES8_S8_EEENS6_IJNS7_ILi64EEENS7_ILi96EEENS7_ILi192EEEEEENS_10bfloat16_tEfNS_4arch4Sm90ELb1ELb0ELb1ELb1ELb0ELb0ELb1ELb0ELi3ELi1ELi1ELi1ELb0EEENS1_24CollectiveEpilogueBwdGQAISD_fSG_Li384ELb1ELb0EEENS1_25SingleTileBwdLPTSchedulerILb1ELi96ELb0EEEEEEEEEvNT_6ParamsE)
        /*03e4*/ 	.short	0x0210
        /*03e6*/ 	.short	0x0770


	//----- nvinfo : EIATTR_SW_WAR
	.align		4
.L_840:
        /*03e8*/ 	.byte	0x04, 0x36
        /*03ea*/ 	.short	(.L_842 - .L_841)
.L_841:
        /*03ec*/ 	.word	0x00000008
.L_842:


//--------------------- .nv.info._ZN7cutlass13device_kernelIN5flash32FlashAttnBwdPostprocessConvertdQIN4cute5tupleIJNS3_1CILi96EEENS5_ILi192EEEEEENS_10bfloat16_tEfNS_4arch4Sm90ELi384ENS3_8TiledMMAINS3_8MMA_AtomIJNS3_4SM904GMMA27MMA_64x96x16_F32BF16BF16_SSILNSF_5MajorE1ELSH_1ELNSF_7ScaleInE1ELSI_1EEEEEENS3_6LayoutINS4_IJNS5_ILi3EEENS5_ILi1EEESN_EEENS4_IJSN_NS5_ILi0EEESP_EEEEENS4_IJNS3_10UnderscoreESS_SS_EEEEELb1EEEEEvNT_6ParamsE --------------------------
	.section	.nv.info._ZN7cutlass13device_kernelIN5flash32FlashAttnBwdPostprocessConvertdQIN4cute5tupleIJNS3_1CILi96EEENS5_ILi192EEEEEENS_10bfloat16_tEfNS_4arch4Sm90ELi384ENS3_8TiledMMAINS3_8MMA_AtomIJNS3_4SM904GMMA27MMA_64x96x16_F32BF16BF16_SSILNSF_5MajorE1ELSH_1ELNSF_7ScaleInE1ELSI_1EEEEEENS3_6LayoutINS4_IJNS5_ILi3EEENS5_ILi1EEESN_EEENS4_IJSN_NS5_ILi0EEESP_EEEEENS4_IJNS3_10UnderscoreESS_SS_EEEEELb1EEEEEvNT_6ParamsE,"",@"SHT_CUDA_INFO"
	.sectionflags	@""
	.align	4


	//----- nvinfo : EIATTR_CUDA_API_VERSION
	.align		4
        /*0000*/ 	.byte	0x04, 0x37
        /*0002*/ 	.short	(.L_844 - .L_843)
.L_843:
        /*0004*/ 	.word	0x00000082


	//----- nvinfo : EIATTR_KPARAM_INFO
	.align		4
.L_844:
        /*0008*/ 	.byte	0x04, 0x17
        /*000a*/ 	.short	(.L_846 - .L_845)
.L_845:
        /*000c*/ 	.word	0x00000000
        /*0010*/ 	.short	0x0000
        /*0012*/ 	.short	0x0000
        /*0014*/ 	.byte	0x00, 0xf0, 0xc1, 0x01


	//----- nvinfo : EIATTR_SPARSE_MMA_MASK
	.align		4
.L_846:
        /*0018*/ 	.byte	0x03, 0x50
        /*001a*/ 	.short	0x0000


	//----- nvinfo : EIATTR_MAXREG_COUNT
	.align		4
        /*001c*/ 	.byte	0x03, 0x1b
        /*001e*/ 	.short	0x0050


	//----- nvinfo : EIATTR_NUM_BARRIERS
	.align		4
        /*0020*/ 	.byte	0x02, 0x4c
        /*0022*/ 	.byte	0x01
	.zero		1


	//----- nvinfo : EIATTR_MERCURY_ISA_VERSION
	.align		4
        /*0024*/ 	.byte	0x03, 0x5f
        /*0026*/ 	.short	0x0101


	//----- nvinfo : EIATTR_MBARRIER_INSTR_OFFSETS
	.align		4
        /*0028*/ 	.byte	0x04, 0x39
        /*002a*/ 	.short	(.L_848 - .L_847)


	//   ....[0]....
.L_847:
        /*002c*/ 	.word	0x00000490
        /*0030*/ 	.word	0x000000ff
        /*0034*/ 	.word	0x0001b000
        /*0038*/ 	.short	0x0100
        /*003a*/ 	.byte	0x06
	.zero		1


	//   ....[1]....
        /*003c*/ 	.word	0x000005a0
        /*0040*/ 	.word	0x00000002
        /*0044*/ 	.word	0x0001b000
        /*0048*/ 	.short	0x010a
        /*004a*/ 	.byte	0x3f
	.zero		1


	//----- nvinfo : EIATTR_NUM_MBARRIERS
	.align		4
.L_848:
        /*004c*/ 	.byte	0x03, 0x38
        /*004e*/ 	.short	0x0001


	//----- nvinfo : EIATTR_EXIT_INSTR_OFFSETS
	.align		4
        /*0050*/ 	.byte	0x04, 0x1c
        /*0052*/ 	.short	(.L_850 - .L_849)


	//   ....[0]....
.L_849:
        /*0054*/ 	.word	0x000001a0


	//   ....[1]....
        /*0058*/ 	.word	0x00001630


	//   ....[2]....
        /*005c*/ 	.word	0x00001710


	//----- nvinfo : EIATTR_MAX_THREADS
	.align		4
.L_850:
        /*0060*/ 	.byte	0x04, 0x05
        /*0062*/ 	.short	(.L_852 - .L_851)
.L_851:
        /*0064*/ 	.word	0x00000180
        /*0068*/ 	.word	0x00000001
        /*006c*/ 	.word	0x00000001


	//----- nvinfo : EIATTR_CRS_STACK_SIZE
	.align		4
.L_852:
        /*0070*/ 	.byte	0x04, 0x1e
        /*0072*/ 	.short	(.L_854 - .L_853)
.L_853:
        /*0074*/ 	.word	0x00000000


	//----- nvinfo : EIATTR_CBANK_PARAM_SIZE
	.align		4
.L_854:
        /*0078*/ 	.byte	0x03, 0x19
        /*007a*/ 	.short	0x0070


	//----- nvinfo : EIATTR_PARAM_CBANK
	.align		4
        /*007c*/ 	.byte	0x04, 0x0a
        /*007e*/ 	.short	(.L_856 - .L_855)
	.align		4
.L_855:
        /*0080*/ 	.word	index@(.nv.constant0._ZN7cutlass13device_kernelIN5flash32FlashAttnBwdPostprocessConvertdQIN4cute5tupleIJNS3_1CILi96EEENS5_ILi192EEEEEENS_10bfloat16_tEfNS_4arch4Sm90ELi384ENS3_8TiledMMAINS3_8MMA_AtomIJNS3_4SM904GMMA27MMA_64x96x16_F32BF16BF16_SSILNSF_5MajorE1ELSH_1ELNSF_7ScaleInE1ELSI_1EEEEEENS3_6LayoutINS4_IJNS5_ILi3EEENS5_ILi1EEESN_EEENS4_IJSN_NS5_ILi0EEESP_EEEEENS4_IJNS3_10UnderscoreESS_SS_EEEEELb1EEEEEvNT_6ParamsE)
        /*0084*/ 	.short	0x0210
        /*0086*/ 	.short	0x0070


	//----- nvinfo : EIATTR_SW_WAR
	.align		4
.L_856:
        /*0088*/ 	.byte	0x04, 0x36
        /*008a*/ 	.short	(.L_858 - .L_857)
.L_857:
        /*008c*/ 	.word	0x00000008
.L_858:


//--------------------- .nv.info._ZN7cutlass13device_kernelIN5flash32FlashAttnBwdPostprocessConvertdQIN4cute5tupleIJNS3_1CILi64EEENS5_ILi192EEEEEENS_10bfloat16_tEfNS_4arch4Sm90ELi384ENS3_8TiledMMAINS3_8MMA_AtomIJNS3_4SM904GMMA27MMA_64x64x16_F32BF16BF16_SSILNSF_5MajorE0ELSH_1ELNSF_7ScaleInE1ELSI_1EEEEEENS3_6LayoutINS4_IJNS5_ILi1EEENS5_ILi3EEESM_EEENS4_IJNS5_ILi0EEESM_SP_EEEEENS4_IJNS3_10UnderscoreESS_SS_EEEEELb0EEEEEvNT_6ParamsE --------------------------
	.section	.nv.info._ZN7cutlass13device_kernelIN5flash32FlashAttnBwdPostprocessConvertdQIN4cute5tupleIJNS3_1CILi64EEENS5_ILi192EEEEEENS_10bfloat16_tEfNS_4arch4Sm90ELi384ENS3_8TiledMMAINS3_8MMA_AtomIJNS3_4SM904GMMA27MMA_64x64x16_F32BF16BF16_SSILNSF_5MajorE0ELSH_1ELNSF_7ScaleInE1ELSI_1EEEEEENS3_6LayoutINS4_IJNS5_ILi1EEENS5_ILi3EEESM_EEENS4_IJNS5_ILi0EEESM_SP_EEEEENS4_IJNS3_10UnderscoreESS_SS_EEEEELb0EEEEEvNT_6ParamsE,"",@"SHT_CUDA_INFO"
	.sectionflags	@""
	.align	4


	//----- nvinfo : EIATTR_CUDA_API_VERSION
	.align		4
        /*0000*/ 	.byte	0x04, 0x37
        /*0002*/ 	.short	(.L_860 - .L_859)
.L_859:
        /*0004*/ 	.word	0x00000082


	//----- nvinfo : EIATTR_KPARAM_INFO
	.align		4
.L_860:
        /*0008*/ 	.byte	0x04, 0x17
        /*000a*/ 	.short	(.L_862 - .L_861)
.L_861:
        /*000c*/ 	.word	0x00000000
        /*0010*/ 	.short	0x0000
        /*0012*/ 	.short	0x0000
        /*0014*/ 	.byte	0x00, 0xf0, 0xc1, 0x01


	//----- nvinfo : EIATTR_SPARSE_MMA_MASK
	.align		4
.L_862:
        /*0018*/ 	.byte	0x03, 0x50
        /*001a*/ 	.short	0x0000


	//----- nvinfo : EIATTR_MAXREG_COUNT
	.align		4
        /*001c*/ 	.byte	0x03, 0x1b
        /*001e*/ 	.short	0x0050


	//----- nvinfo : EIATTR_NUM_BARRIERS
	.align		4
        /*0020*/ 	.byte	0x02, 0x4c
        /*0022*/ 	.byte	0x01
	.zero		1


	//----- nvinfo : EIATTR_MERCURY_ISA_VERSION
	.align		4
        /*0024*/ 	.byte	0x03, 0x5f
        /*0026*/ 	.short	0x0101


	//----- nvinfo : EIATTR_MBARRIER_INSTR_OFFSETS
	.align		4
        /*0028*/ 	.byte	0x04, 0x39
        /*002a*/ 	.short	(.L_864 - .L_863)


	//   ....[0]....
.L_863:
        /*002c*/ 	.word	0x000004a0
        /*0030*/ 	.word	0x000000ff
        /*0034*/ 	.word	0x00012000
        /*0038*/ 	.short	0x0100
        /*003a*/ 	.byte	0x06
	.zero		1


	//   ....[1]....
        /*003c*/ 	.word	0x000005b0
        /*0040*/ 	.word	0x00000029
        /*0044*/ 	.word	0x00012000
        /*0048*/ 	.short	0x010a
        /*004a*/ 	.byte	0x3f
	.zero		1


	//----- nvinfo : EIATTR_NUM_MBARRIERS
	.align		4
.L_864:
        /*004c*/ 	.byte	0x03, 0x38
        /*004e*/ 	.short	0x0001


	//----- nvinfo : EIATTR_EXIT_INSTR_OFFSETS
	.align		4
        /*0050*/ 	.byte	0x04, 0x1c
        /*0052*/ 	.short	(.L_866 - .L_865)


	//   ....[0]....
.L_865:
        /*0054*/ 	.word	0x000001b0


	//   ....[1]....
        /*0058*/ 	.word	0x00001220


	//   ....[2]....
        /*005c*/ 	.word	0x000012f0


	//----- nvinfo : EIATTR_MAX_THREADS
	.align		4
.L_866:
        /*0060*/ 	.byte	0x04, 0x05
        /*0062*/ 	.short	(.L_868 - .L_867)
.L_867:
        /*0064*/ 	.word	0x00000180
        /*0068*/ 	.word	0x00000001
        /*006c*/ 	.word	0x00000001


	//----- nvinfo : EIATTR_CRS_STACK_SIZE
	.align		4
.L_868:
        /*0070*/ 	.byte	0x04, 0x1e
        /*0072*/ 	.short	(.L_870 - .L_869)
.L_869:
        /*0074*/ 	.word	0x00000000


	//----- nvinfo : EIATTR_CBANK_PARAM_SIZE
	.align		4
.L_870:
        /*0078*/ 	.byte	0x03, 0x19
        /*007a*/ 	.short	0x0070


	//----- nvinfo : EIATTR_PARAM_CBANK
	.align		4
        /*007c*/ 	.byte	0x04, 0x0a
        /*007e*/ 	.short	(.L_872 - .L_871)
	.align		4
.L_871:
        /*0080*/ 	.word	index@(.nv.constant0._ZN7cutlass13device_kernelIN5flash32FlashAttnBwdPostprocessConvertdQIN4cute5tupleIJNS3_1CILi64EEENS5_ILi192EEEEEENS_10bfloat16_tEfNS_4arch4Sm90ELi384ENS3_8TiledMMAINS3_8MMA_AtomIJNS3_4SM904GMMA27MMA_64x64x16_F32BF16BF16_SSILNSF_5MajorE0ELSH_1ELNSF_7ScaleInE1ELSI_1EEEEEENS3_6LayoutINS4_IJNS5_ILi1EEENS5_ILi3EEESM_EEENS4_IJNS5_ILi0EEESM_SP_EEEEENS4_IJNS3_10UnderscoreESS_SS_EEEEELb0EEEEEvNT_6ParamsE)
        /*0084*/ 	.short	0x0210
        /*0086*/ 	.short	0x0070


	//----- nvinfo : EIATTR_SW_WAR
	.align		4
.L_872:
        /*0088*/ 	.byte	0x04, 0x36
        /*008a*/ 	.short	(.L_874 - .L_873)
.L_873:
        /*008c*/ 	.word	0x00000008
.L_874:


//--------------------- .nv.info._ZN7cutlass13device_kernelIN5flash11enable_sm90INS1_16FlashAttnBwdSm90INS1_25CollectiveMainloopBwdSm90ILi2ELi1ELi1EN4cute5tupleIJNS5_1CILi1EEES8_S8_EEENS6_IJNS7_ILi64EEENS7_ILi96EEENS7_ILi192EEEEEENS_10bfloat16_tEfNS_4arch4Sm90ELb1ELb0ELb1ELb1ELb1ELb0ELb1ELb0ELi3ELi1ELi1ELi1ELb0EEENS1_24CollectiveEpilogueBwdGQAISD_fSG_Li384ELb1ELb1EEENS1_25SingleTileBwdLPTSchedulerILb1ELi96ELb1EEEEEEEEEvNT_6ParamsE --------------------------
	.section	.nv.info._ZN7cutlass13device_kernelIN5flash11enable_sm90INS1_16FlashAttnBwdSm90INS1_25CollectiveMainloopBwdSm90ILi2ELi1ELi1EN4cute5tupleIJNS5_1CILi1EEES8_S8_EEENS6_IJNS7_ILi64EEENS7_ILi96EEENS7_ILi192EEEEEENS_10bfloat16_tEfNS_4arch4Sm90ELb1ELb0ELb1ELb1ELb1ELb0ELb1ELb0ELi3ELi1ELi1ELi1ELb0EEENS1_24CollectiveEpilogueBwdGQAISD_fSG_Li384ELb1ELb1EEENS1_25SingleTileBwdLPTSchedulerILb1ELi96ELb1EEEEEEEEEvNT_6ParamsE,"",@"SHT_CUDA_INFO"
	.sectionflags	@""
	.align	4


	//----- nvinfo : EIATTR_CUDA_API_VERSION
	.align		4
        /*0000*/ 	.byte	0x04, 0x37
        /*0002*/ 	.short	(.L_876 - .L_875)
.L_875:
        /*0004*/ 	.word	0x00000082


	//----- nvinfo : EIATTR_KPARAM_INFO
	.align		4
.L_876:
        /*0008*/ 	.byte	0x04, 0x17
        /*000a*/ 	.short	(.L_878 - .L_877)
.L_877:
        /*000c*/ 	.word	0x00000000
        /*0010*/ 	.short	0x0000
        /*0012*/ 	.short	0x0070
        /*0014*/ 	.byte	0x00, 0xf0, 0x01, 0x1c


	//----- nvinfo : EIATTR_SPARSE_MMA_MASK
	.align		4
.L_878:
        /*0018*/ 	.byte	0x03, 0x50
        /*001a*/ 	.short	0x0000


	//----- nvinfo : EIATTR_MAXREG_COUNT
	.align		4
        /*001c*/ 	.byte	0x03, 0x1b
        /*001e*/ 	.short	0x0080


	//----- nvinfo : EIATTR_NUM_BARRIERS
	.align		4
        /*0020*/ 	.byte	0x02, 0x4c
        /*0022*/ 	.byte	0x10
	.zero		1


	//----- nvinfo : EIATTR_EXTERNS
	.align		4
        /*0024*/ 	.byte	0x04, 0x0f
        /*0026*/ 	.short	(.L_880 - .L_879)


	//   ....[0]....
	.align		4
.L_879:
        /*0028*/ 	.word	index@(__assertfail)


	//----- nvinfo : EIATTR_ANNOTATIONS
	.align		4
.L_880:
        /*002c*/ 	.byte	0x04, 0x55
        /*002e*/ 	.short	(.L_882 - .L_881)


	//   ....[0]....
.L_881:
        /* <DEDUP_REMOVED lines=10> */


	//----- nvinfo : EIATTR_MERCURY_ISA_VERSION
	.align		4
.L_882:
        /*00b8*/ 	.byte	0x03, 0x5f
        /*00ba*/ 	.short	0x0101


	//----- nvinfo : EIATTR_INT_WARP_WIDE_INSTR_OFFSETS
	.align		4
        /*00bc*/ 	.byte	0x04, 0x31
        /*00be*/ 	.short	(.L_884 - .L_883)


	//   ....[0]....
.L_883:
        /*00c0*/ 	.word	0x00000180


	//   ....[1]....
        /*00c4*/ 	.word	0x00000240


	//   ....[2]....
        /*00c8*/ 	.word	0x00006630


	//   ....[3]....
        /*00cc*/ 	.word	0x00006e20


	//   ....[4]....
        /*00d0*/ 	.word	0x00007480


	//----- nvinfo : EIATTR_COOP_GROUP_MASK_REGIDS
	.align		4
.L_884:
        /*00d4*/ 	.byte	0x04, 0x29
        /*00d6*/ 	.short	(.L_886 - .L_885)


	//   ....[0]....
.L_885:
        /*00d8*/ 	.word	0xffffffff


	//   ....[1]....
        /*00dc*/ 	.word	0xffffffff


	//   ....[2]....
        /*00e0*/ 	.word	0xffffffff


	//   ....[3]....
        /*00e4*/ 	.word	0xffffffff


	//   ....[4]....
        /*00e8*/ 	.word	0xffffffff


	//   ....[5]....
        /*00ec*/ 	.word	0xffffffff


	//   ....[6]....
        /*00f0*/ 	.word	0xffffffff


	//   ....[7]....
        /*00f4*/ 	.word	0xffffffff


	//   ....[8]....
        /*00f8*/ 	.word	0xffffffff


	//   ....[9]....
        /*00fc*/ 	.word	0xffffffff


	//   ....[10]....
        /*0100*/ 	.word	0xffffffff


	//   ....[11]....
        /*0104*/ 	.word	0xffffffff


	//   ....[12]....
        /*0108*/ 	.word	0xffffffff


	//   ....[13]....
        /*010c*/ 	.word	0xffffffff


	//   ....[14]....
        /*0110*/ 	.word	0xffffffff


	//   ....[15]....
        /*0114*/ 	.word	0xffffffff


	//   ....[16]....
        /*0118*/ 	.word	0xffffffff


	//   ....[17]....
        /*011c*/ 	.word	0x0500000f


	//   ....[18]....
        /*0120*/ 	.word	0x0500000f


	//   ....[19]....
        /*0124*/ 	.word	0x0500000f


	//   ....[20]....
        /*0128*/ 	.word	0x0500000f


	//   ....[21]....
        /*012c*/ 	.word	0x0500000f


	//   ....[22]....
        /*0130*/ 	.word	0x0500000f


	//----- nvinfo : EIATTR_COOP_GROUP_INSTR_OFFSETS
	.align		4
.L_886:
        /*0134*/ 	.byte	0x04, 0x28
        /*0136*/ 	.short	(.L_888 - .L_887)


	//   ....[0]....
.L_887:
        /*0138*/ 	.word	0x00000060


	//   ....[1]....
        /*013c*/ 	.word	0x00000190


	//   ....[2]....
        /*0140*/ 	.word	0x00000220


	//   ....[3]....
        /*0144*/ 	.word	0x000003a0


	//   ....[4]....
        /*0148*/ 	.word	0x00000600


	//   ....[5]....
        /*014c*/ 	.word	0x00001600


	//   ....[6]....
        /*0150*/ 	.word	0x00004c30


	//   ....[7]....
        /*0154*/ 	.word	0x00004dc0


	//   ....[8]....
        /*0158*/ 	.word	0x00005050


	//   ....[9]....
        /*015c*/ 	.word	0x000051e0


	//   ....[10]....
        /*0160*/ 	.word	0x000052f0


	//   ....[11]....
        /*0164*/ 	.word	0x000060a0


	//   ....[12]....
        /*0168*/ 	.word	0x00006560


	//   ....[13]....
        /*016c*/ 	.word	0x00006960


	//   ....[14]....
        /*0170*/ 	.word	0x00006d50


	//   ....[15]....
        /*0174*/ 	.word	0x00007000


	//   ....[16]....
        /*0178*/ 	.word	0x000073b0


	//   ....[17]....
        /*017c*/ 	.word	0x0000a2a0


	//   ....[18]....
        /*0180*/ 	.word	0x0000a410


	//   ....[19]....
        /*0184*/ 	.word	0x0000a480


	//   ....[20]....
        /*0188*/ 	.word	0x0000a4f0


	//   ....[21]....
        /*018c*/ 	.word	0x0000a560


	//   ....[22]....
        /*0190*/ 	.word	0x0000a5d0


	//----- nvinfo : EIATTR_REG_RECONFIG
	.align		4
.L_888:
        /*0194*/ 	.byte	0x01, 0x54
	.zero		2


	//----- nvinfo : EIATTR_SYSCALL_OFFSETS
	.align		4
        /*0198*/ 	.byte	0x04, 0x46
        /*019a*/ 	.short	(.L_890 - .L_889)


	//   ....[0]....
.L_889:
        /*019c*/ 	.word	0x00001260


	//   ....[1]....
        /*01a0*/ 	.word	0x00001350


	//   ....[2]....
        /*01a4*/ 	.word	0x00001490


	//   ....[3]....
        /*01a8*/ 	.word	0x00001580


	//----- nvinfo : EIATTR_MBARRIER_INSTR_OFFSETS
	.align		4
.L_890:
        /*01ac*/ 	.byte	0x04, 0x39
        /*01ae*/ 	.short	(.L_892 - .L_891)


	//   ....[0]....
.L_891:
        /*01b0*/ 	.word	0x00000260
        /*01b4*/ 	.word	0x000000ff
        /*01b8*/ 	.word	0x00036400
        /*01bc*/ 	.short	0x0100
        /*01be*/ 	.byte	0x06
	.zero		1


	//   ....[1]....
        /*01c0*/ 	.word	0x00000350
        /*01c4*/ 	.word	0x000000ff
        /*01c8*/ 	.word	0x00036410
        /*01cc*/ 	.short	0x0100
        /*01ce*/ 	.byte	0x08
	.zero		1


	//   ....[2]....
        /*01d0*/ 	.word	0x00000360
        /*01d4*/ 	.word	0x000000ff
        /*01d8*/ 	.word	0x00036420
        /*01dc*/ 	.short	0x0100
        /*01de*/ 	.byte	0x08
	.zero		1


	//   ....[3]....
        /*01e0*/ 	.word	0x00000370
        /*01e4*/ 	.word	0x000000ff
        /*01e8*/ 	.word	0x00036418
        /*01ec*/ 	.short	0x0100
        /*01ee*/ 	.byte	0x08
	.zero		1


	//   ....[4]....
        /*01f0*/ 	.word	0x00000380
        /*01f4*/ 	.word	0x000000ff
        /*01f8*/ 	.word	0x00036428
        /*01fc*/ 	.short	0x0100
        /*01fe*/ 	.byte	0x08
	.zero		1


	//   ....[5]....
        /*0200*/ 	.word	0x000004b0
        /*0204*/ 	.word	0x000000ff
        /*0208*/ 	.word	0x00036430
        /*020c*/ 	.short	0x0100
        /*020e*/ 	.byte	0x08
	.zero		1


	//   ....[6]....
        /*0210*/ 	.word	0x000004c0
        /*0214*/ 	.word	0x000000ff
        /*0218*/ 	.word	0x00036438
        /*021c*/ 	.short	0x0100
        /*021e*/ 	.byte	0x08
	.zero		1


	//   ....[7]....
        /*0220*/ 	.word	0x00001640
        /*0224*/ 	.word	0x000000ff
        /*0228*/ 	.word	0x00036400
        /*022c*/ 	.short	0x010a
        /*022e*/ 	.byte	0x24
	.zero		1


	//   ....[8]....
        /*0230*/ 	.word	0x00001740
        /*0234*/ 	.word	0x000000ff
        /*0238*/ 	.word	0x00036400
        /*023c*/ 	.short	0x010a
        /*023e*/ 	.byte	0x24
	.zero		1


	//   ....[9]....
        /*0240*/ 	.word	0x00001e50
        /*0244*/ 	.word	0x00000003
        /*0248*/ 	.word	0x00036410
        /*024c*/ 	.short	0x010a
        /*024e*/ 	.byte	0x3f
	.zero		1


	//   ....[10]....
        /*0250*/ 	.word	0x00001e90
        /*0254*/ 	.word	0x00000003
        /*0258*/ 	.word	0x00036410
        /*025c*/ 	.short	0x010a
        /*025e*/ 	.byte	0x3f
	.zero		1


	//   ....[11]....
        /*0260*/ 	.word	0x00002530
        /*0264*/ 	.word	0x000000ff
        /*0268*/ 	.word	0x00036430
        /*026c*/ 	.short	0x010a
        /*026e*/ 	.byte	0x24
	.zero		1


	//   ....[12]....
        /*0270*/ 	.word	0x00002780
        /*0274*/ 	.word	0x000000ff
        /*0278*/ 	.word	0x00036430
        /*027c*/ 	.short	0x010a
        /*027e*/ 	.byte	0x24
	.zero		1


	//   ....[13]....
        /*0280*/ 	.word	0x00003e40
        /*0284*/ 	.word	0x000000ff
        /*0288*/ 	.word	0x00000000
        /*028c*/ 	.short	0x0101
        /*028e*/ 	.byte	0x04
	.zero		1


	//   ....[14]....
        /*0290*/ 	.word	0x000041d0
        /*0294*/ 	.word	0x00000003
        /*0298*/ 	.word	0x00000000
        /*029c*/ 	.short	0x0101
        /*029e*/ 	.byte	0x3f
	.zero		1


	//   ....[15]....
        /*02a0*/ 	.word	0x000081a0
        /*02a4*/ 	.word	0x00000000
        /*02a8*/ 	.word	0x00036420
        /*02ac*/ 	.short	0x010a
        /*02ae*/ 	.byte	0x3f
	.zero		1


	//   ....[16]....
        /*02b0*/ 	.word	0x00008990
        /*02b4*/ 	.word	0x00000000
        /*02b8*/ 	.word	0x00036438
        /*02bc*/ 	.short	0x010a
        /*02be*/ 	.byte	0x3f
	.zero		1


	//   ....[17]....
        /*02c0*/ 	.word	0x00008cf0
        /*02c4*/ 	.word	0x00000000
        /*02c8*/ 	.word	0x00036428
        /*02cc*/ 	.short	0x010a
        /*02ce*/ 	.byte	0x3f
	.zero		1


	//   ....[18]....
        /*02d0*/ 	.word	0x00009020
        /*02d4*/ 	.word	0x00000000
        /*02d8*/ 	.word	0x00036438
        /*02dc*/ 	.short	0x010a
        /*02de*/ 	.byte	0x3f
	.zero		1


	//   ....[19]....
        /*02e0*/ 	.word	0x00009310
        /*02e4*/ 	.word	0x00000000
        /*02e8*/ 	.word	0x00036420
        /*02ec*/ 	.short	0x010a
        /*02ee*/ 	.byte	0x3f
	.zero		1


	//   ....[20]....
        /*02f0*/ 	.word	0x00009690
        /*02f4*/ 	.word	0x00000000
        /*02f8*/ 	.word	0x00036438
        /*02fc*/ 	.short	0x010a
        /*02fe*/ 	.byte	0x3f
	.zero		1


	//   ....[21]....
        /*0300*/ 	.word	0x00009990
        /*0304*/ 	.word	0x00000000
        /*0308*/ 	.word	0x00036428
        /*030c*/ 	.short	0x010a
        /*030e*/ 	.byte	0x3f
	.zero		1


	//   ....[22]....
        /*0310*/ 	.word	0x00009cd0
        /*0314*/ 	.word	0x00000000
        /*0318*/ 	.word	0x00036438
        /*031c*/ 	.short	0x010a
        /*031e*/ 	.byte	0x3f
	.zero		1


	//   ....[23]....
        /*0320*/ 	.word	0x0000a130
        /*0324*/ 	.word	0x00000007
        /*0328*/ 	.word	0x00000000
        /*032c*/ 	.short	0x010a
        /*032e*/ 	.byte	0x3f
	.zero		1


	//   ....[24]....
        /*0330*/ 	.word	0x0000a1b0
        /*0334*/ 	.word	0x00000003
        /*0338*/ 	.word	0x00000000
        /*033c*/ 	.short	0x010a
        /*033e*/ 	.byte	0x3f
	.zero		1


	//   ....[25]....
        /*0340*/ 	.word	0x0000a200
        /*0344*/ 	.word	0x00000009
        /*0348*/ 	.word	0x00036438
        /*034c*/ 	.short	0x010a
        /*034e*/ 	.byte	0x3f
	.zero		1


	//   ....[26]....
        /*0350*/ 	.word	0x0000a2e0
        /*0354*/ 	.word	0x00000000
        /*0358*/ 	.word	0x00036400
        /*035c*/ 	.short	0x010a
        /*035e*/ 	.byte	0x3f
	.zero		1


	//   ....[27]....
        /*0360*/ 	.word	0x0000a330
        /*0364*/ 	.word	0x00000003
        /*0368*/ 	.word	0x00036410
        /*036c*/ 	.short	0x010a
        /*036e*/ 	.byte	0x3f
	.zero		1


	//   ....[28]....
        /*0370*/ 	.word	0x0000a390
        /*0374*/ 	.word	0x00000079
        /*0378*/ 	.word	0x00036430
        /*037c*/ 	.short	0x010a
        /*037e*/ 	.byte	0x3f
	.zero		1


	//   ....[29]....
        /*0380*/ 	.word	0x0000a610
        /*0384*/ 	.word	0x00000000
        /*0388*/ 	.word	0x00036420
        /*038c*/ 	.short	0x010a
        /*038e*/ 	.byte	0x3f
	.zero		1


	//   ....[30]....
        /*0390*/ 	.word	0x0000a660
        /*0394*/ 	.word	0x00000000
        /*0398*/ 	.word	0x00036438
        /*039c*/ 	.short	0x010a
        /*039e*/ 	.byte	0x3f
	.zero		1


	//   ....[31]....
        /*03a0*/ 	.word	0x0000a6b0
        /*03a4*/ 	.word	0x00000000
        /*03a8*/ 	.word	0x00036428
        /*03ac*/ 	.short	0x010a
        /*03ae*/ 	.byte	0x3f
	.zero		1


	//   ....[32]....
        /*03b0*/ 	.word	0x0000a710
        /*03b4*/ 	.word	0x00000000
        /*03b8*/ 	.word	0x00036438
        /*03bc*/ 	.short	0x010a
        /*03be*/ 	.byte	0x3f
	.zero		1


	//   ....[33]....
        /*03c0*/ 	.word	0x0000a790
        /*03c4*/ 	.word	0x00000000
        /*03c8*/ 	.word	0x00036420
        /*03cc*/ 	.short	0x010a
        /*03ce*/ 	.byte	0x3f
	.zero		1


	//   ....[34]....
        /*03d0*/ 	.word	0x0000a7e0
        /*03d4*/ 	.word	0x00000000
        /*03d8*/ 	.word	0x00036438
        /*03dc*/ 	.short	0x010a
        /*03de*/ 	.byte	0x3f
	.zero		1


	//   ....[35]....
        /*03e0*/ 	.word	0x0000a830
        /*03e4*/ 	.word	0x00000000
        /*03e8*/ 	.word	0x00036428
        /*03ec*/ 	.short	0x010a
        /*03ee*/ 	.byte	0x3f
	.zero		1


	//   ....[36]....
        /*03f0*/ 	.word	0x0000a880
        /*03f4*/ 	.word	0x00000000
        /*03f8*/ 	.word	0x00036438
        /*03fc*/ 	.short	0x010a
        /*03fe*/ 	.byte	0x3f
	.zero		1


	//   ....[37]....
        /*0400*/ 	.word	0x0000a950
        /*0404*/ 	.word	0x00000007
        /*0408*/ 	.word	0x00000000
        /*040c*/ 	.short	0x010a
        /*040e*/ 	.byte	0x3f
	.zero		1


	//   ....[38]....
        /*0410*/ 	.word	0x0000a9a0
        /*0414*/ 	.word	0x00000003
        /*0418*/ 	.word	0x00000000
        /*041c*/ 	.short	0x010a
        /*041e*/ 	.byte	0x3f
	.zero		1


	//----- nvinfo : EIATTR_NUM_MBARRIERS
	.align		4
.L_892:
        /*0420*/ 	.byte	0x03, 0x38
        /*0422*/ 	.short	0x0007


	//----- nvinfo : EIATTR_EXIT_INSTR_OFFSETS
	.align		4
        /*0424*/ 	.byte	0x04, 0x1c
        /*0426*/ 	.short	(.L_894 - .L_893)


	//   ....[0]....
.L_893:
        /*0428*/ 	.word	0x0000a250


	//----- nvinfo : EIATTR_MAX_THREADS
	.align		4
.L_894:
        /*042c*/ 	.byte	0x04, 0x05
        /*042e*/ 	.short	(.L_896 - .L_895)
.L_895:
        /*0430*/ 	.word	0x00000200
        /*0434*/ 	.word	0x00000001
        /*0438*/ 	.word	0x00000001


	//----- nvinfo : EIATTR_CRS_STACK_SIZE
	.align		4
.L_896:
        /*043c*/ 	.byte	0x04, 0x1e
        /*043e*/ 	.short	(.L_898 - .L_897)
.L_897:
        /*0440*/ 	.word	0x00000000


	//----- nvinfo : EIATTR_CBANK_PARAM_SIZE
	.align		4
.L_898:
        /*0444*/ 	.byte	0x03, 0x19
        /*0446*/ 	.short	0x0770


	//----- nvinfo : EIATTR_PARAM_CBANK
	.align		4
        /*0448*/ 	.byte	0x04, 0x0a
        /*044a*/ 	.short	(.L_900 - .L_899)
	.align		4
.L_899:
        /*044c*/ 	.word	index@(.nv.constant0._ZN7cutlass13device_kernelIN5flash11enable_sm90INS1_16FlashAttnBwdSm90INS1_25CollectiveMainloopBwdSm90ILi2ELi1ELi1EN4cute5tupleIJNS5_1CILi1EEES8_S8_EEENS6_IJNS7_ILi64EEENS7_ILi96EEENS7_ILi192EEEEEENS_10bfloat16_tEfNS_4arch4Sm90ELb1ELb0ELb1ELb1ELb1ELb0ELb1ELb0ELi3ELi1ELi1ELi1ELb0EEENS1_24CollectiveEpilogueBwdGQAISD_fSG_Li384ELb1ELb1EEENS1_25SingleTileBwdLPTSchedulerILb1ELi96ELb1EEEEEEEEEvNT_6ParamsE)
        /*0450*/ 	.short	0x0210
        /*0452*/ 	.short	0x0770


	//----- nvinfo : EIATTR_SW_WAR
	.align		4
.L_900:
        /*0454*/ 	.byte	0x04, 0x36
        /*0456*/ 	.short	(.L_902 - .L_901)
.L_901:
        /*0458*/ 	.word	0x00000008
.L_902:


//--------------------- .nv.info._ZN7cutlass13device_kernelIN5flash22FlashAttnBwdPreprocessIN4cute5tupleIJNS3_1CILi64EEENS5_ILi192EEEEEENS_10bfloat16_tEfNS_4arch4Sm90ELb1ELb1EEEEEvNT_6ParamsE --------------------------
	.section	.nv.info._ZN7cutlass13device_kernelIN5flash22FlashAttnBwdPreprocessIN4cute5tupleIJNS3_1CILi64EEENS5_ILi192EEEEEENS_10bfloat16_tEfNS_4arch4Sm90ELb1ELb1EEEEEvNT_6ParamsE,"",@"SHT_CUDA_INFO"
	.sectionflags	@""
	.align	4


	//----- nvinfo : EIATTR_CUDA_API_VERSION
	.align		4
        /*0000*/ 	.byte	0x04, 0x37
        /*0002*/ 	.short	(.L_904 - .L_903)
.L_903:
        /*0004*/ 	.word	0x00000082


	//----- nvinfo : EIATTR_KPARAM_INFO
	.align		4
.L_904:
        /*0008*/ 	.byte	0x04, 0x17
        /*000a*/ 	.short	(.L_906 - .L_905)
.L_905:
        /*000c*/ 	.word	0x00000000
        /*0010*/ 	.short	0x0000
        /*0012*/ 	.short	0x0000
        /*0014*/ 	.byte	0x00, 0xf0, 0xc1, 0x03


	//----- nvinfo : EIATTR_SPARSE_MMA_MASK
	.align		4
.L_906:
        /*0018*/ 	.byte	0x03, 0x50
        /*001a*/ 	.short	0x0000


	//----- nvinfo : EIATTR_MAXREG_COUNT
	.align		4
        /*001c*/ 	.byte	0x03, 0x1b
        /*001e*/ 	.short	0x0080


	//----- nvinfo : EIATTR_MERCURY_ISA_VERSION
	.align		4
        /*0020*/ 	.byte	0x03, 0x5f
        /*0022*/ 	.short	0x0101


	//----- nvinfo : EIATTR_COOP_GROUP_MASK_REGIDS
	.align		4
        /*0024*/ 	.byte	0x04, 0x29
        /*0026*/ 	.short	(.L_908 - .L_907)


	//   ....[0]....
.L_907:
        /*0028*/ 	.word	0xffffffff


	//   ....[1]....
        /*002c*/ 	.word	0xffffffff


	//   ....[2]....
        /*0030*/ 	.word	0xffffffff


	//   ....[3]....
        /*0034*/ 	.word	0xffffffff


	//   ....[4]....
        /*0038*/ 	.word	0xffffffff


	//   ....[5]....
        /*003c*/ 	.word	0xffffffff


	//----- nvinfo : EIATTR_COOP_GROUP_INSTR_OFFSETS
	.align		4
.L_908:
        /*0040*/ 	.byte	0x04, 0x28
        /*0042*/ 	.short	(.L_910 - .L_909)


	//   ....[0]....
.L_909:
        /*0044*/ 	.word	0x00001b30


	//   ....[1]....
        /*0048*/ 	.word	0x00001b50


	//   ....[2]....
        /*004c*/ 	.word	0x00001ba0


	//   ....[3]....
        /*0050*/ 	.word	0x00001bd0


	//   ....[4]....
        /*0054*/ 	.word	0x00001c10


	//   ....[5]....
        /*0058*/ 	.word	0x00001c40


	//----- nvinfo : EIATTR_EXIT_INSTR_OFFSETS
	.align		4
.L_910:
        /*005c*/ 	.byte	0x04, 0x1c
        /*005e*/ 	.short	(.L_912 - .L_911)


	//   ....[0]....
.L_911:
        /*0060*/ 	.word	0x000001c0


	//   ....[1]....
        /*0064*/ 	.word	0x000021b0


	//   ....[2]....
        /*0068*/ 	.word	0x00002230


	//----- nvinfo : EIATTR_MAX_THREADS
	.align		4
.L_912:
        /*006c*/ 	.byte	0x04, 0x05
        /*006e*/ 	.short	(.L_914 - .L_913)
.L_913:
        /*0070*/ 	.word	0x00000100
        /*0074*/ 	.word	0x00000001
        /*0078*/ 	.word	0x00000001


	//----- nvinfo : EIATTR_CRS_STACK_SIZE
	.align		4
.L_914:
        /*007c*/ 	.byte	0x04, 0x1e
        /*007e*/ 	.short	(.L_916 - .L_915)
.L_915:
        /*0080*/ 	.word	0x00000000


	//----- nvinfo : EIATTR_CBANK_PARAM_SIZE
	.align		4
.L_916:
        /*0084*/ 	.byte	0x03, 0x19
        /*0086*/ 	.short	0x00f0


	//----- nvinfo : EIATTR_PARAM_CBANK
	.align		4
        /*0088*/ 	.byte	0x04, 0x0a
        /*008a*/ 	.short	(.L_918 - .L_917)
	.align		4
.L_917:
        /*008c*/ 	.word	index@(.nv.constant0._ZN7cutlass13device_kernelIN5flash22FlashAttnBwdPreprocessIN4cute5tupleIJNS3_1CILi64EEENS5_ILi192EEEEEENS_10bfloat16_tEfNS_4arch4Sm90ELb1ELb1EEEEEvNT_6ParamsE)
        /*0090*/ 	.short	0x0210
        /*0092*/ 	.short	0x00f0


	//----- nvinfo : EIATTR_SW_WAR
	.align		4
.L_918:
        /*0094*/ 	.byte	0x04, 0x36
        /*0096*/ 	.short	(.L_920 - .L_919)
.L_919:
        /*0098*/ 	.word	0x00000008
.L_920:


//--------------------- .nv.callgraph             --------------------------
	.section	.nv.callgraph,"",@"SHT_CUDA_CALLGRAPH"
	.align	4
	.sectionentsize	8
	.align		4
        /*0000*/ 	.word	0x00000000
	.align		4
        /*0004*/ 	.word	0xffffffff
	.align		4
        /*0008*/ 	.word	index@(_ZN7cutlass13device_kernelIN5flash11enable_sm90INS1_16FlashAttnBwdSm90INS1_25CollectiveMainloopBwdSm90ILi2ELi1ELi1EN4cute5tupleIJNS5_1CILi1EEES8_S8_EEENS6_IJNS7_ILi64EEENS7_ILi96EEENS7_ILi192EEEEEENS_10bfloat16_tEfNS_4arch4Sm90ELb0ELb0ELb1ELb0ELb0ELb0ELb1ELb0ELi3ELi1ELi1ELi1ELb0EEENS1_21CollectiveEpilogueBwdISD_SE_SG_Li384ELb0ELb1ELi3EEENS1_19SingleTileSchedulerILb0ELb0ELb0ELi96EEEEEEEEEvNT_6ParamsE)
	.align		4
        /*000c*/ 	.word	index@(__assertfail)
	.align		4
        /*0010*/ 	.word	index@(_ZN7cutlass13device_kernelIN5flash11enable_sm90INS1_16FlashAttnBwdSm90INS1_25CollectiveMainloopBwdSm90ILi2ELi1ELi1EN4cute5tupleIJNS5_1CILi1EEES8_S8_EEENS6_IJNS7_ILi64EEENS7_ILi96EEENS7_ILi192EEEEEENS_10bfloat16_tEfNS_4arch4Sm90ELb0ELb0ELb1ELb0ELb1ELb0ELb1ELb0ELi3ELi1ELi1ELi1ELb0EEENS1_21CollectiveEpilogueBwdISD_SE_SG_Li384ELb0ELb1ELi3EEENS1_19SingleTileSchedulerILb0ELb0ELb0ELi96EEEEEEEEEvNT_6ParamsE)
	.align		4
        /*0014*/ 	.word	index@(__assertfail)
	.align		4
        /*0018*/ 	.word	index@(_ZN7cutlass13device_kernelIN5flash11enable_sm90INS1_16FlashAttnBwdSm90INS1_25CollectiveMainloopBwdSm90ILi2ELi1ELi1EN4cute5tupleIJNS5_1CILi1EEES8_S8_EEENS6_IJNS7_ILi64EEENS7_ILi96EEENS7_ILi192EEEEEENS_10bfloat16_tEfNS_4arch4Sm90ELb0ELb0ELb1ELb0ELb0ELb0ELb1ELb0ELi3ELi1ELi1ELi1ELb0EEENS1_24CollectiveEpilogueBwdGQAISD_fSG_Li384ELb0ELb0EEENS1_19SingleTileSchedulerILb0ELb0ELb0ELi96EEEEEEEEEvNT_6ParamsE)
	.align		4
        /*001c*/ 	.word	index@(__assertfail)
	.align		4
        /*0020*/ 	.word	index@(_ZN7cutlass13device_kernelIN5flash11enable_sm90INS1_16FlashAttnBwdSm90INS1_25CollectiveMainloopBwdSm90ILi2ELi1ELi1EN4cute5tupleIJNS5_1CILi1EEES8_S8_EEENS6_IJNS7_ILi64EEENS7_ILi96EEENS7_ILi192EEEEEENS_10bfloat16_tEfNS_4arch4Sm90ELb0ELb0ELb1ELb0ELb1ELb0ELb1ELb0ELi3ELi1ELi1ELi1ELb0EEENS1_24CollectiveEpilogueBwdGQAISD_fSG_Li384ELb0ELb1EEENS1_19SingleTileSchedulerILb0ELb0ELb0ELi96EEEEEEEEEvNT_6ParamsE)
	.align		4
        /*0024*/ 	.word	index@(__assertfail)
	.align		4
        /*0028*/ 	.word	index@(_ZN7cutlass13device_kernelIN5flash11enable_sm90INS1_16FlashAttnBwdSm90INS1_25CollectiveMainloopBwdSm90ILi2ELi1ELi1EN4cute5tupleIJNS5_1CILi1EEES8_S8_EEENS6_IJNS7_ILi64EEENS7_ILi96EEENS7_ILi192EEEEEENS_10bfloat16_tEfNS_4arch4Sm90ELb0ELb0ELb1ELb1ELb0ELb0ELb1ELb0ELi3ELi1ELi1ELi1ELb0EEENS1_21CollectiveEpilogueBwdISD_SE_SG_Li384ELb1ELb1ELi3EEENS1_19SingleTileSchedulerILb1ELb0ELb0ELi96EEEEEEEEEvNT_6ParamsE)
	.align		4
        /*002c*/ 	.word	index@(__assertfail)
	.align		4
        /*0030*/ 	.word	index@(_ZN7cutlass13device_kernelIN5flash11enable_sm90INS1_16FlashAttnBwdSm90INS1_25CollectiveMainloopBwdSm90ILi2ELi1ELi1EN4cute5tupleIJNS5_1CILi1EEES8_S8_EEENS6_IJNS7_ILi64EEENS7_ILi96EEENS7_ILi192EEEEEENS_10bfloat16_tEfNS_4arch4Sm90ELb0ELb0ELb1ELb1ELb1ELb0ELb1ELb0ELi3ELi1ELi1ELi1ELb0EEENS1_21CollectiveEpilogueBwdISD_SE_SG_Li384ELb1ELb1ELi3EEENS1_19SingleTileSchedulerILb1ELb0ELb0ELi96EEEEEEEEEvNT_6ParamsE)
	.align		4
        /*0034*/ 	.word	index@(__assertfail)
	.align		4
        /*0038*/ 	.word	index@(_ZN7cutlass13device_kernelIN5flash11enable_sm90INS1_16FlashAttnBwdSm90INS1_25CollectiveMainloopBwdSm90ILi2ELi1ELi1EN4cute5tupleIJNS5_1CILi1EEES8_S8_EEENS6_IJNS7_ILi64EEENS7_ILi96EEENS7_ILi192EEEEEENS_10bfloat16_tEfNS_4arch4Sm90ELb0ELb0ELb1ELb1ELb0ELb0ELb1ELb0ELi3ELi1ELi1ELi1ELb0EEENS1_24CollectiveEpilogueBwdGQAISD_fSG_Li384ELb1ELb0EEENS1_19SingleTileSchedulerILb1ELb0ELb0ELi96EEEEEEEEEvNT_6ParamsE)
	.align		4
        /*003c*/ 	.word	index@(__assertfail)
	.align		4
        /*0040*/ 	.word	index@(_ZN7cutlass13device_kernelIN5flash11enable_sm90INS1_16FlashAttnBwdSm90INS1_25CollectiveMainloopBwdSm90ILi2ELi1ELi1EN4cute5tupleIJNS5_1CILi1EEES8_S8_EEENS6_IJNS7_ILi64EEENS7_ILi96EEENS7_ILi192EEEEEENS_10bfloat16_tEfNS_4arch4Sm90ELb0ELb0ELb1ELb1ELb1ELb0ELb1ELb0ELi3ELi1ELi1ELi1ELb0EEENS1_24CollectiveEpilogueBwdGQAISD_fSG_Li384ELb1ELb1EEENS1_19SingleTileSchedulerILb1ELb0ELb0ELi96EEEEEEEEEvNT_6ParamsE)
	.align		4
        /*0044*/ 	.word	index@(__assertfail)
	.align		4
        /*0048*/ 	.word	index@(_ZN7cutlass13device_kernelIN5flash11enable_sm90INS1_16FlashAttnBwdSm90INS1_25CollectiveMainloopBwdSm90ILi2ELi1ELi1EN4cute5tupleIJNS5_1CILi1EEES8_S8_EEENS6_IJNS7_ILi64EEENS7_ILi96EEENS7_ILi192EEEEEENS_10bfloat16_tEfNS_4arch4Sm90ELb0ELb1ELb1ELb0ELb0ELb0ELb1ELb0ELi3ELi1ELi1ELi1ELb0EEENS1_21CollectiveEpilogueBwdISD_SE_SG_Li384ELb0ELb1ELi3EEENS1_19SingleTileSchedulerILb0ELb0ELb0ELi96EEEEEEEEEvNT_6ParamsE)
	.align		4
        /*004c*/ 	.word	index@(__assertfail)
	.align		4
        /*0050*/ 	.word	index@(_ZN7cutlass13device_kernelIN5flash11enable_sm90INS1_16FlashAttnBwdSm90INS1_25CollectiveMainloopBwdSm90ILi2ELi1ELi1EN4cute5tupleIJNS5_1CILi1EEES8_S8_EEENS6_IJNS7_ILi64EEENS7_ILi96EEENS7_ILi192EEEEEENS_10bfloat16_tEfNS_4arch4Sm90ELb0ELb1ELb1ELb0ELb1ELb0ELb1ELb0ELi3ELi1ELi1ELi1ELb0EEENS1_21CollectiveEpilogueBwdISD_SE_SG_Li384ELb0ELb1ELi3EEENS1_19SingleTileSchedulerILb0ELb0ELb0ELi96EEEEEEEEEvNT_6ParamsE)
	.align		4
        /*0054*/ 	.word	index@(__assertfail)
	.align		4
        /*0058*/ 	.word	index@(_ZN7cutlass13device_kernelIN5flash11enable_sm90INS1_16FlashAttnBwdSm90INS1_25CollectiveMainloopBwdSm90ILi2ELi1ELi1EN4cute5tupleIJNS5_1CILi1EEES8_S8_EEENS6_IJNS7_ILi64EEENS7_ILi96EEENS7_ILi192EEEEEENS_10bfloat16_tEfNS_4arch4Sm90ELb0ELb1ELb1ELb0ELb0ELb0ELb1ELb0ELi3ELi1ELi1ELi1ELb0EEENS1_24CollectiveEpilogueBwdGQAISD_fSG_Li384ELb0ELb0EEENS1_19SingleTileSchedulerILb0ELb0ELb0ELi96EEEEEEEEEvNT_6ParamsE)
	.align		4
        /*005c*/ 	.word	index@(__assertfail)
	.align		4
        /*0060*/ 	.word	index@(_ZN7cutlass13device_kernelIN5flash11enable_sm90INS1_16FlashAttnBwdSm90INS1_25CollectiveMainloopBwdSm90ILi2ELi1ELi1EN4cute5tupleIJNS5_1CILi1EEES8_S8_EEENS6_IJNS7_ILi64EEENS7_ILi96EEENS7_ILi192EEEEEENS_10bfloat16_tEfNS_4arch4Sm90ELb0ELb1ELb1ELb0ELb1ELb0ELb1ELb0ELi3ELi1ELi1ELi1ELb0EEENS1_24CollectiveEpilogueBwdGQAISD_fSG_Li384ELb0ELb1EEENS1_19SingleTileSchedulerILb0ELb0ELb0ELi96EEEEEEEEEvNT_6ParamsE)
	.align		4
        /*0064*/ 	.word	index@(__assertfail)
	.align		4
        /*0068*/ 	.word	index@(_ZN7cutlass13device_kernelIN5flash11enable_sm90INS1_16FlashAttnBwdSm90INS1_25CollectiveMainloopBwdSm90ILi2ELi1ELi1EN4cute5tupleIJNS5_1CILi1EEES8_S8_EEENS6_IJNS7_ILi64EEENS7_ILi96EEENS7_ILi192EEEEEENS_10bfloat16_tEfNS_4arch4Sm90ELb0ELb1ELb1ELb1ELb0ELb0ELb1ELb0ELi3ELi1ELi1ELi1ELb0EEENS1_21CollectiveEpilogueBwdISD_SE_SG_Li384ELb1ELb1ELi3EEENS1_19SingleTileSchedulerILb1ELb0ELb0ELi96EEEEEEEEEvNT_6ParamsE)
	.align		4
        /*006c*/ 	.word	index@(__assertfail)
	.align		4
        /*0070*/ 	.word	index@(_ZN7cutlass13device_kernelIN5flash11enable_sm90INS1_16FlashAttnBwdSm90INS1_25CollectiveMainloopBwdSm90ILi2ELi1ELi1EN4cute5tupleIJNS5_1CILi1EEES8_S8_EEENS6_IJNS7_ILi64EEENS7_ILi96EEENS7_ILi192EEEEEENS_10bfloat16_tEfNS_4arch4Sm90ELb0ELb1ELb1ELb1ELb1ELb0ELb1ELb0ELi3ELi1ELi1ELi1ELb0EEENS1_21CollectiveEpilogueBwdISD_SE_SG_Li384ELb1ELb1ELi3EEENS1_19SingleTileSchedulerILb1ELb0ELb0ELi96EEEEEEEEEvNT_6ParamsE)
	.align		4
        /*0074*/ 	.word	index@(__assertfail)
	.align		4
        /*0078*/ 	.word	index@(_ZN7cutlass13device_kernelIN5flash11enable_sm90INS1_16FlashAttnBwdSm90INS1_25CollectiveMainloopBwdSm90ILi2ELi1ELi1EN4cute5tupleIJNS5_1CILi1EEES8_S8_EEENS6_IJNS7_ILi64EEENS7_ILi96EEENS7_ILi192EEEEEENS_10bfloat16_tEfNS_4arch4Sm90ELb0ELb1ELb1ELb1ELb0ELb0ELb1ELb0ELi3ELi1ELi1ELi1ELb0EEENS1_24CollectiveEpilogueBwdGQAISD_fSG_Li384ELb1ELb0EEENS1_19SingleTileSchedulerILb1ELb0ELb0ELi96EEEEEEEEEvNT_6ParamsE)
	.align		4
        /*007c*/ 	.word	index@(__assertfail)
	.align		4
        /*0080*/ 	.word	index@(_ZN7cutlass13device_kernelIN5flash11enable_sm90INS1_16FlashAttnBwdSm90INS1_25CollectiveMainloopBwdSm90ILi2ELi1ELi1EN4cute5tupleIJNS5_1CILi1EEES8_S8_EEENS6_IJNS7_ILi64EEENS7_ILi96EEENS7_ILi192EEEEEENS_10bfloat16_tEfNS_4arch4Sm90ELb0ELb1ELb1ELb1ELb1ELb0ELb1ELb0ELi3ELi1ELi1ELi1ELb0EEENS1_24CollectiveEpilogueBwdGQAISD_fSG_Li384ELb1ELb1EEENS1_19SingleTileSchedulerILb1ELb0ELb0ELi96EEEEEEEEEvNT_6ParamsE)
	.align		4
        /*0084*/ 	.word	index@(__assertfail)
	.align		4
        /*0088*/ 	.word	index@(_ZN7cutlass13device_kernelIN5flash11enable_sm90INS1_16FlashAttnBwdSm90INS1_25CollectiveMainloopBwdSm90ILi2ELi1ELi1EN4cute5tupleIJNS5_1CILi1EEES8_S8_EEENS6_IJNS7_ILi64EEENS7_ILi96EEENS7_ILi192EEEEEENS_10bfloat16_tEfNS_4arch4Sm90ELb1ELb0ELb1ELb0ELb0ELb0ELb1ELb0ELi3ELi1ELi1ELi1ELb0EEENS1_21CollectiveEpilogueBwdISD_SE_SG_Li384ELb0ELb1ELi3EEENS1_25SingleTileBwdLPTSchedulerILb0ELi96ELb0EEEEEEEEEvNT_6ParamsE)
	.align		4
        /*008c*/ 	.word	index@(__assertfail)
	.align		4
        /*0090*/ 	.word	index@(_ZN7cutlass13device_kernelIN5flash11enable_sm90INS1_16FlashAttnBwdSm90INS1_25CollectiveMainloopBwdSm90ILi2ELi1ELi1EN4cute5tupleIJNS5_1CILi1EEES8_S8_EEENS6_IJNS7_ILi64EEENS7_ILi96EEENS7_ILi192EEEEEENS_10bfloat16_tEfNS_4arch4Sm90ELb1ELb0ELb1ELb0ELb1ELb0ELb1ELb0ELi3ELi1ELi1ELi1ELb0EEENS1_21CollectiveEpilogueBwdISD_SE_SG_Li384ELb0ELb1ELi3EEENS1_25SingleTileBwdLPTSchedulerILb0ELi96ELb1EEEEEEEEEvNT_6ParamsE)
	.align		4
        /*0094*/ 	.word	index@(__assertfail)
	.align		4
        /*0098*/ 	.word	index@(_ZN7cutlass13device_kernelIN5flash11enable_sm90INS1_16FlashAttnBwdSm90INS1_25CollectiveMainloopBwdSm90ILi2ELi1ELi1EN4cute5tupleIJNS5_1CILi1EEES8_S8_EEENS6_IJNS7_ILi64EEENS7_ILi96EEENS7_ILi192EEEEEENS_10bfloat16_tEfNS_4arch4Sm90ELb1ELb0ELb1ELb0ELb0ELb0ELb1ELb0ELi3ELi1ELi1ELi1ELb0EEENS1_24CollectiveEpilogueBwdGQAISD_fSG_Li384ELb0ELb0EEENS1_25SingleTileBwdLPTSchedulerILb0ELi96ELb0EEEEEEEEEvNT_6ParamsE)
	.align		4
        /*009c*/ 	.word	index@(__assertfail)
	.align		4
        /*00a0*/ 	.word	index@(_ZN7cutlass13device_kernelIN5flash11enable_sm90INS1_16FlashAttnBwdSm90INS1_25CollectiveMainloopBwdSm90ILi2ELi1ELi1EN4cute5tupleIJNS5_1CILi1EEES8_S8_EEENS6_IJNS7_ILi64EEENS7_ILi96EEENS7_ILi192EEEEEENS_10bfloat16_tEfNS_4arch4Sm90ELb1ELb0ELb1ELb0ELb1ELb0ELb1ELb0ELi3ELi1ELi1ELi1ELb0EEENS1_24CollectiveEpilogueBwdGQAISD_fSG_Li384ELb0ELb1EEENS1_25SingleTileBwdLPTSchedulerILb0ELi96ELb1EEEEEEEEEvNT_6ParamsE)
	.align		4
        /*00a4*/ 	.word	index@(__assertfail)
	.align		4
        /*00a8*/ 	.word	index@(_ZN7cutlass13device_kernelIN5flash11enable_sm90INS1_16FlashAttnBwdSm90INS1_25CollectiveMainloopBwdSm90ILi2ELi1ELi1EN4cute5tupleIJNS5_1CILi1EEES8_S8_EEENS6_IJNS7_ILi64EEENS7_ILi96EEENS7_ILi192EEEEEENS_10bfloat16_tEfNS_4arch4Sm90ELb1ELb0ELb1ELb1ELb0ELb0ELb1ELb0ELi3ELi1ELi1ELi1ELb0EEENS1_21CollectiveEpilogueBwdISD_SE_SG_Li384ELb1ELb1ELi3EEENS1_25SingleTileBwdLPTSchedulerILb1ELi96ELb0EEEEEEEEEvNT_6ParamsE)
	.align		4
        /*00ac*/ 	.word	index@(__assertfail)
	.align		4
        /*00b0*/ 	.word	index@(_ZN7cutlass13device_kernelIN5flash11enable_sm90INS1_16FlashAttnBwdSm90INS1_25CollectiveMainloopBwdSm90ILi2ELi1ELi1EN4cute5tupleIJNS5_1CILi1EEES8_S8_EEENS6_IJNS7_ILi64EEENS7_ILi96EEENS7_ILi192EEEEEENS_10bfloat16_tEfNS_4arch4Sm90ELb1ELb0ELb1ELb1ELb1ELb0ELb1ELb0ELi3ELi1ELi1ELi1ELb0EEENS1_21CollectiveEpilogueBwdISD_SE_SG_Li384ELb1ELb1ELi3EEENS1_25SingleTileBwdLPTSchedulerILb1ELi96ELb1EEEEEEEEEvNT_6ParamsE)
	.align		4
        /*00b4*/ 	.word	index@(__assertfail)
	.align		4
        /*00b8*/ 	.word	index@(_ZN7cutlass13device_kernelIN5flash11enable_sm90INS1_16FlashAttnBwdSm90INS1_25CollectiveMainloopBwdSm90ILi2ELi1ELi1EN4cute5tupleIJNS5_1CILi1EEES8_S8_EEENS6_IJNS7_ILi64EEENS7_ILi96EEENS7_ILi192EEEEEENS_10bfloat16_tEfNS_4arch4Sm90ELb1ELb0ELb1ELb1ELb0ELb0ELb1ELb0ELi3ELi1ELi1ELi1ELb0EEENS1_24CollectiveEpilogueBwdGQAISD_fSG_Li384ELb1ELb0EEENS1_25SingleTileBwdLPTSchedulerILb1ELi96ELb0EEEEEEEEEvNT_6ParamsE)
	.align		4
        /*00bc*/ 	.word	index@(__assertfail)
	.align		4
        /*00c0*/ 	.word	index@(_ZN7cutlass13device_kernelIN5flash11enable_sm90INS1_16FlashAttnBwdSm90INS1_25CollectiveMainloopBwdSm90ILi2ELi1ELi1EN4cute5tupleIJNS5_1CILi1EEES8_S8_EEENS6_IJNS7_ILi64EEENS7_ILi96EEENS7_ILi192EEEEEENS_10bfloat16_tEfNS_4arch4Sm90ELb1ELb0ELb1ELb1ELb1ELb0ELb1ELb0ELi3ELi1ELi1ELi1ELb0EEENS1_24CollectiveEpilogueBwdGQAISD_fSG_Li384ELb1ELb1EEENS1_25SingleTileBwdLPTSchedulerILb1ELi96ELb1EEEEEEEEEvNT_6ParamsE)
	.align		4
        /*00c4*/ 	.word	index@(__assertfail)
	.align		4
        /*00c8*/ 	.word	0x00000000
	.align		4
        /*00cc*/ 	.word	0xfffffffe
	.align		4
        /*00d0*/ 	.word	0x00000000
	.align		4
        /*00d4*/ 	.word	0xfffffffd
	.align		4
        /*00d8*/ 	.word	0x00000000
	.align		4
        /*00dc*/ 	.word	0xfffffffc


//--------------------- .nv.constant4             --------------------------
	.section	.nv.constant4,"a",@progbits
	.align	8
	.align		8
.nv.constant4:
        /*0000*/ 	.dword	__assertfail
	.align		8
        /*0008*/ 	.dword	__unnamed_1
	.align		8
        /*0010*/ 	.dword	__unnamed_2
	.align		8
        /*0018*/ 	.dword	__unnamed_3
	.align		8
        /*0020*/ 	.dword	__unnamed_4
	.align		8
        /*0028*/ 	.dword	_ZN74_INTERNAL_be9e3223_38_flash_bwd_hdim192_bf16_softcap_sm90_cu_1f2e7571_28154cuda3std3__45__cpo5beginE
	.align		8
        /*0030*/ 	.dword	_ZN74_INTERNAL_be9e3223_38_flash_bwd_hdim192_bf16_softcap_sm90_cu_1f2e7571_28154cuda3std3__45__cpo3endE
	.align		8
        /*0038*/ 	.dword	_ZN74_INTERNAL_be9e3223_38_flash_bwd_hdim192_bf16_softcap_sm90_cu_1f2e7571_28154cuda3std3__45__cpo6cbeginE
	.align		8
        /*0040*/ 	.dword	_ZN74_INTERNAL_be9e3223_38_flash_bwd_hdim192_bf16_softcap_sm90_cu_1f2e7571_28154cuda3std3__45__cpo4cendE
	.align		8
        /*0048*/ 	.dword	_ZN74_INTERNAL_be9e3223_38_flash_bwd_hdim192_bf16_softcap_sm90_cu_1f2e7571_28154cuda3std3__476_GLOBAL__N__be9e3223_38_flash_bwd_hdim192_bf16_softcap_sm90_cu_1f2e7571_28156ignoreE
	.align		8
        /*0050*/ 	.dword	_ZN74_INTERNAL_be9e3223_38_flash_bwd_hdim192_bf16_softcap_sm90_cu_1f2e7571_28154cuda3std3__419piecewise_constructE
	.align		8
        /*0058*/ 	.dword	_ZN74_INTERNAL_be9e3223_38_flash_bwd_hdim192_bf16_softcap_sm90_cu_1f2e7571_28154cuda3std3__48in_placeE
	.align		8
        /*0060*/ 	.dword	_ZN74_INTERNAL_be9e3223_38_flash_bwd_hdim192_bf16_softcap_sm90_cu_1f2e7571_28154cuda3std6ranges3__45__cpo4swapE
	.align		8
        /*0068*/ 	.dword	_ZN74_INTERNAL_be9e3223_38_flash_bwd_hdim192_bf16_softcap_sm90_cu_1f2e7571_28154cuda3std6ranges3__45__cpo9iter_moveE
	.align		8
        /*0070*/ 	.dword	_ZN74_INTERNAL_be9e3223_38_flash_bwd_hdim192_bf16_softcap_sm90_cu_1f2e7571_28154cute7productE
	.align		8
        /*0078*/ 	.dword	_ZN74_INTERNAL_be9e3223_38_flash_bwd_hdim192_bf16_softcap_sm90_cu_1f2e7571_28154cute1_E
	.align		8
        /*0080*/ 	.dword	$str$23
	.align		8
        /*0088*/ 	.dword	$str$24


//--------------------- .text._ZN7cutlass13device_kernelIN5flash11enable_sm90INS1_16FlashAttnBwdSm90INS1_25CollectiveMainloopBwdSm90ILi2ELi1ELi1EN4cute5tupleIJNS5_1CILi1EEES8_S8_EEENS6_IJNS7_ILi64EEENS7_ILi96EEENS7_ILi192EEEEEENS_10bfloat16_tEfNS_4arch4Sm90ELb0ELb0ELb1ELb0ELb0ELb0ELb1ELb0ELi3ELi1ELi1ELi1ELb0EEENS1_21CollectiveEpilogueBwdISD_SE_SG_Li384ELb0ELb1ELi3EEENS1_19SingleTileSchedulerILb0ELb0ELb0ELi96EEEEEEEEEvNT_6ParamsE --------------------------
	.section	.text._ZN7cutlass13device_kernelIN5flash11enable_sm90INS1_16FlashAttnBwdSm90INS1_25CollectiveMainloopBwdSm90ILi2ELi1ELi1EN4cute5tupleIJNS5_1CILi1EEES8_S8_EEENS6_IJNS7_ILi64EEENS7_ILi96EEENS7_ILi192EEEEEENS_10bfloat16_tEfNS_4arch4Sm90ELb0ELb0ELb1ELb0ELb0ELb0ELb1ELb0ELi3ELi1ELi1ELi1ELb0EEENS1_21CollectiveEpilogueBwdISD_SE_SG_Li384ELb0ELb1ELi3EEENS1_19SingleTileSchedulerILb0ELb0ELb0ELi96EEEEEEEEEvNT_6ParamsE,"ax",@progbits
	.align	128
.text._ZN7cutlass13device_kernelIN5flash11enable_sm90INS1_16FlashAttnBwdSm90INS1_25CollectiveMainloopBwdSm90ILi2ELi1ELi1EN4cute5tupleIJNS5_1CILi1EEES8_S8_EEENS6_IJNS7_ILi64EEENS7_ILi96EEENS7_ILi192EEEEEENS_10bfloat16_tEfNS_4arch4Sm90ELb0ELb0ELb1ELb0ELb0ELb0ELb1ELb0ELi3ELi1ELi1ELi1ELb0EEENS1_21CollectiveEpilogueBwdISD_SE_SG_Li384ELb0ELb1ELi3EEENS1_19SingleTileSchedulerILb0ELb0ELb0ELi96EEEEEEEEEvNT_6ParamsE:
        .type           _ZN7cutlass13device_kernelIN5flash11enable_sm90INS1_16FlashAttnBwdSm90INS1_25CollectiveMainloopBwdSm90ILi2ELi1ELi1EN4cute5tupleIJNS5_1CILi1EEES8_S8_EEENS6_IJNS7_ILi64EEENS7_ILi96EEENS7_ILi192EEEEEENS_10bfloat16_tEfNS_4arch4Sm90ELb0ELb0ELb1ELb0ELb0ELb0ELb1ELb0ELi3ELi1ELi1ELi1ELb0EEENS1_21CollectiveEpilogueBwdISD_SE_SG_Li384ELb0ELb1ELi3EEENS1_19SingleTileSchedulerILb0ELb0ELb0ELi96EEEEEEEEEvNT_6ParamsE,@function
        .size           _ZN7cutlass13device_kernelIN5flash11enable_sm90INS1_16FlashAttnBwdSm90INS1_25CollectiveMainloopBwdSm90ILi2ELi1ELi1EN4cute5tupleIJNS5_1CILi1EEES8_S8_EEENS6_IJNS7_ILi64EEENS7_ILi96EEENS7_ILi192EEEEEENS_10bfloat16_tEfNS_4arch4Sm90ELb0ELb0ELb1ELb0ELb0ELb0ELb1ELb0ELi3ELi1ELi1ELi1ELb0EEENS1_21CollectiveEpilogueBwdISD_SE_SG_Li384ELb0ELb1ELi3EEENS1_19SingleTileSchedulerILb0ELb0ELb0ELi96EEEEEEEEEvNT_6ParamsE,(.L_x_3855 - _ZN7cutlass13device_kernelIN5flash11enable_sm90INS1_16FlashAttnBwdSm90INS1_25CollectiveMainloopBwdSm90ILi2ELi1ELi1EN4cute5tupleIJNS5_1CILi1EEES8_S8_EEENS6_IJNS7_ILi64EEENS7_ILi96EEENS7_ILi192EEEEEENS_10bfloat16_tEfNS_4arch4Sm90ELb0ELb0ELb1ELb0ELb0ELb0ELb1ELb0ELi3ELi1ELi1ELi1ELb0EEENS1_21CollectiveEpilogueBwdISD_SE_SG_Li384ELb0ELb1ELi3EEENS1_19SingleTileSchedulerILb0ELb0ELb0ELi96EEEEEEEEEvNT_6ParamsE)
        .other          _ZN7cutlass13device_kernelIN5flash11enable_sm90INS1_16FlashAttnBwdSm90INS1_25CollectiveMainloopBwdSm90ILi2ELi1ELi1EN4cute5tupleIJNS5_1CILi1EEES8_S8_EEENS6_IJNS7_ILi64EEENS7_ILi96EEENS7_ILi192EEEEEENS_10bfloat16_tEfNS_4arch4Sm90ELb0ELb0ELb1ELb0ELb0ELb0ELb1ELb0ELi3ELi1ELi1ELi1ELb0EEENS1_21CollectiveEpilogueBwdISD_SE_SG_Li384ELb0ELb1ELi3EEENS1_19SingleTileSchedulerILb0ELb0ELb0ELi96EEEEEEEEEvNT_6ParamsE,@"STO_CUDA_ENTRY STV_DEFAULT"
_ZN7cutlass13device_kernelIN5flash11enable_sm90INS1_16FlashAttnBwdSm90INS1_25CollectiveMainloopBwdSm90ILi2ELi1ELi1EN4cute5tupleIJNS5_1CILi1EEES8_S8_EEENS6_IJNS7_ILi64EEENS7_ILi96EEENS7_ILi192EEEEEENS_10bfloat16_tEfNS_4arch4Sm90ELb0ELb0ELb1ELb0ELb0ELb0ELb1ELb0ELi3ELi1ELi1ELi1ELb0EEENS1_21CollectiveEpilogueBwdISD_SE_SG_Li384ELb0ELb1ELi3EEENS1_19SingleTileSchedulerILb0ELb0ELb0ELi96EEEEEEEEEvNT_6ParamsE:
[----:B------:R-:W1:Y:S02]  /*0000*/  LDC R1, c[0x0][0x28] ;  /* 0x00000a00ff017b82 */ /* 0x000e640000000800 */
[----:B-1----:R-:W-:Y:S01]  /*0010*/  VIADD R1, R1, 0xfffffff8 ;  /* 0xfffffff801017836 */ /* 0x002fe20000000000 */
[----:B------:R-:W1:Y:S01]  /*0020*/  S2R R3, SR_TID.X ;  /* 0x0000000000037919 */ /* 0x000e620000002100 */
[----:B------:R-:W-:Y:S01]  /*0030*/  ELECT P0, URZ, PT ;  /* 0x00000000003f782f */ /* 0x000fe20003800000 */
[----:B------:R-:W-:Y:S01]  /*0040*/  BSSY B0, `(.L_x_0) ;  /* 0x0000019000007945 */ /* 0x000fe20003800000 */
[----:B-1----:R-:W-:-:S05]  /*0050*/  SHF.R.U32.HI R0, RZ, 0x5, R3 ;  /* 0x00000005ff007819 */ /* 0x002fca0000011603 */
[----:B------:R-:W1:Y:S02]  /*0060*/  SHFL.IDX PT, R2, R0, RZ, 0x1f ;  /* 0x00001fff00027589 */ /* 0x000e6400000e0000 */
[----:B-1----:R-:W-:-:S13]  /*0070*/  ISETP.EQ.AND P0, PT, R2, RZ, P0 ;  /* 0x000000ff0200720c */ /* 0x002fda0000702270 */
[----:B------:R-:W-:Y:S05]  /*0080*/  @!P0 BRA `(.L_x_1) ;  /* 0x0000000000508947 */ /* 0x000fea0003800000 */
[----:B------:R-:W-:Y:S02]  /*0090*/  ULDC.64 UR4, c[0x0][0x198] ;  /* 0x0000660000047ab9 */ /* 0x000fe40000000a00 */
[----:B------:R-:W-:Y:S02]  /*00a0*/  UIADD3 UR6, UP0, UR4, 0xf0, URZ ;  /* 0x000000f004067890 */ /* 0x000fe4000ff1e03f */
[----:B------:R-:W-:Y:S02]  /*00b0*/  UIADD3 UR8, UP1, UR4, 0x1f0, URZ ;  /* 0x000001f004087890 */ /* 0x000fe4000ff3e03f */
[----:B------:R-:W-:Y:S02]  /*00c0*/  UIADD3 UR10, UP2, UR4, 0x2f0, URZ ;  /* 0x000002f0040a7890 */ /* 0x000fe4000ff5e03f */
[----:B------:R-:W-:Y:S02]  /*00d0*/  UIADD3 UR12, UP3, UR4, 0x3f0, URZ ;  /* 0x000003f0040c7890 */ /* 0x000fe4000ff7e03f */
[----:B------:R-:W-:-:S02]  /*00e0*/  UIADD3 UR14, UP4, UR4, 0x670, URZ ;  /* 0x00000670040e7890 */ /* 0x000fc4000ff9e03f */
[----:B------:R-:W-:Y:S02]  /*00f0*/  UIADD3.X UR7, URZ, UR5, URZ, UP0, !UPT ;  /* 0x000000053f077290 */ /* 0x000fe400087fe43f */
[----:B------:R-:W-:Y:S02]  /*0100*/  UIADD3 UR4, UP5, UR4, 0x770, URZ ;  /* 0x0000077004047890 */ /* 0x000fe4000ffbe03f */
[----:B------:R-:W-:Y:S02]  /*0110*/  UIADD3.X UR9, URZ, UR5, URZ, UP1, !UPT ;  /* 0x000000053f097290 */ /* 0x000fe40008ffe43f */
[----:B------:R-:W-:Y:S02]  /*0120*/  UIADD3.X UR11, URZ, UR5, URZ, UP2, !UPT ;  /* 0x000000053f0b7290 */ /* 0x000fe400097fe43f */
[----:B------:R-:W-:Y:S01]  /*0130*/  UIADD3.X UR13, URZ, UR5, URZ, UP3, !UPT ;  /* 0x000000053f0d7290 */ /* 0x000fe20009ffe43f */
[----:B------:R1:W-:Y:S01]  /*0140*/  UTMACCTL.PF [UR6] ;  /* 0x00000000060079b9 */ /* 0x0003e20008040000 */
[----:B------:R-:W-:-:S03]  /*0150*/  UIADD3.X UR15, URZ, UR5, URZ, UP4, !UPT ;  /* 0x000000053f0f7290 */ /* 0x000fc6000a7fe43f */
[----:B------:R1:W-:Y:S01]  /*0160*/  UTMACCTL.PF [UR8] ;  /* 0x00000000080079b9 */ /* 0x0003e20008040000 */
[----:B------:R-:W-:Y:S01]  /*0170*/  UIADD3.X UR5, URZ, UR5, URZ, UP5, !UPT ;  /* 0x000000053f057290 */ /* 0x000fe2000affe43f */
[----:B------:R1:W-:Y:S02]  /*0180*/  UTMACCTL.PF [UR10] ;  /* 0x000000000a0079b9 */ /* 0x0003e40008040000 */
[----:B------:R1:W-:Y:S02]  /*0190*/  UTMACCTL.PF [UR12] ;  /* 0x000000000c0079b9 */ /* 0x0003e40008040000 */
[----:B------:R1:W-:Y:S04]  /*01a0*/  UTMACCTL.PF [UR14] ;  /* 0x000000000e0079b9 */ /* 0x0003e80008040000 */
[----:B------:R1:W-:Y:S02]  /*01b0*/  UTMACCTL.PF [UR4] ;  /* 0x00000000040079b9 */ /* 0x0003e40008040000 */
[----:B-1----:R-:W-:Y:S01]  /*01c0*/  NOP ;  /* 0x0000000000007918 */ /* 0x002fe20000000000 */
.L_x_1:
[----:B------:R-:W-:Y:S05]  /*01d0*/  BSYNC B0 ;  /* 0x0000000000007941 */ /* 0x000fea0003800000 */
.L_x_0:
[----:B------:R-:W-:Y:S01]  /*01e0*/  VOTEU.ANY UP0, P0 ;  /* 0x00000000003f7886 */ /* 0x000fe20000000100 */
[----:B------:R-:W1:Y:S01]  /*01f0*/  SHFL.IDX PT, R2, R0, RZ, 0x1f ;  /* 0x00001fff00027589 */ /* 0x000e6200000e0000 */
[----:B------:R-:W-:Y:S01]  /*0200*/  UMOV UR4, 0x1 ;  /* 0x0000000100047882 */ /* 0x000fe20000000000 */
[----:B------:R-:W-:Y:S02]  /*0210*/  SHF.R.U32.HI R3, RZ, 0x7, R3 ;  /* 0x00000007ff037819 */ /* 0x000fe40000011603 */
[----:B------:R-:W2:Y:S01]  /*0220*/  @UP0 S2UR UR7, SR_CgaCtaId ;  /* 0x00000000000709c3 */ /* 0x000ea20000008800 */
[----:B------:R-:W-:Y:S01]  /*0230*/  @UP0 UMOV UR6, 0x400 ;  /* 0x0000040000060882 */ /* 0x000fe20000000000 */
[----:B------:R-:W-:-:S04]  /*0240*/  @UP0 UIADD3 UR4, -UR4, 0x100000, URZ ;  /* 0x0010000004040890 */ /* 0x000fc8000fffe13f */
[----:B------:R-:W-:Y:S02]  /*0250*/  @UP0 USHF.L.U32 UR5, UR4, 0xb, URZ ;  /* 0x0000000b04050899 */ /* 0x000fe4000800063f */
[----:B------:R-:W-:Y:S01]  /*0260*/  @UP0 USHF.L.U32 UR4, UR4, 0x1, URZ ;  /* 0x0000000104040899 */ /* 0x000fe2000800063f */
[----:B-1----:R-:W-:Y:S02]  /*0270*/  ISETP.NE.AND P1, PT, R2, RZ, PT ;  /* 0x000000ff0200720c */ /* 0x002fe40003f25270 */
[----:B------:R1:W3:Y:S01]  /*0280*/  SHFL.IDX PT, R2, R3, RZ, 0x1f ;  /* 0x00001fff03027589 */ /* 0x0002e200000e0000 */
[----:B--2---:R-:W-:Y:S01]  /*0290*/  @UP0 ULEA UR6, UR7, UR6, 0x18 ;  /* 0x0000000607060291 */ /* 0x004fe2000f8ec03f */
[----:B------:R-:W-:Y:S02]  /*02a0*/  VOTEU.ANY UP0, P0 ;  /* 0x00000000003f7886 */ /* 0x000fe40000000100 */
[----:B------:R-:W2:Y:S09]  /*02b0*/  FENCE.VIEW.ASYNC.S ;  /* 0x00000000000073c6 */ /* 0x000eb20000000000 */
[----:B--2---:R1:W2:Y:S02]  /*02c0*/  @UP0 SYNCS.EXCH.64 URZ, [UR6+0x36400], UR4 ;  /* 0x03640004063f05b2 */ /* 0x0042a40008000100 */
[----:B-1----:R-:W-:Y:S05]  /*02d0*/  @P1 BRA `(.L_x_2) ;  /* 0x0000000000481947 */ /* 0x002fea0003800000 */
[----:B------:R-:W1:Y:S01]  /*02e0*/  S2UR UR5, SR_CgaCtaId ;  /* 0x00000000000579c3 */ /* 0x000e620000008800 */
[----:B------:R-:W-:Y:S01]  /*02f0*/  UMOV UR4, 0x400 ;  /* 0x0000040000047882 */ /* 0x000fe20000000000 */
[----:B------:R-:W-:Y:S01]  /*0300*/  UMOV UR6, 0x1 ;  /* 0x0000000100067882 */ /* 0x000fe20000000000 */
[----:B------:R-:W-:Y:S01]  /*0310*/  UMOV UR9, 0x180 ;  /* 0x0000018000097882 */ /* 0x000fe20000000000 */
[----:B------:R-:W-:-:S04]  /*0320*/  UIADD3 UR6, -UR6, 0x100000, URZ ;  /* 0x0010000006067890 */ /* 0x000fc8000fffe13f */
[----:B------:R-:W-:Y:S02]  /*0330*/  USHF.L.U32 UR7, UR6, 0xb, URZ ;  /* 0x0000000b06077899 */ /* 0x000fe4000800063f */
[----:B------:R-:W-:Y:S01]  /*0340*/  USHF.L.U32 UR6, UR6, 0x1, URZ ;  /* 0x0000000106067899 */ /* 0x000fe2000800063f */
[----:B------:R-:W-:Y:S01]  /*0350*/  ELECT P0, URZ, PT ;  /* 0x00000000003f782f */ /* 0x000fe20003800000 */
[----:B-1----:R-:W-:Y:S02]  /*0360*/  ULEA UR8, UR5, UR4, 0x18 ;  /* 0x0000000405087291 */ /* 0x002fe4000f8ec03f */
[----:B------:R-:W-:-:S04]  /*0370*/  UIADD3 UR4, -UR9, 0x100000, URZ ;  /* 0x0010000009047890 */ /* 0x000fc8000fffe13f */
[----:B------:R-:W-:Y:S02]  /*0380*/  USHF.L.U32 UR5, UR4, 0xb, URZ ;  /* 0x0000000b04057899 */ /* 0x000fe4000800063f */
[----:B------:R-:W-:Y:S01]  /*0390*/  USHF.L.U32 UR4, UR4, 0x1, URZ ;  /* 0x0000000104047899 */ /* 0x000fe2000800063f */
[----:B------:R-:W1:Y:S03]  /*03a0*/  FENCE.VIEW.ASYNC.S ;  /* 0x00000000000073c6 */ /* 0x000e660000000000 */
[----:B-1----:R1:W4:Y:S08]  /*03b0*/  SYNCS.EXCH.64 URZ, [UR8+0x36410], UR6 ;  /* 0x03641006083f75b2 */ /* 0x0023300008000100 */
[----:B------:R1:W1:Y:S01]  /*03c0*/  SYNCS.EXCH.64 URZ, [UR8+0x36420], UR4 ;  /* 0x03642004083f75b2 */ /* 0x0002620008000100 */
[----:B------:R1:W1:Y:S01]  /*03d0*/  SYNCS.EXCH.64 URZ, [UR8+0x36418], UR6 ;  /* 0x03641806083f75b2 */ /* 0x0002620008000100 */
[----:B------:R1:W1:Y:S01]  /*03e0*/  SYNCS.EXCH.64 URZ, [UR8+0x36428], UR4 ;  /* 0x03642804083f75b2 */ /* 0x0002620008000100 */
[----:B------:R-:W-:Y:S01]  /*03f0*/  NOP ;  /* 0x0000000000007918 */ /* 0x000fe20000000000 */
.L_x_2:
[----:B------:R-:W5:Y:S01]  /*0400*/  SHFL.IDX PT, R3, R0, RZ, 0x1f ;  /* 0x00001fff00037589 */ /* 0x000f6200000e0000 */
[----:B------:R-:W-:Y:S01]  /*0410*/  NOP ;  /* 0x0000000000007918 */ /* 0x000fe20000000000 */
[----:B-----5:R-:W-:-:S13]  /*0420*/  ISETP.NE.AND P0, PT, R3, RZ, PT ;  /* 0x000000ff0300720c */ /* 0x020fda0003f05270 */
[----:B------:R-:W-:Y:S05]  /*0430*/  @P0 BRA `(.L_x_3) ;  /* 0x0000000000400947 */ /* 0x000fea0003800000 */
[----:B-1----:R-:W1:Y:S01]  /*0440*/  S2UR UR5, SR_CgaCtaId ;  /* 0x00000000000579c3 */ /* 0x002e620000008800 */
[----:B------:R-:W-:Y:S01]  /*0450*/  UMOV UR4, 0x400 ;  /* 0x0000040000047882 */ /* 0x000fe20000000000 */
[----:B------:R-:W-:Y:S01]  /*0460*/  UMOV UR6, 0x1 ;  /* 0x0000000100067882 */ /* 0x000fe20000000000 */
[----:B------:R-:W-:Y:S01]  /*0470*/  UMOV UR7, 0x180 ;  /* 0x0000018000077882 */ /* 0x000fe20000000000 */
[----:B------:R-:W-:Y:S01]  /*0480*/  ELECT P0, URZ, PT ;  /* 0x00000000003f782f */ /* 0x000fe20003800000 */
[----:B-1----:R-:W-:Y:S02]  /*0490*/  ULEA UR8, UR5, UR4, 0x18 ;  /* 0x0000000405087291 */ /* 0x002fe4000f8ec03f */
[----:B------:R-:W-:-:S04]  /*04a0*/  UIADD3 UR4, -UR6, 0x100000, URZ ;  /* 0x0010000006047890 */ /* 0x000fc8000fffe13f */
[----:B------:R-:W-:Y:S02]  /*04b0*/  USHF.L.U32 UR5, UR4, 0xb, URZ ;  /* 0x0000000b04057899 */ /* 0x000fe4000800063f */
[----:B------:R-:W-:Y:S02]  /*04c0*/  USHF.L.U32 UR4, UR4, 0x1, URZ ;  /* 0x0000000104047899 */ /* 0x000fe4000800063f */
[----:B------:R-:W-:-:S04]  /*04d0*/  UIADD3 UR6, -UR7, 0x100000, URZ ;  /* 0x0010000007067890 */ /* 0x000fc8000fffe13f */
[----:B------:R-:W-:Y:S02]  /*04e0*/  USHF.L.U32 UR7, UR6, 0xb, URZ ;  /* 0x0000000b06077899 */ /* 0x000fe4000800063f */
[----:B------:R-:W-:Y:S01]  /*04f0*/  USHF.L.U32 UR6, UR6, 0x1, URZ ;  /* 0x0000000106067899 */ /* 0x000fe2000800063f */
[----:B------:R-:W1:Y:S03]  /*0500*/  FENCE.VIEW.ASYNC.S ;  /* 0x00000000000073c6 */ /* 0x000e660000000000 */
[----:B-1----:R1:W1:Y:S08]  /*0510*/  SYNCS.EXCH.64 URZ, [UR8+0x36430], UR4 ;  /* 0x03643004083f75b2 */ /* 0x0022700008000100 */
[----:B------:R1:W1:Y:S01]  /*0520*/  SYNCS.EXCH.64 URZ, [UR8+0x36438], UR6 ;  /* 0x03643806083f75b2 */ /* 0x0002620008000100 */
[----:B------:R-:W-:Y:S01]  /*0530*/  NOP ;  /* 0x0000000000007918 */ /* 0x000fe20000000000 */
.L_x_3:
[----:B---3--:R-:W-:Y:S01]  /*0540*/  ISETP.NE.AND P0, PT, R2, RZ, PT ;  /* 0x000000ff0200720c */ /* 0x008fe20003f05270 */
[----:B------:R-:W-:Y:S01]  /*0550*/  IMAD.MOV.U32 R17, RZ, RZ, 0x1 ;  /* 0x00000001ff117424 */ /* 0x000fe200078e00ff */
[----:B------:R-:W-:-:S04]  /*0560*/  NOP ;  /* 0x0000000000007918 */ /* 0x000fc80000000000 */
[----:B------:R-:W-:Y:S01]  /*0570*/  SEL R17, R17, 0x2, !P0 ;  /* 0x0000000211117807 */ /* 0x000fe20004000000 */
[----:B-12-4-:R-:W-:Y:S06]  /*0580*/  BAR.SYNC.DEFER_BLOCKING 0x0 ;  /* 0x0000000000007b1d */ /* 0x016fec0000010000 */
[----:B------:R-:W-:Y:S05]  /*0590*/  @!P0 BRA `(.L_x_4) ;  /* 0x0000004000848947 */ /* 0x000fea0003800000 */
.L_x_5:
[----:B------:R-:W-:-:S08]  /*05a0*/  NOP ;  /* 0x0000000000007918 */ /* 0x000fd00000000000 */
[----:B------:R-:W1:Y:S02]  /*05b0*/  USETMAXREG.TRY_ALLOC.CTAPOOL UP0, 0xa0 ;  /* 0x000000a0000079c8 */ /* 0x000e640008000600 */
[----:B-1----:R-:W-:-:S13]  /*05c0*/  PLOP3.LUT P0, PT, PT, PT, UP0, 0x80, 0x0 ;  /* 0x000000000000781c */ /* 0x002fda0003f0f008 */
[----:B------:R-:W-:Y:S05]  /*05d0*/  @!P0 BRA `(.L_x_5) ;  /* 0xfffffffc00f08947 */ /* 0x000fea000383ffff */
[----:B------:R-:W-:Y:S01]  /*05e0*/  LOP3.LUT R0, R0, 0x3, RZ, 0xc0, !PT ;  /* 0x0000000300007812 */ /* 0x000fe200078ec0ff */
[----:B------:R-:W1:Y:S01]  /*05f0*/  S2R R2, SR_TID.X ;  /* 0x0000000000027919 */ /* 0x000e620000002100 */
[----:B------:R-:W2:Y:S04]  /*0600*/  S2UR UR4, SR_CTAID.Z ;  /* 0x00000000000479c3 */ /* 0x000ea80000002700 */
[----:B------:R-:W3:Y:S02]  /*0610*/  SHFL.IDX PT, R0, R0, RZ, 0x1f ;  /* 0x00001fff00007589 */ /* 0x000ee400000e0000 */
[----:B---3--:R-:W-:Y:S02]  /*0620*/  ISETP.NE.AND P0, PT, R0, RZ, PT ;  /* 0x000000ff0000720c */ /* 0x008fe40003f05270 */
[----:B-1----:R-:W-:-:S11]  /*0630*/  SHF.R.U32.HI R2, RZ, 0x7, R2 ;  /* 0x00000007ff027819 */ /* 0x002fd60000011602 */
[----:B------:R-:W-:-:S05]  /*0640*/  @!P0 VIADD R2, R2, 0x9 ;  /* 0x0000000902028836 */ /* 0x000fca0000000000 */
[----:B------:R1:W-:Y:S06]  /*0650*/  @!P0 BAR.ARV R2, 0xa0 ;  /* 0x000280020000851d */ /* 0x0003ec0000002000 */
[----:B--2---:R-:W-:-:S13]  /*0660*/  ISETP.LE.AND P0, PT, RZ, UR4, PT ;  /* 0x00000004ff007c0c */ /* 0x004fda000bf03270 */
[----:B-1----:R-:W-:Y:S05]  /*0670*/  @!P0 EXIT ;  /* 0x000000000000894d */ /* 0x002fea0003800000 */
[----:B------:R-:W1:Y:S01]  /*0680*/  S2UR UR4, SR_CgaCtaId ;  /* 0x00000000000479c3 */ /* 0x000e620000008800 */
[----:B------:R-:W-:Y:S02]  /*0690*/  UMOV UR37, 0x400 ;  /* 0x0000040000257882 */ /* 0x000fe40000000000 */
[----:B-1----:R-:W-:-:S04]  /*06a0*/  ULEA UR37, UR4, UR37, 0x18 ;  /* 0x0000002504257291 */ /* 0x002fc8000f8ec03f */
[----:B------:R-:W-:-:S04]  /*06b0*/  UIADD3 UR36, UR37, 0x30400, URZ ;  /* 0x0003040025247890 */ /* 0x000fc8000fffe03f */
[----:B------:R-:W-:-:S06]  /*06c0*/  ULOP3.LUT UP0, URZ, UR36, 0x1bf, URZ, 0xc0, !UPT ;  /* 0x000001bf243f7892 */ /* 0x000fcc000f80c03f */
[----:B------:R-:W-:-:S13]  /*06d0*/  PLOP3.LUT P0, PT, PT, PT, UP0, 0x80, 0x0 ;  /* 0x000000000000781c */ /* 0x000fda0003f0f008 */
[----:B------:R-:W-:Y:S05]  /*06e0*/  @!P0 BRA `(.L_x_6) ;  /* 0x00000000007c8947 */ /* 0x000fea0003800000 */
[----:B------:R-:W-:Y:S01]  /*06f0*/  MOV R2, 0x0 ;  /* 0x0000000000027802 */ /* 0x000fe20000000f00 */
[----:B------:R-:W-:Y:S01]  /*0700*/  ULDC.64 UR4, c[0x4][0x80] ;  /* 0x0100200000047ab9 */ /* 0x000fe20000000a00 */
[----:B------:R-:W-:Y:S01]  /*0710*/  ULDC.64 UR6, c[0x4][0x8] ;  /* 0x0100020000067ab9 */ /* 0x000fe20000000a00 */
[----:B------:R-:W-:Y:S01]  /*0720*/  IMAD.U32 R4, RZ, RZ, UR4 ;  /* 0x00000004ff047e24 */ /* 0x000fe2000f8e00ff */
[----:B------:R1:W2:Y:S01]  /*0730*/  LDC.64 R14, c[0x4][R2] ;  /* 0x01000000020e7b82 */ /* 0x0002a20000000a00 */
[----:B------:R-:W-:Y:S01]  /*0740*/  IMAD.U32 R5, RZ, RZ, UR5 ;  /* 0x00000005ff057e24 */ /* 0x000fe2000f8e00ff */
[----:B------:R-:W-:Y:S01]  /*0750*/  ULDC.64 UR4, c[0x4][0x88] ;  /* 0x0100220000047ab9 */ /* 0x000fe20000000a00 */
[----:B------:R-:W-:Y:S02]  /*0760*/  IMAD.U32 R10, RZ, RZ, UR6 ;  /* 0x00000006ff0a7e24 */ /* 0x000fe4000f8e00ff */
[----:B------:R-:W-:Y:S02]  /*0770*/  IMAD.U32 R6, RZ, RZ, UR4 ;  /* 0x00000004ff067e24 */ /* 0x000fe4000f8e00ff */
[----:B------:R-:W-:-:S02]  /*0780*/  IMAD.U32 R7, RZ, RZ, UR5 ;  /* 0x00000005ff077e24 */ /* 0x000fc4000f8e00ff */
[----:B------:R-:W-:Y:S02]  /*0790*/  IMAD.U32 R11, RZ, RZ, UR7 ;  /* 0x00000007ff0b7e24 */ /* 0x000fe4000f8e00ff */
[----:B------:R-:W-:Y:S02]  /*07a0*/  IMAD.MOV.U32 R8, RZ, RZ, 0x70 ;  /* 0x00000070ff087424 */ /* 0x000fe400078e00ff */
[----:B------:R-:W-:Y:S02]  /*07b0*/  IMAD.MOV.U32 R12, RZ, RZ, 0x1 ;  /* 0x00000001ff0c7424 */ /* 0x000fe400078e00ff */
[----:B-1----:R-:W-:-:S07]  /*07c0*/  IMAD.MOV.U32 R13, RZ, RZ, RZ ;  /* 0x000000ffff0d7224 */ /* 0x002fce00078e00ff */
[----:B------:R-:W-:-:S07]  /*07d0*/  LEPC R20, `(.L_x_7) ;  /* 0x000000001014794e */ /* 0x000fce0000000000 */
[----:B--2---:R-:W-:Y:S05]  /*07e0*/  CALL.ABS.NOINC R14 ;  /* 0x000000000e007343 */ /* 0x004fea0003c00000 */
.L_x_7:
[----:B------:R-:W1:Y:S01]  /*07f0*/  LDC.64 R2, c[0x4][R2] ;  /* 0x0100000002027b82 */ /* 0x000e620000000a00 */
[----:B------:R-:W-:Y:S01]  /*0800*/  ULDC.64 UR4, c[0x4][0x80] ;  /* 0x0100200000047ab9 */ /* 0x000fe20000000a00 */
[----:B------:R-:W-:Y:S01]  /*0810*/  ULDC.64 UR6, c[0x4][0x88] ;  /* 0x0100220000067ab9 */ /* 0x000fe20000000a00 */
[----:B------:R-:W-:Y:S02]  /*0820*/  IMAD.U32 R4, RZ, RZ, UR4 ;  /* 0x00000004ff047e24 */ /* 0x000fe4000f8e00ff */
        /* <DEDUP_REMOVED lines=8> */
[----:B------:R-:W-:-:S07]  /*08b0*/  IMAD.MOV.U32 R13, RZ, RZ, RZ ;  /* 0x000000ffff0d7224 */ /* 0x000fce00078e00ff */
[----:B------:R-:W-:-:S07]  /*08c0*/  LEPC R20, `(.L_x_6) ;  /* 0x000000001014794e */ /* 0x000fce0000000000 */
[----:B-1----:R-:W-:Y:S05]  /*08d0*/  CALL.ABS.NOINC R2 ;  /* 0x0000000002007343 */ /* 0x002fea0003c00000 */
.L_x_6:
[----:B------:R-:W-:-:S04]  /*08e0*/  IMAD.U32 R157, RZ, RZ, UR37 ;  /* 0x00000025ff9d7e24 */ /* 0x000fc8000f8e00ff */
[----:B------:R-:W-:-:S05]  /*08f0*/  VIADD R156, R157, 0x33400 ;  /* 0x000334009d9c7836 */ /* 0x000fca0000000000 */
[----:B------:R-:W-:-:S13]  /*0900*/  LOP3.LUT P0, RZ, R156, 0x1bf, RZ, 0xc0, !PT ;  /* 0x000001bf9cff7812 */ /* 0x000fda000780c0ff */
        /* <DEDUP_REMOVED lines=17> */
.L_x_9:
        /* <DEDUP_REMOVED lines=15> */
.L_x_8:
[----:B------:R-:W1:Y:S01]  /*0b10*/  S2R R2, SR_TID.X ;  /* 0x0000000000027919 */ /* 0x000e620000002100 */
[----:B------:R-:W-:Y:S01]  /*0b20*/  UMOV UR4, 0xffffffff ;  /* 0xffffffff00047882 */ /* 0x000fe20000000000 */
[----:B-1----:R-:W-:-:S05]  /*0b30*/  VIADD R0, R2, 0xffffff80 ;  /* 0xffffff8002007836 */ /* 0x002fca0000000000 */
[----:B------:R-:W-:-:S04]  /*0b40*/  SHF.R.S32.HI R3, RZ, 0x1f, R0 ;  /* 0x0000001fff037819 */ /* 0x000fc80000011400 */
[----:B------:R-:W-:-:S04]  /*0b50*/  LEA.HI R2, R3, R0, RZ, 0x7 ;  /* 0x0000000003027211 */ /* 0x000fc800078f38ff */
[----:B------:R-:W-:Y:S01]  /*0b60*/  SHF.R.S32.HI R13, RZ, 0x7, R2 ;  /* 0x00000007ff0d7819 */ /* 0x000fe20000011402 */
[----:B------:R-:W-:Y:S06]  /*0b70*/  BRA.DIV UR4, `(.L_x_10) ;  /* 0x0000006e043c7947 */ /* 0x000fec000b800000 */
[----:B------:R1:W2:Y:S02]  /*0b80*/  SHFL.IDX PT, R14, R13, RZ, 0x1f ;  /* 0x00001fff0d0e7589 */ /* 0x0002a400000e0000 */
.L_x_94:
[----:B------:R-:W-:Y:S02]  /*0b90*/  SHF.L.U32 R18, RZ, 0x1f, RZ ;  /* 0x0000001fff127819 */ /* 0x000fe400000006ff */
[----:B------:R-:W-:Y:S01]  /*0ba0*/  LOP3.LUT R5, R2, 0xffffff80, RZ, 0xc0, !PT ;  /* 0xffffff8002057812 */ /* 0x000fe200078ec0ff */
[----:B--2---:R-:W-:Y:S01]  /*0bb0*/  IMAD.HI R2, R14, 0x55555556, RZ ;  /* 0x555555560e027827 */ /* 0x004fe200078e02ff */
[CC--:B------:R-:W-:Y:S01]  /*0bc0*/  LEA.HI R6, R3.reuse, R0.reuse, RZ, 0x5 ;  /* 0x0000000003067211 */ /* 0x0c0fe200078f28ff */
[----:B------:R-:W2:Y:S01]  /*0bd0*/  SYNCS.PHASECHK.TRANS64.TRYWAIT P0, [UR37+0x36400], R18 ;  /* 0x03640012ff0075a7 */ /* 0x000ea20008000165 */
[----:B------:R-:W-:Y:S01]  /*0be0*/  LEA.HI R3, R3, R0, RZ, 0x4 ;  /* 0x0000000003037211 */ /* 0x000fe200078f20ff */
[----:B------:R-:W-:Y:S01]  /*0bf0*/  IMAD.IADD R4, R0, 0x1, -R5 ;  /* 0x0000000100047824 */ /* 0x000fe200078e0a05 */
[----:B------:R-:W-:Y:S02]  /*0c00*/  LEA.HI R5, R2, R2, RZ, 0x1 ;  /* 0x0000000202057211 */ /* 0x000fe400078f08ff */
[----:B------:R-:W-:-:S02]  /*0c10*/  SHF.R.S32.HI R2, RZ, 0x4, R3 ;  /* 0x00000004ff027819 */ /* 0x000fc40000011403 */
[----:B------:R-:W-:Y:S01]  /*0c20*/  SHF.R.S32.HI R8, RZ, 0x5, R6 ;  /* 0x00000005ff087819 */ /* 0x000fe20000011406 */
[----:B------:R-:W-:Y:S01]  /*0c30*/  IMAD R5, R5, -0x3, R14 ;  /* 0xfffffffd05057824 */ /* 0x000fe200078e020e */
[----:B------:R-:W-:Y:S02]  /*0c40*/  SHF.R.S32.HI R7, RZ, 0x1f, R6 ;  /* 0x0000001fff077819 */ /* 0x000fe40000011406 */
[----:B------:R-:W-:Y:S02]  /*0c50*/  LEA.HI R6, R3, R2, RZ, 0x1 ;  /* 0x0000000203067211 */ /* 0x000fe400078f08ff */
[----:B------:R-:W-:Y:S02]  /*0c60*/  LEA.HI R9, R7, R8, RZ, 0x2 ;  /* 0x0000000807097211 */ /* 0x000fe400078f10ff */
[----:B------:R-:W-:Y:S02]  /*0c70*/  LOP3.LUT R7, R6, 0xfffffffe, RZ, 0xc0, !PT ;  /* 0xfffffffe06077812 */ /* 0x000fe400078ec0ff */
[----:B------:R-:W-:-:S02]  /*0c80*/  LOP3.LUT R9, R9, 0xfffffffc, RZ, 0xc0, !PT ;  /* 0xfffffffc09097812 */ /* 0x000fc400078ec0ff */
[----:B------:R-:W-:Y:S01]  /*0c90*/  SHF.R.S32.HI R11, RZ, 0x1f, R4 ;  /* 0x0000001fff0b7819 */ /* 0x000fe20000011404 */
[----:B------:R-:W-:Y:S02]  /*0ca0*/  IMAD.IADD R6, R2, 0x1, -R7 ;  /* 0x0000000102067824 */ /* 0x000fe400078e0a07 */
[----:B------:R-:W-:Y:S01]  /*0cb0*/  IMAD.IADD R2, R8, 0x1, -R9 ;  /* 0x0000000108027824 */ /* 0x000fe200078e0a09 */
[CC--:B------:R-:W-:Y:S02]  /*0cc0*/  LEA.HI R10, R11.reuse, R4.reuse, RZ, 0x2 ;  /* 0x000000040b0a7211 */ /* 0x0c0fe400078f10ff */
[----:B------:R3:W-:Y:S01]  /*0cd0*/  STL [R1+0x4], R6 ;  /* 0x0000040601007387 */ /* 0x0007e20000100800 */
[----:B------:R-:W-:Y:S02]  /*0ce0*/  LEA.HI R11, R11, R4, RZ, 0x5 ;  /* 0x000000040b0b7211 */ /* 0x000fe400078f28ff */
[--C-:B------:R-:W-:Y:S01]  /*0cf0*/  SHF.R.S32.HI R12, RZ, 0x2, R10.reuse ;  /* 0x00000002ff0c7819 */ /* 0x100fe2000001140a */
[----:B------:R3:W-:Y:S01]  /*0d00*/  STL [R1], R2 ;  /* 0x0000000201007387 */ /* 0x0007e20000100800 */
[----:B------:R-:W-:-:S02]  /*0d10*/  SHF.R.S32.HI R15, RZ, 0x1f, R10 ;  /* 0x0000001fff0f7819 */ /* 0x000fc4000001140a */
[----:B------:R-:W-:Y:S02]  /*0d20*/  SHF.R.S32.HI R11, RZ, 0x5, R11 ;  /* 0x00000005ff0b7819 */ /* 0x000fe4000001140b */
[----:B------:R-:W-:-:S04]  /*0d30*/  LEA.HI R15, R15, R12, RZ, 0x3 ;  /* 0x0000000c0f0f7211 */ /* 0x000fc800078f18ff */
[----:B------:R-:W-:-:S05]  /*0d40*/  LOP3.LUT R15, R15, 0xfffffff8, RZ, 0xc0, !PT ;  /* 0xfffffff80f0f7812 */ /* 0x000fca00078ec0ff */
[----:B------:R-:W-:Y:S01]  /*0d50*/  IMAD.IADD R16, R12, 0x1, -R15 ;  /* 0x000000010c107824 */ /* 0x000fe200078e0a0f */
[----:B--23--:R-:W-:Y:S06]  /*0d60*/  @P0 BRA `(.L_x_11) ;  /* 0x0000000000080947 */ /* 0x00cfec0003800000 */
[----:B------:R-:W2:Y:S02]  /*0d70*/  SYNCS.PHASECHK.TRANS64.TRYWAIT P0, [UR37+0x36400], R18 ;  /* 0x03640012ff0075a7 */ /* 0x000ea40008000165 */
[----:B--2---:R-:W-:Y:S05]  /*0d80*/  @!P0 BRA `(.L_x_12) ;  /* 0x0000006800d48947 */ /* 0x004fea0003800000 */
.L_x_11:
[----:B------:R-:W3:Y:S01]  /*0d90*/  LDC R12, c[0x0][0x280] ;  /* 0x0000a000ff0c7b82 */ /* 0x000ee20000000800 */
[----:B------:R-:W-:Y:S01]  /*0da0*/  IMAD R16, R11, 0x10, R16 ;  /* 0x000000100b107824 */ /* 0x000fe200078e0210 */
[----:B------:R-:W-:Y:S02]  /*0db0*/  CS2R R118, SRZ ;  /* 0x0000000000767805 */ /* 0x000fe4000001ff00 */
[----:B------:R-:W-:Y:S02]  /*0dc0*/  CS2R R116, SRZ ;  /* 0x0000000000747805 */ /* 0x000fe4000001ff00 */
[----:B------:R-:W-:Y:S02]  /*0dd0*/  CS2R R114, SRZ ;  /* 0x0000000000727805 */ /* 0x000fe4000001ff00 */
[----:B------:R-:W-:Y:S02]  /*0de0*/  CS2R R112, SRZ ;  /* 0x0000000000707805 */ /* 0x000fe4000001ff00 */
[----:B------:R-:W-:-:S02]  /*0df0*/  CS2R R110, SRZ ;  /* 0x00000000006e7805 */ /* 0x000fc4000001ff00 */
[----:B------:R-:W-:Y:S02]  /*0e00*/  CS2R R108, SRZ ;  /* 0x00000000006c7805 */ /* 0x000fe4000001ff00 */
        /* <DEDUP_REMOVED lines=16> */
[----:B---3--:R-:W-:-:S02]  /*0f10*/  ISETP.GE.AND P0, PT, R12, 0x1, PT ;  /* 0x000000010c00780c */ /* 0x008fc40003f06270 */
        /* <DEDUP_REMOVED lines=25> */
[----:B------:R-:W-:Y:S01]  /*10b0*/  CS2R R24, SRZ ;  /* 0x0000000000187805 */ /* 0x000fe2000001ff00 */
[----:B------:R-:W-:Y:S06]  /*10c0*/  @!P0 BRA `(.L_x_13) ;  /* 0x0000002400a08947 */ /* 0x000fec0003800000 */
[----:B------:R-:W3:Y:S04]  /*10d0*/  LDL R19, [R1+0x4] ;  /* 0x0000040001137983 */ /* 0x000ee80000100800 */
[----:B------:R-:W4:Y:S01]  /*10e0*/  LDL R15, [R1] ;  /* 0x00000000010f7983 */ /* 0x000f220000100800 */
[----:B------:R-:W-:Y:S01]  /*10f0*/  LOP3.LUT R3, R3, 0xfffffff0, RZ, 0xc0, !PT ;  /* 0xfffffff003037812 */ /* 0x000fe200078ec0ff */
[----:B--2---:R-:W2:Y:S01]  /*1100*/  LDC R18, c[0x0][0x290] ;  /* 0x0000a400ff127b82 */ /* 0x004ea20000000800 */
[----:B------:R-:W-:Y:S01]  /*1110*/  LOP3.LUT R9, R10, 0xfffffffc, RZ, 0xc0, !PT ;  /* 0xfffffffc0a097812 */ /* 0x000fe200078ec0ff */
[----:B------:R-:W2:Y:S01]  /*1120*/  S2R R11, SR_CTAID.X ;  /* 0x00000000000b7919 */ /* 0x000ea20000002500 */
[----:B------:R-:W-:-:S04]  /*1130*/  IMAD.HI R10, R13, 0x55555556, RZ ;  /* 0x555555560d0a7827 */ /* 0x000fc800078e02ff */
[----:B------:R-:W-:Y:S01]  /*1140*/  IMAD.IADD R3, R0, 0x1, -R3 ;  /* 0x0000000100037824 */ /* 0x000fe200078e0a03 */
[----:B------:R-:W-:Y:S01]  /*1150*/  LEA.HI R10, R10, R10, RZ, 0x1 ;  /* 0x0000000a0a0a7211 */ /* 0x000fe200078f08ff */
[----:B------:R-:W-:Y:S02]  /*1160*/  IMAD R14, R13, 0x400, R4 ;  /* 0x000004000d0e7824 */ /* 0x000fe400078e0204 */
[----:B------:R-:W-:Y:S01]  /*1170*/  IMAD.MOV.U32 R119, RZ, RZ, RZ ;  /* 0x000000ffff777224 */ /* 0x000fe200078e00ff */
[----:B------:R-:W-:Y:S01]  /*1180*/  LEA.HI R0, R3, R3, RZ, 0x1 ;  /* 0x0000000303007211 */ /* 0x000fe200078f08ff */
[----:B------:R-:W-:Y:S01]  /*1190*/  IMAD R10, R10, -0x3, R13 ;  /* 0xfffffffd0a0a7824 */ /* 0x000fe200078e020d */
[----:B------:R-:W-:Y:S02]  /*11a0*/  SHF.R.S32.HI R6, RZ, 0x1f, R3 ;  /* 0x0000001fff067819 */ /* 0x000fe40000011403 */
[--C-:B------:R-:W-:Y:S02]  /*11b0*/  SHF.R.S32.HI R2, RZ, 0x1, R0.reuse ;  /* 0x00000001ff027819 */ /* 0x100fe40000011400 */
[----:B------:R-:W-:-:S02]  /*11c0*/  SHF.R.S32.HI R7, RZ, 0x1f, R0 ;  /* 0x0000001fff077819 */ /* 0x000fc40000011400 */
[----:B------:R-:W-:Y:S02]  /*11d0*/  LEA.HI R8, R6, R3, RZ, 0x3 ;  /* 0x0000000306087211 */ /* 0x000fe400078f18ff */
[----:B------:R-:W-:Y:S02]  /*11e0*/  LEA.HI R7, R7, R2, RZ, 0x2 ;  /* 0x0000000207077211 */ /* 0x000fe400078f10ff */
[----:B------:R-:W-:Y:S01]  /*11f0*/  LOP3.LUT R0, R0, 0x7fffffe, RZ, 0xc0, !PT ;  /* 0x07fffffe00007812 */ /* 0x000fe200078ec0ff */
[----:B------:R-:W-:Y:S01]  /*1200*/  IMAD.SHL.U32 R8, R8, 0x20, RZ ;  /* 0x0000002008087824 */ /* 0x000fe200078e00ff */
[----:B------:R-:W-:-:S03]  /*1210*/  LOP3.LUT R7, R7, 0xfffffffc, RZ, 0xc0, !PT ;  /* 0xfffffffc07077812 */ /* 0x000fc600078ec0ff */
[----:B------:R-:W-:Y:S01]  /*1220*/  IMAD.IADD R6, R3, 0x1, -R0 ;  /* 0x0000000103067824 */ /* 0x000fe200078e0a00 */
[----:B------:R-:W-:Y:S01]  /*1230*/  LOP3.LUT R8, R8, 0x7fffff00, RZ, 0xc0, !PT ;  /* 0x7fffff0008087812 */ /* 0x000fe200078ec0ff */
[----:B------:R-:W-:Y:S02]  /*1240*/  IMAD.IADD R7, R2, 0x1, -R7 ;  /* 0x0000000102077824 */ /* 0x000fe400078e0a07 */
[----:B------:R-:W-:Y:S02]  /*1250*/  IMAD.IADD R2, R4, 0x1, -R9 ;  /* 0x0000000104027824 */ /* 0x000fe400078e0a09 */
[C---:B------:R-:W-:Y:S01]  /*1260*/  IMAD.SHL.U32 R0, R7.reuse, 0x40, RZ ;  /* 0x0000004007007824 */ /* 0x040fe200078e00ff */
[----:B------:R-:W-:Y:S01]  /*1270*/  LOP3.LUT P0, RZ, R7, 0x2, RZ, 0xc0, !PT ;  /* 0x0000000207ff7812 */ /* 0x000fe2000780c0ff */
[----:B-1----:R-:W-:Y:S02]  /*1280*/  IMAD R13, R13, 0x800, R8 ;  /* 0x000008000d0d7824 */ /* 0x002fe400078e0208 */
[----:B------:R-:W-:Y:S01]  /*1290*/  VIADD R4, R12, 0x3f ;  /* 0x0000003f0c047836 */ /* 0x000fe20000000000 */
[----:B------:R-:W-:Y:S01]  /*12a0*/  LOP3.LUT R0, R0, 0xc0, RZ, 0xc0, !PT ;  /* 0x000000c000007812 */ /* 0x000fe200078ec0ff */
[----:B------:R-:W-:-:S02]  /*12b0*/  IMAD R6, R6, 0x20, R13 ;  /* 0x0000002006067824 */ /* 0x000fc400078e020d */
[----:B--2---:R-:W-:Y:S01]  /*12c0*/  IMAD R9, R11, -0x60, R18 ;  /* 0xffffffa00b097824 */ /* 0x004fe200078e0212 */
[----:B------:R-:W-:Y:S01]  /*12d0*/  SHF.R.S32.HI R11, RZ, 0x1f, R4 ;  /* 0x0000001fff0b7819 */ /* 0x000fe20000011404 */
[----:B------:R-:W-:Y:S02]  /*12e0*/  IMAD.MOV.U32 R8, RZ, RZ, RZ ;  /* 0x000000ffff087224 */ /* 0x000fe400078e00ff */
[----:B------:R-:W-:Y:S01]  /*12f0*/  IMAD R9, R10, -0x20, R9 ;  /* 0xffffffe00a097824 */ /* 0x000fe200078e0209 */
[----:B------:R-:W-:Y:S01]  /*1300*/  LEA.HI R12, R11, R4, RZ, 0x6 ;  /* 0x000000040b0c7211 */ /* 0x000fe200078f30ff */
[----:B------:R-:W-:Y:S02]  /*1310*/  IMAD.MOV.U32 R11, RZ, RZ, 0x20 ;  /* 0x00000020ff0b7424 */ /* 0x000fe400078e00ff */
[----:B------:R-:W-:Y:S02]  /*1320*/  IMAD.SHL.U32 R4, R14, 0x4, RZ ;  /* 0x000000040e047824 */ /* 0x000fe400078e00ff */
[----:B------:R-:W-:Y:S01]  /*1330*/  IMAD R2, R2, -0x2, R9 ;  /* 0xfffffffe02027824 */ /* 0x000fe200078e0209 */
[----:B------:R-:W-:-:S02]  /*1340*/  SEL R11, R11, 0xffffffe0, !P0 ;  /* 0xffffffe00b0b7807 */ /* 0x000fc40004000000 */
[----:B------:R-:W-:Y:S02]  /*1350*/  LOP3.LUT R9, R17, 0x1, RZ, 0xfc, !PT ;  /* 0x0000000111097812 */ /* 0x000fe400078efcff */
[----:B------:R-:W-:Y:S01]  /*1360*/  SHF.R.S32.HI R17, RZ, 0x6, R12 ;  /* 0x00000006ff117819 */ /* 0x000fe2000001140c */
[----:B---3--:R-:W-:-:S05]  /*1370*/  IMAD.SHL.U32 R3, R19, 0x8, RZ ;  /* 0x0000000813037824 */ /* 0x008fca00078e00ff */
[----:B------:R-:W-:Y:S02]  /*1380*/  LOP3.LUT R3, R0, 0x8, R3, 0xf8, !PT ;  /* 0x0000000800037812 */ /* 0x000fe400078ef803 */
[----:B------:R-:W-:-:S04]  /*1390*/  SHF.R.U32.HI R0, RZ, 0x3, R0 ;  /* 0x00000003ff007819 */ /* 0x000fc80000011600 */
[----:B------:R-:W-:Y:S01]  /*13a0*/  LOP3.LUT R0, R3, R0, RZ, 0x3c, !PT ;  /* 0x0000000003007212 */ /* 0x000fe200078e3cff */
[----:B----4-:R-:W-:Y:S01]  /*13b0*/  IMAD R3, R15, 0x200, R6 ;  /* 0x000002000f037824 */ /* 0x010fe200078e0206 */
[----:B------:R-:W-:-:S03]  /*13c0*/  CS2R R6, SRZ ;  /* 0x0000000000067805 */ /* 0x000fc6000001ff00 */
[----:B------:R-:W-:Y:S02]  /*13d0*/  IMAD.IADD R0, R0, 0x1, R3 ;  /* 0x0000000100007824 */ /* 0x000fe400078e0203 */
[----:B------:R-:W-:-:S03]  /*13e0*/  IMAD.MOV.U32 R3, RZ, RZ, RZ ;  /* 0x000000ffff037224 */ /* 0x000fc600078e00ff */
[----:B------:R-:W-:Y:S02]  /*13f0*/  LEA R10, R0, UR37, 0x1 ;  /* 0x00000025000a7c11 */ /* 0x000fe4000f8e08ff */
[----:B------:R-:W-:Y:S02]  /*1400*/  LEA R0, R4, UR37, 0x2 ;  /* 0x0000002504007c11 */ /* 0x000fe4000f8e10ff */
[----:B------:R-:W-:-:S07]  /*1410*/  IADD3 R11, R11, 0x30400, R10 ;  /* 0x000304000b0b7810 */ /* 0x000fce0007ffe00a */
.L_x_24:
[----:B------:R-:W-:Y:S01]  /*1420*/  ISETP.NE.AND P0, PT, R9, 0x3, PT ;  /* 0x000000030900780c */ /* 0x000fe20003f05270 */
[----:B------:R-:W-:-:S12]  /*1430*/  YIELD ;  /* 0x0000000000007946 */ /* 0x000fd80003800000 */
[----:B---3--:R-:W-:Y:S05]  /*1440*/  @!P0 BRA `(.L_x_14) ;  /* 0x0000000000048947 */ /* 0x008fea0003800000 */
[----:B------:R-:W-:Y:S01]  /*1450*/  BPT.TRAP 0x1 ;  /* 0x000000040000795c */ /* 0x000fe20000300000 */
.L_x_14:
[----:B------:R-:W-:Y:S02]  /*1460*/  LEA R4, R3, UR37, 0x3 ;  /* 0x0000002503047c11 */ /* 0x000fe4000f8e18ff */
[----:B------:R-:W-:-:S04]  /*1470*/  SHF.L.U32 R13, R8, 0x1f, RZ ;  /* 0x0000001f080d7819 */ /* 0x000fc800000006ff */
[----:B------:R1:W2:Y:S01]  /*1480*/  SYNCS.PHASECHK.TRANS64.TRYWAIT P1, [R4+URZ+0x36410], R13 ;  /* 0x0364100d040075a7 */ /* 0x0002a2000802017f */
[----:B------:R-:W-:Y:S05]  /*1490*/  @!P0 BRA `(.L_x_15) ;  /* 0x0000000000048947 */ /* 0x000fea0003800000 */
[----:B------:R-:W-:Y:S01]  /*14a0*/  BPT.TRAP 0x1 ;  /* 0x000000040000795c */ /* 0x000fe20000300000 */
.L_x_15:
[----:B--2---:R-:W-:Y:S05]  /*14b0*/  @P1 BRA `(.L_x_16) ;  /* 0x0000000000081947 */ /* 0x004fea0003800000 */
[----:B------:R-:W2:Y:S02]  /*14c0*/  SYNCS.PHASECHK.TRANS64.TRYWAIT P1, [R4+URZ+0x36410], R13 ;  /* 0x0364100d040075a7 */ /* 0x000ea4000802017f */
[----:B--2---:R-:W-:Y:S05]  /*14d0*/  @!P1 BRA `(.L_x_17) ;  /* 0x0000006400149947 */ /* 0x004fea0003800000 */
.L_x_16:
[----:B------:R-:W-:Y:S05]  /*14e0*/  WARPSYNC.ALL ;  /* 0x0000000000007948 */ /* 0x000fea0003800000 */
[----:B------:R-:W-:Y:S01]  /*14f0*/  R2UR UR6, R5 ;  /* 0x00000000050672ca */ /* 0x000fe200000e0000 */
[----:B------:R-:W-:Y:S01]  /*1500*/  UIADD3 UR4, UR37, 0x1e000, URZ ;  /* 0x0001e00025047890 */ /* 0x000fe2000fffe03f */
[C---:B------:R-:W-:Y:S01]  /*1510*/  R2UR UR7, R3.reuse ;  /* 0x00000000030772ca */ /* 0x040fe200000e0000 */
[----:B------:R-:W-:Y:S01]  /*1520*/  WARPGROUP.ARRIVE ;  /* 0x00000000000079c5 */ /* 0x000fe20000000000 */
[----:B------:R-:W-:Y:S01]  /*1530*/  UMOV UR13, 0x40000040 ;  /* 0x40000040000d7882 */ /* 0x000fe20000000000 */
[----:B------:R-:W-:Y:S01]  /*1540*/  USHF.R.U32.HI UR5, URZ, 0x4, UR4 ;  /* 0x000000043f057899 */ /* 0x000fe20008011604 */
[----:B------:R-:W-:Y:S01]  /*1550*/  IMAD R12, R3, 0x40, R16 ;  /* 0x00000040030c7824 */ /* 0x000fe200078e0210 */
[----:B------:R-:W-:Y:S01]  /*1560*/  UMOV UR15, 0x40000040 ;  /* 0x40000040000f7882 */ /* 0x000fe20000000000 */
[----:B------:R-:W-:Y:S01]  /*1570*/  UMOV UR9, 0x40000040 ;  /* 0x4000004000097882 */ /* 0x000fe20000000000 */
[----:B------:R-:W-:Y:S01]  /*1580*/  ULOP3.LUT UR5, UR5, 0x3fff, URZ, 0xc0, !UPT ;  /* 0x00003fff05057892 */ /* 0x000fe2000f8ec03f */
[----:B------:R-:W-:Y:S01]  /*1590*/  UMOV UR11, 0x40000040 ;  /* 0x40000040000b7882 */ /* 0x000fe20000000000 */
[----:B------:R-:W-:-:S02]  /*15a0*/  LEA R14, R12, UR37, 0x2 ;  /* 0x000000250c0e7c11 */ /* 0x000fc4000f8e10ff */
[----:B------:R-:W-:Y:S02]  /*15b0*/  ULEA UR4, UR6, UR37, 0xc ;  /* 0x0000002506047291 */ /* 0x000fe4000f8e603f */
[----:B------:R-:W-:Y:S02]  /*15c0*/  ULOP3.LUT UR5, UR5, 0x10000, URZ, 0xfc, !UPT ;  /* 0x0001000005057892 */ /* 0x000fe4000f8efc3f */
[----:B------:R-:W-:-:S04]  /*15d0*/  USHF.R.U32.HI UR6, URZ, 0x4, UR4 ;  /* 0x000000043f067899 */ /* 0x000fc80008011604 */
[----:B------:R-:W-:Y:S02]  /*15e0*/  ULOP3.LUT UR8, UR6, 0x3fff, URZ, 0xc0, !UPT ;  /* 0x00003fff06087892 */ /* 0x000fe4000f8ec03f */
[----:B------:R-:W-:Y:S02]  /*15f0*/  UIMAD UR6, UR7, 0x600, UR5 ;  /* 0x00000600070678a4 */ /* 0x000fe4000f8e0205 */
[----:B------:R-:W-:-:S04]  /*1600*/  ULOP3.LUT UR8, UR8, 0x10000, URZ, 0xfc, !UPT ;  /* 0x0001000008087892 */ /* 0x000fc8000f8efc3f */
[----:B------:R-:W-:Y:S01]  /*1610*/  UIADD3 UR10, UR8, 0x606, URZ ;  /* 0x00000606080a7890 */ /* 0x000fe2000fffe03f */
[----:B------:R-:W-:Y:S02]  /*1620*/  UMOV UR12, UR6 ;  /* 0x00000006000c7c82 */ /* 0x000fe40008000000 */
[----:B------:R-:W-:Y:S02]  /*1630*/  UMOV UR14, UR8 ;  /* 0x00000008000e7c82 */ /* 0x000fe40008000000 */
[----:B------:R-:W-:Y:S01]  /*1640*/  HGMMA.64x32x16.F32.BF16 R136, gdesc[UR12], RZ, !UPT, gsb0 ;  /* 0x006000000c8879f0 */ /* 0x000fe2000c0018ff */
[----:B------:R-:W-:Y:S02]  /*1650*/  UIADD3 UR12, UR6, 0x2, URZ ;  /* 0x00000002060c7890 */ /* 0x000fe4000fffe03f */
[----:B------:R-:W-:Y:S01]  /*1660*/  UIADD3 UR14, UR8, 0x2, URZ ;  /* 0x00000002080e7890 */ /* 0x000fe2000fffe03f */
[----:B------:R-:W-:Y:S01]  /*1670*/  UMOV UR13, 0x40000040 ;  /* 0x40000040000d7882 */ /* 0x000fe20000000000 */
[----:B------:R-:W-:Y:S01]  /*1680*/  UMOV UR15, 0x40000040 ;  /* 0x40000040000f7882 */ /* 0x000fe20000000000 */
[----:B------:R-:W-:-:S02]  /*1690*/  WARPGROUP.DEPBAR.LE gsb0, 0x0 ;  /* 0x00008000000079c5 */ /* 0x000fc40000010000 */
[----:B------:R-:W-:-:S06]  /*16a0*/  WARPGROUP.ARRIVE ;  /* 0x00000000000079c5 */ /* 0x000fcc0000000000 */
[----:B------:R-:W-:Y:S01]  /*16b0*/  HGMMA.64x32x16.F32.BF16 R136, gdesc[UR12], R136, gsb0 ;  /* 0x006000000c8879f0 */ /* 0x000fe20008001888 */
[----:B------:R-:W-:Y:S02]  /*16c0*/  UIADD3 UR12, UR6, 0x4, URZ ;  /* 0x00000004060c7890 */ /* 0x000fe4000fffe03f */
[----:B------:R-:W-:Y:S01]  /*16d0*/  UIADD3 UR14, UR8, 0x4, URZ ;  /* 0x00000004080e7890 */ /* 0x000fe2000fffe03f */
[----:B------:R-:W-:Y:S01]  /*16e0*/  UMOV UR13, 0x40000040 ;  /* 0x40000040000d7882 */ /* 0x000fe20000000000 */
[----:B------:R-:W-:Y:S01]  /*16f0*/  UMOV UR15, 0x40000040 ;  /* 0x40000040000f7882 */ /* 0x000fe20000000000 */
[----:B------:R-:W-:Y:S02]  /*1700*/  WARPGROUP.DEPBAR.LE gsb0, 0x0 ;  /* 0x00008000000079c5 */ /* 0x000fe40000010000 */
        /* <DEDUP_REMOVED lines=55> */
[----:B------:R-:W-:-:S07]  /*1a80*/  UIADD3 UR6, UR6, 0x406, URZ ;  /* 0x0000040606067890 */ /* 0x000fce000fffe03f */
[----:B------:R-:W-:Y:S01]  /*1a90*/  UMOV UR8, UR6 ;  /* 0x0000000600087c82 */ /* 0x000fe20008000000 */
[----:B------:R-:W-:Y:S02]  /*1aa0*/  WARPGROUP.DEPBAR.LE gsb0, 0x0 ;  /* 0x00008000000079c5 */ /* 0x000fe40000010000 */
[----:B------:R-:W-:-:S06]  /*1ab0*/  WARPGROUP.ARRIVE ;  /* 0x00000000000079c5 */ /* 0x000fcc0000000000 */
[----:B------:R-:W-:Y:S03]  /*1ac0*/  HGMMA.64x32x16.F32.BF16 R136, gdesc[UR12], R136, gsb0 ;  /* 0x006000000c8879f0 */ /* 0x000fe60008001888 */
[----:B------:R-:W-:Y:S02]  /*1ad0*/  WARPGROUP.DEPBAR.LE gsb0, 0x0 ;  /* 0x00008000000079c5 */ /* 0x000fe40000010000 */
[----:B------:R-:W-:-:S06]  /*1ae0*/  WARPGROUP.ARRIVE ;  /* 0x00000000000079c5 */ /* 0x000fcc0000000000 */
[----:B------:R-:W-:Y:S03]  /*1af0*/  HGMMA.64x32x16.F32.BF16 R136, gdesc[UR8], R136, gsb0 ;  /* 0x00600000088879f0 */ /* 0x000fe60008001888 */
[----:B------:R-:W-:Y:S02]  /*1b00*/  WARPGROUP.DEPBAR.LE gsb0, 0x0 ;  /* 0x00008000000079c5 */ /* 0x000fe40000010000 */
[----:B------:R3:W4:Y:S04]  /*1b10*/  LDS R12, [R14+0x30000] ;  /* 0x030000000e0c7984 */ /* 0x0007280000000800 */
[----:B-12---:R3:W1:Y:S01]  /*1b20*/  LDS R13, [R14+0x30020] ;  /* 0x030020000e0d7984 */ /* 0x0066620000000800 */
[----:B------:R-:W-:Y:S05]  /*1b30*/  @!P0 BRA `(.L_x_18) ;  /* 0x0000000000048947 */ /* 0x000fea0003800000 */
[----:B------:R-:W-:Y:S01]  /*1b40*/  BPT.TRAP 0x1 ;  /* 0x000000040000795c */ /* 0x000fe20000300000 */
.L_x_18:
[----:B---3--:R-:W-:-:S04]  /*1b50*/  SHF.L.U32 R14, R7, 0x1f, RZ ;  /* 0x0000001f070e7819 */ /* 0x008fc800000006ff */
[----:B------:R2:W3:Y:S01]  /*1b60*/  SYNCS.PHASECHK.TRANS64.TRYWAIT P1, [UR37+0x36430], R14 ;  /* 0x0364300eff0075a7 */ /* 0x0004e20008020165 */
[----:B------:R-:W-:Y:S05]  /*1b70*/  @!P0 BRA `(.L_x_19) ;  /* 0x0000000000048947 */ /* 0x000fea0003800000 */
[----:B------:R-:W-:Y:S01]  /*1b80*/  BPT.TRAP 0x1 ;  /* 0x000000040000795c */ /* 0x000fe20000300000 */
.L_x_19:
[----:B---3--:R-:W-:Y:S05]  /*1b90*/  @P1 BRA `(.L_x_20) ;  /* 0x0000000000081947 */ /* 0x008fea0003800000 */
[----:B------:R-:W3:Y:S02]  /*1ba0*/  SYNCS.PHASECHK.TRANS64.TRYWAIT P1, [UR37+0x36430], R14 ;  /* 0x0364300eff0075a7 */ /* 0x000ee40008020165 */
[----:B---3--:R-:W-:Y:S05]  /*1bb0*/  @!P1 BRA `(.L_x_21) ;  /* 0x0000005c00709947 */ /* 0x008fea0003800000 */
.L_x_20:
[----:B------:R-:W-:Y:S01]  /*1bc0*/  UIADD3 UR5, UR37, 0x2a000, URZ ;  /* 0x0002a00025057890 */ /* 0x000fe2000fffe03f */
[----:B------:R-:W-:Y:S01]  /*1bd0*/  WARPGROUP.ARRIVE ;  /* 0x00000000000079c5 */ /* 0x000fe20000000000 */
[----:B------:R-:W-:Y:S01]  /*1be0*/  UIADD3 UR4, UR4, 0x9000, URZ ;  /* 0x0000900004047890 */ /* 0x000fe2000fffe03f */
[C---:B------:R-:W-:Y:S01]  /*1bf0*/  ISETP.GT.AND P3, PT, R2.reuse, RZ, PT ;  /* 0x000000ff0200720c */ /* 0x040fe20003f64270 */
[----:B------:R-:W-:Y:S01]  /*1c00*/  USHF.R.U32.HI UR6, URZ, 0x4, UR5 ;  /* 0x000000043f067899 */ /* 0x000fe20008011605 */
[C---:B------:R-:W-:Y:S01]  /*1c10*/  ISETP.GT.AND P4, PT, R2.reuse, 0x1, PT ;  /* 0x000000010200780c */ /* 0x040fe20003f84270 */
[----:B------:R-:W-:Y:S01]  /*1c20*/  USHF.R.U32.HI UR4, URZ, 0x4, UR4 ;  /* 0x000000043f047899 */ /* 0x000fe20008011604 */
[C---:B------:R-:W-:Y:S01]  /*1c30*/  ISETP.GT.AND P5, PT, R2.reuse, 0x8, PT ;  /* 0x000000080200780c */ /* 0x040fe20003fa4270 */
[----:B------:R-:W-:Y:S01]  /*1c40*/  ULOP3.LUT UR7, UR6, 0x3fff, URZ, 0xc0, !UPT ;  /* 0x00003fff06077892 */ /* 0x000fe2000f8ec03f */
[C---:B------:R-:W-:Y:S01]  /*1c50*/  ISETP.GT.AND P2, PT, R2.reuse, 0x10, PT ;  /* 0x000000100200780c */ /* 0x040fe20003f44270 */
[----:B------:R-:W-:Y:S01]  /*1c60*/  ULOP3.LUT UR6, UR4, 0x3fff, URZ, 0xc0, !UPT ;  /* 0x00003fff04067892 */ /* 0x000fe2000f8ec03f */
[----:B------:R-:W-:Y:S01]  /*1c70*/  ISETP.GT.AND P1, PT, R2, 0x9, PT ;  /* 0x000000090200780c */ /* 0x000fe20003f24270 */
[----:B------:R-:W-:-:S02]  /*1c80*/  ULOP3.LUT UR4, UR7, 0x10000, URZ, 0xfc, !UPT ;  /* 0x0001000007047892 */ /* 0x000fc4000f8efc3f */
[----:B------:R-:W-:Y:S01]  /*1c90*/  ULOP3.LUT UR6, UR6, 0x10000, URZ, 0xfc, !UPT ;  /* 0x0001000006067892 */ /* 0x000fe2000f8efc3f */
[----:B------:R-:W-:Y:S01]  /*1ca0*/  UMOV UR9, 0x40000040 ;  /* 0x4000004000097882 */ /* 0x000fe20000000000 */
[----:B------:R-:W-:Y:S01]  /*1cb0*/  UMOV UR11, 0x40000040 ;  /* 0x40000040000b7882 */ /* 0x000fe20000000000 */
[----:B------:R-:W-:Y:S02]  /*1cc0*/  ULDC UR7, c[0x0][0x75c] ;  /* 0x0001d70000077ab9 */ /* 0x000fe40000000800 */
[----:B------:R-:W-:Y:S01]  /*1cd0*/  UMOV UR8, UR4 ;  /* 0x0000000400087c82 */ /* 0x000fe20008000000 */
[----:B--23--:R-:W-:Y:S01]  /*1ce0*/  FMUL.FTZ R14, R136, UR7 ;  /* 0x00000007880e7c20 */ /* 0x00cfe20008410000 */
[----:B------:R-:W-:Y:S01]  /*1cf0*/  UMOV UR10, UR6 ;  /* 0x00000006000a7c82 */ /* 0x000fe20008000000 */
[----:B------:R-:W-:Y:S01]  /*1d00*/  FMUL.FTZ R15, R137, UR7 ;  /* 0x00000007890f7c20 */ /* 0x000fe20008410000 */
[----:B------:R-:W-:Y:S01]  /*1d10*/  HGMMA.64x32x16.F32.BF16 R120, gdesc[UR8], RZ, !UPT, gsb0 ;  /* 0x00600000087879f0 */ /* 0x000fe2000c0018ff */
[----:B------:R-:W-:Y:S01]  /*1d20*/  UIADD3 UR10, UR6, 0x2, URZ ;  /* 0x00000002060a7890 */ /* 0x000fe2000fffe03f */
[----:B------:R-:W-:Y:S01]  /*1d30*/  FMUL.FTZ R137, R141, UR7 ;  /* 0x000000078d897c20 */ /* 0x000fe20008410000 */
[----:B------:R-:W-:Y:S01]  /*1d40*/  UIADD3 UR8, UR4, 0x2, URZ ;  /* 0x0000000204087890 */ /* 0x000fe2000fffe03f */
[----:B------:R-:W2:Y:S01]  /*1d50*/  MUFU.TANH R14, R14 ;  /* 0x0000000e000e7308 */ /* 0x000ea20000002400 */
[----:B------:R-:W-:Y:S01]  /*1d60*/  UMOV UR11, 0x40000040 ;  /* 0x40000040000b7882 */ /* 0x000fe20000000000 */
[----:B------:R-:W-:Y:S01]  /*1d70*/  UMOV UR9, 0x40000040 ;  /* 0x4000004000097882 */ /* 0x000fe20000000000 */
[----:B------:R-:W-:Y:S01]  /*1d80*/  LEA R141, R16, UR37, 0x2 ;  /* 0x00000025108d7c11 */ /* 0x000fe2000f8e10ff */
[----:B------:R-:W-:Y:S01]  /*1d90*/  FMUL.FTZ R21, R143, UR7 ;  /* 0x000000078f157c20 */ /* 0x000fe20008410000 */
[----:B------:R-:W-:Y:S01]  /*1da0*/  FMUL.FTZ R19, R139, UR7 ;  /* 0x000000078b137c20 */ /* 0x000fe20008410000 */
[----:B------:R-:W-:Y:S01]  /*1db0*/  FMUL.FTZ R22, R146, UR7 ;  /* 0x0000000792167c20 */ /* 0x000fe20008410000 */
[----:B------:R-:W-:Y:S01]  /*1dc0*/  FMUL.FTZ R136, R140, UR7 ;  /* 0x000000078c887c20 */ /* 0x000fe20008410000 */
[----:B------:R-:W-:Y:S01]  /*1dd0*/  MUFU.TANH R15, R15 ;  /* 0x0000000f000f7308 */ /* 0x000fe20000002400 */
[----:B------:R-:W-:Y:S01]  /*1de0*/  FMUL.FTZ R23, R147, UR7 ;  /* 0x0000000793177c20 */ /* 0x000fe20008410000 */
[----:B------:R-:W-:Y:S01]  /*1df0*/  FMUL.FTZ R18, R138, UR7 ;  /* 0x000000078a127c20 */ /* 0x000fe20008410000 */
[----:B------:R-:W-:Y:S01]  /*1e00*/  FMUL.FTZ R138, R144, UR7 ;  /* 0x00000007908a7c20 */ /* 0x000fe20008410000 */
[----:B------:R-:W-:Y:S01]  /*1e10*/  FMUL.FTZ R20, R142, UR7 ;  /* 0x000000078e147c20 */ /* 0x000fe20008410000 */
[----:B------:R-:W-:Y:S01]  /*1e20*/  FMUL.FTZ R142, R145, UR7 ;  /* 0x00000007918e7c20 */ /* 0x000fe20008410000 */
[----:B------:R-:W-:Y:S01]  /*1e30*/  FMUL.FTZ R145, R149, UR7 ;  /* 0x0000000795917c20 */ /* 0x000fe20008410000 */
[----:B------:R-:W-:Y:S01]  /*1e40*/  FMUL.FTZ R140, R148, UR7 ;  /* 0x00000007948c7c20 */ /* 0x000fe20008410000 */
[----:B------:R-:W3:Y:S01]  /*1e50*/  MUFU.TANH R136, R136 ;  /* 0x0000008800887308 */ /* 0x000ee20000002400 */
[----:B--2---:R-:W-:-:S07]  /*1e60*/  FSEL R139, R14, -INF , P3 ;  /* 0xff8000000e8b7808 */ /* 0x004fce0001800000 */
[----:B------:R-:W-:Y:S08]  /*1e70*/  MUFU.TANH R138, R138 ;  /* 0x0000008a008a7308 */ /* 0x000ff00000002400 */
[----:B------:R-:W-:Y:S01]  /*1e80*/  MUFU.TANH R137, R137 ;  /* 0x0000008900897308 */ /* 0x000fe20000002400 */
[----:B---3--:R-:W-:-:S07]  /*1e90*/  FSEL R149, R136, -INF , P5 ;  /* 0xff80000088957808 */ /* 0x008fce0002800000 */
[----:B------:R-:W2:Y:S08]  /*1ea0*/  MUFU.TANH R18, R18 ;  /* 0x0000001200127308 */ /* 0x000eb00000002400 */
[----:B------:R-:W-:Y:S01]  /*1eb0*/  MUFU.TANH R19, R19 ;  /* 0x0000001300137308 */ /* 0x000fe20000002400 */
[----:B------:R-:W-:Y:S02]  /*1ec0*/  WARPGROUP.DEPBAR.LE gsb0, 0x0 ;  /* 0x00008000000079c5 */ /* 0x000fe40000010000 */
[----:B------:R-:W-:-:S05]  /*1ed0*/  WARPGROUP.ARRIVE ;  /* 0x00000000000079c5 */ /* 0x000fca0000000000 */
[----:B------:R-:W-:Y:S01]  /*1ee0*/  MUFU.TANH R20, R20 ;  /* 0x0000001400147308 */ /* 0x000fe20000002400 */
[----:B--2---:R-:W-:Y:S02]  /*1ef0*/  FSEL R148, R18, -INF , P3 ;  /* 0xff80000012947808 */ /* 0x004fe40001800000 */
[----:B------:R-:W-:Y:S01]  /*1f00*/  ISETP.GT.AND P3, PT, R2, 0x11, PT ;  /* 0x000000110200780c */ /* 0x000fe20003f64270 */
[----:B------:R-:W-:Y:S01]  /*1f10*/  HGMMA.64x32x16.F32.BF16 R120, gdesc[UR8], R120, gsb0 ;  /* 0x00600000087879f0 */ /* 0x000fe20008001878 */
[----:B------:R-:W-:Y:S02]  /*1f20*/  UIADD3 UR10, UR6, 0x4, URZ ;  /* 0x00000004060a7890 */ /* 0x000fe4000fffe03f */
[----:B------:R-:W-:Y:S01]  /*1f30*/  UIADD3 UR8, UR4, 0x4, URZ ;  /* 0x0000000404087890 */ /* 0x000fe2000fffe03f */
[----:B------:R-:W-:Y:S01]  /*1f40*/  MUFU.TANH R142, R142 ;  /* 0x0000008e008e7308 */ /* 0x000fe20000002400 */
[----:B------:R-:W-:Y:S01]  /*1f50*/  UMOV UR11, 0x40000040 ;  /* 0x40000040000b7882 */ /* 0x000fe20000000000 */
[----:B------:R-:W-:-:S06]  /*1f60*/  UMOV UR9, 0x40000040 ;  /* 0x4000004000097882 */ /* 0x000fcc0000000000 */
[----:B------:R-:W-:Y:S08]  /*1f70*/  MUFU.TANH R140, R140 ;  /* 0x0000008c008c7308 */ /* 0x000ff00000002400 */
[----:B------:R-:W-:Y:S08]  /*1f80*/  MUFU.TANH R145, R145 ;  /* 0x0000009100917308 */ /* 0x000ff00000002400 */
[----:B------:R-:W-:Y:S08]  /*1f90*/  MUFU.TANH R21, R21 ;  /* 0x0000001500157308 */ /* 0x000ff00000002400 */
[----:B------:R-:W-:Y:S08]  /*1fa0*/  MUFU.TANH R22, R22 ;  /* 0x0000001600167308 */ /* 0x000ff00000002400 */
[----:B------:R-:W-:Y:S01]  /*1fb0*/  MUFU.TANH R23, R23 ;  /* 0x0000001700177308 */ /* 0x000fe20000002400 */
        /* <DEDUP_REMOVED lines=63> */
[----:B------:R-:W-:Y:S02]  /*23b0*/  ULDC UR4, c[0x0][0x744] ;  /* 0x0001d10000047ab9 */ /* 0x000fe40000000800 */
[----:B----4-:R-:W-:Y:S01]  /*23c0*/  FFMA.FTZ R146, R139, UR4, -R12 ;  /* 0x000000048b927c23 */ /* 0x010fe2000801080c */
[----:B------:R-:W-:-:S05]  /*23d0*/  FSEL R139, R15, -INF , P4 ;  /* 0xff8000000f8b7808 */ /* 0x000fca0002000000 */
[----:B------:R-:W-:Y:S01]  /*23e0*/  FFMA.FTZ R147, R139, UR4, -R12 ;  /* 0x000000048b937c23 */ /* 0x000fe2000801080c */
[----:B------:R-:W-:Y:S08]  /*23f0*/  MUFU.EX2 R146, R146 ;  /* 0x0000009200927308 */ /* 0x000ff00000000800 */
[----:B------:R-:W2:Y:S01]  /*2400*/  MUFU.EX2 R147, R147 ;  /* 0x0000009300937308 */ /* 0x000ea20000000800 */
[----:B------:R-:W-:-:S02]  /*2410*/  WARPGROUP.DEPBAR.LE gsb0, 0x0 ;  /* 0x00008000000079c5 */ /* 0x000fc40000010000 */
[----:B------:R-:W-:-:S06]  /*2420*/  WARPGROUP.ARRIVE ;  /* 0x00000000000079c5 */ /* 0x000fcc0000000000 */
[----:B------:R-:W-:Y:S01]  /*2430*/  HGMMA.64x32x16.F32.BF16 R120, gdesc[UR8], R120, gsb0 ;  /* 0x00600000087879f0 */ /* 0x000fe20008001878 */
[----:B------:R-:W-:Y:S01]  /*2440*/  R2UR UR10, R5 ;  /* 0x00000000050a72ca */ /* 0x000fe200000e0000 */
[----:B------:R-:W-:-:S12]  /*2450*/  UMOV UR11, 0x40000040 ;  /* 0x40000040000b7882 */ /* 0x000fd80000000000 */
[----:B------:R-:W-:-:S04]  /*2460*/  ULEA UR5, UR10, UR5, 0xd ;  /* 0x000000050a057291 */ /* 0x000fc8000f8e683f */
[----:B------:R-:W-:-:S04]  /*2470*/  USHF.R.U32.HI UR5, URZ, 0x4, UR5 ;  /* 0x000000043f057899 */ /* 0x000fc80008011605 */
[----:B------:R-:W-:-:S03]  /*2480*/  ULOP3.LUT UR8, UR5, 0x3fff, URZ, 0xc0, !UPT ;  /* 0x00003fff05087892 */ /* 0x000fc6000f8ec03f */
[----:B------:R-:W-:Y:S01]  /*2490*/  UMOV UR5, 0x40000040 ;  /* 0x4000004000057882 */ /* 0x000fe20000000000 */
[----:B------:R-:W-:Y:S02]  /*24a0*/  WARPGROUP.DEPBAR.LE gsb0, 0x0 ;  /* 0x00008000000079c5 */ /* 0x000fe40000010000 */
[----:B------:R-:W3:Y:S04]  /*24b0*/  LDS R143, [R141+0x30200] ;  /* 0x030200008d8f7984 */ /* 0x000ee80000000800 */
[----:B------:R-:W4:Y:S01]  /*24c0*/  LDS R141, [R141+0x30220] ;  /* 0x030220008d8d7984 */ /* 0x000f220000000800 */
[--C-:B---3--:R-:W-:Y:S01]  /*24d0*/  FADD.FTZ R144, R121, -R143.reuse ;  /* 0x8000008f79907221 */ /* 0x108fe20000010000 */
[--C-:B------:R-:W-:Y:S01]  /*24e0*/  FADD.FTZ R139, R120, -R143.reuse ;  /* 0x8000008f788b7221 */ /* 0x100fe20000010000 */
[----:B------:R-:W-:Y:S01]  /*24f0*/  FFMA.FTZ R121, -R15, R15, 1 ;  /* 0x3f8000000f797423 */ /* 0x000fe2000001010f */
[----:B------:R-:W-:Y:S01]  /*2500*/  FFMA.FTZ R120, -R14, R14, 1 ;  /* 0x3f8000000e787423 */ /* 0x000fe2000001010e */
[----:B--2---:R-:W-:Y:S01]  /*2510*/  FMUL.FTZ R144, R147, R144 ;  /* 0x0000009093907220 */ /* 0x004fe20000410000 */
[--C-:B------:R-:W-:Y:S01]  /*2520*/  FFMA.FTZ R14, R149, UR4, -R12.reuse ;  /* 0x00000004950e7c23 */ /* 0x100fe2000801080c */
[----:B------:R-:W-:Y:S01]  /*2530*/  FSEL R149, R138, -INF , P2 ;  /* 0xff8000008a957808 */ /* 0x000fe20001000000 */
[----:B------:R-:W-:Y:S01]  /*2540*/  FMUL.FTZ R139, R146, R139 ;  /* 0x0000008b928b7220 */ /* 0x000fe20000410000 */
[----:B------:R-:W-:Y:S01]  /*2550*/  FMUL.FTZ R121, R121, R144 ;  /* 0x0000009079797220 */ /* 0x000fe20000410000 */
[----:B------:R-:W-:Y:S01]  /*2560*/  FMUL.FTZ R144, R151, UR7 ;  /* 0x0000000797907c20 */ /* 0x000fe20008410000 */
[--C-:B------:R-:W-:Y:S01]  /*2570*/  FADD.FTZ R151, R124, -R143.reuse ;  /* 0x8000008f7c977221 */ /* 0x100fe20000010000 */
[----:B------:R-:W-:Y:S01]  /*2580*/  FFMA.FTZ R124, -R136, R136, 1 ;  /* 0x3f800000887c7423 */ /* 0x000fe20000010188 */
[--C-:B------:R-:W-:Y:S01]  /*2590*/  FFMA.FTZ R136, R149, UR4, -R12.reuse ;  /* 0x0000000495887c23 */ /* 0x100fe2000801080c */
[----:B------:R-:W2:Y:S01]  /*25a0*/  MUFU.EX2 R14, R14 ;  /* 0x0000000e000e7308 */ /* 0x000ea20000000800 */
[----:B------:R-:W-:Y:S01]  /*25b0*/  FSEL R15, R137, -INF , P1 ;  /* 0xff800000890f7808 */ /* 0x000fe20000800000 */
[--C-:B------:R-:W-:Y:S01]  /*25c0*/  FADD.FTZ R149, R128, -R143.reuse ;  /* 0x8000008f80957221 */ /* 0x100fe20000010000 */
[----:B------:R-:W-:Y:S01]  /*25d0*/  FMUL.FTZ R120, R120, R139 ;  /* 0x0000008b78787220 */ /* 0x000fe20000410000 */
[----:B------:R-:W-:Y:S01]  /*25e0*/  FMUL.FTZ R139, R150, UR7 ;  /* 0x00000007968b7c20 */ /* 0x000fe20008410000 */
[----:B------:R-:W-:Y:S01]  /*25f0*/  FADD.FTZ R150, R125, -R143 ;  /* 0x8000008f7d967221 */ /* 0x000fe20000010000 */
[--C-:B------:R-:W-:Y:S01]  /*2600*/  FFMA.FTZ R15, R15, UR4, -R12.reuse ;  /* 0x000000040f0f7c23 */ /* 0x100fe2000801080c */
[----:B------:R-:W-:Y:S01]  /*2610*/  FFMA.FTZ R128, -R138, R138, 1 ;  /* 0x3f8000008a807423 */ /* 0x000fe2000001018a */
[----:B------:R-:W3:Y:S01]  /*2620*/  MUFU.EX2 R136, R136 ;  /* 0x0000008800887308 */ /* 0x000ee20000000800 */
[----:B------:R-:W-:Y:S01]  /*2630*/  FFMA.FTZ R125, -R137, R137, 1 ;  /* 0x3f800000897d7423 */ /* 0x000fe20000010189 */
[----:B-1----:R-:W-:Y:S01]  /*2640*/  FFMA.FTZ R137, R148, UR4, -R13 ;  /* 0x0000000494897c23 */ /* 0x002fe2000801080d */
[----:B------:R-:W-:Y:S01]  /*2650*/  FSEL R148, R19, -INF , P4 ;  /* 0xff80000013947808 */ /* 0x000fe20002000000 */
[--C-:B------:R-:W-:Y:S01]  /*2660*/  FADD.FTZ R132, R132, -R143.reuse ;  /* 0x8000008f84847221 */ /* 0x100fe20000010000 */
[----:B------:R-:W-:Y:S01]  /*2670*/  FSEL R138, R20, -INF , P5 ;  /* 0xff800000148a7808 */ /* 0x000fe20002800000 */
[--C-:B------:R-:W-:Y:S01]  /*2680*/  FADD.FTZ R129, R129, -R143.reuse ;  /* 0x8000008f81817221 */ /* 0x100fe20000010000 */
[----:B------:R-:W-:Y:S01]  /*2690*/  ISETP.GT.AND P4, PT, R2, 0x18, PT ;  /* 0x000000180200780c */ /* 0x000fe20003f84270 */
[----:B------:R-:W1:Y:S01]  /*26a0*/  MUFU.EX2 R15, R15 ;  /* 0x0000000f000f7308 */ /* 0x000e620000000800 */
[----:B--2---:R-:W-:Y:S01]  /*26b0*/  FMUL.FTZ R151, R14, R151 ;  /* 0x000000970e977220 */ /* 0x004fe20000410000 */
[----:B------:R-:W-:Y:S01]  /*26c0*/  ISETP.GT.AND P5, PT, R2, 0x19, PT ;  /* 0x000000190200780c */ /* 0x000fe20003fa4270 */
[----:B------:R-:W-:Y:S01]  /*26d0*/  FADD.FTZ R133, R133, -R143 ;  /* 0x8000008f85857221 */ /* 0x000fe20000010000 */
[----:B------:R-:W-:Y:S01]  /*26e0*/  FSEL R153, R140, -INF , P4 ;  /* 0xff8000008c997808 */ /* 0x000fe20002000000 */
[----:B------:R-:W-:Y:S01]  /*26f0*/  FMUL.FTZ R124, R124, R151 ;  /* 0x000000977c7c7220 */ /* 0x000fe20000410000 */
[----:B------:R-:W-:Y:S01]  /*2700*/  FFMA.FTZ R140, -R140, R140, 1 ;  /* 0x3f8000008c8c7423 */ /* 0x000fe2000001018c */
[----:B----4-:R-:W-:Y:S01]  /*2710*/  FADD.FTZ R122, R122, -R141 ;  /* 0x8000008d7a7a7221 */ /* 0x010fe20000010000 */
[----:B------:R-:W2:Y:S01]  /*2720*/  MUFU.TANH R139, R139 ;  /* 0x0000008b008b7308 */ /* 0x000ea20000002400 */
[----:B---3--:R-:W-:Y:S01]  /*2730*/  FMUL.FTZ R151, R136, R149 ;  /* 0x0000009588977220 */ /* 0x008fe20000410000 */
[--C-:B------:R-:W-:Y:S01]  /*2740*/  FFMA.FTZ R149, R148, UR4, -R13.reuse ;  /* 0x0000000494957c23 */ /* 0x100fe2000801080d */
[----:B------:R-:W-:Y:S01]  /*2750*/  FFMA.FTZ R148, R138, UR4, -R13 ;  /* 0x000000048a947c23 */ /* 0x000fe2000801080d */
[--C-:B------:R-:W-:Y:S01]  /*2760*/  FFMA.FTZ R152, R153, UR4, -R12.reuse ;  /* 0x0000000499987c23 */ /* 0x100fe2000801080c */
[----:B------:R-:W-:Y:S01]  /*2770*/  FMUL.FTZ R128, R128, R151 ;  /* 0x0000009780807220 */ /* 0x000fe20000410000 */
[----:B------:R-:W-:Y:S01]  /*2780*/  FSEL R151, R142, -INF , P3 ;  /* 0xff8000008e977808 */ /* 0x000fe20001800000 */
[--C-:B------:R-:W-:Y:S01]  /*2790*/  FADD.FTZ R127, R127, -R141.reuse ;  /* 0x8000008d7f7f7221 */ /* 0x100fe20000010000 */
[----:B------:R-:W3:Y:S01]  /*27a0*/  MUFU.TANH R144, R144 ;  /* 0x0000009000907308 */ /* 0x000ee20000002400 */
[C---:B-1----:R-:W-:Y:S01]  /*27b0*/  FMUL.FTZ R150, R15.reuse, R150 ;  /* 0x000000960f967220 */ /* 0x042fe20000410000 */
[----:B------:R-:W-:Y:S01]  /*27c0*/  F2FP.BF16.F32.PACK_AB R14, R15, R14 ;  /* 0x0000000e0f0e723e */ /* 0x000fe200000010ff */
[--C-:B------:R-:W-:Y:S01]  /*27d0*/  FFMA.FTZ R138, R151, UR4, -R12.reuse ;  /* 0x00000004978a7c23 */ /* 0x100fe2000801080c */
[----:B------:R-:W-:Y:S01]  /*27e0*/  FSEL R151, R145, -INF , P5 ;  /* 0xff80000091977808 */ /* 0x000fe20002800000 */
[----:B------:R-:W-:Y:S01]  /*27f0*/  FMUL.FTZ R125, R125, R150 ;  /* 0x000000967d7d7220 */ /* 0x000fe20000410000 */
[----:B------:R-:W-:Y:S01]  /*2800*/  FSEL R150, R21, -INF , P1 ;  /* 0xff80000015967808 */ /* 0x000fe20000800000 */
[----:B------:R-:W-:Y:S01]  /*2810*/  FADD.FTZ R130, R130, -R141 ;  /* 0x8000008d82827221 */ /* 0x000fe20000010000 */
[----:B------:R-:W1:Y:S01]  /*2820*/  MUFU.EX2 R137, R137 ;  /* 0x0000008900897308 */ /* 0x000e620000000800 */
[----:B------:R-:W-:Y:S01]  /*2830*/  FFMA.FTZ R154, R151, UR4, -R12 ;  /* 0x00000004979a7c23 */ /* 0x000fe2000801080c */
[----:B------:R-:W-:Y:S01]  /*2840*/  FFMA.FTZ R12, -R142, R142, 1 ;  /* 0x3f8000008e0c7423 */ /* 0x000fe2000001018e */
[----:B------:R-:W-:Y:S01]  /*2850*/  FFMA.FTZ R150, R150, UR4, -R13 ;  /* 0x0000000496967c23 */ /* 0x000fe2000801080d */
[----:B------:R-:W-:Y:S01]  /*2860*/  FSEL R151, R22, -INF , P2 ;  /* 0xff80000016977808 */ /* 0x000fe20001000000 */
[--C-:B------:R-:W-:Y:S01]  /*2870*/  FADD.FTZ R131, R131, -R141.reuse ;  /* 0x8000008d83837221 */ /* 0x100fe20000010000 */
[----:B--2---:R-:W-:Y:S01]  /*2880*/  FSEL R153, R139, -INF , P4 ;  /* 0xff8000008b997808 */ /* 0x004fe20002000000 */
[----:B------:R-:W-:Y:S01]  /*2890*/  FADD.FTZ R134, R134, -R141 ;  /* 0x8000008d86867221 */ /* 0x000fe20000010000 */
[----:B------:R2:W4:Y:S01]  /*28a0*/  MUFU.EX2 R142, R152 ;  /* 0x00000098008e7308 */ /* 0x0005220000000800 */
[C---:B---3--:R-:W-:Y:S01]  /*28b0*/  FSEL R155, R144.reuse, -INF , P5 ;  /* 0xff800000909b7808 */ /* 0x048fe20002800000 */
[--C-:B------:R-:W-:Y:S01]  /*28c0*/  FFMA.FTZ R151, R151, UR4, -R13.reuse ;  /* 0x0000000497977c23 */ /* 0x100fe2000801080d */
[----:B------:R-:W-:Y:S01]  /*28d0*/  FFMA.FTZ R153, R153, UR4, -R13 ;  /* 0x0000000499997c23 */ /* 0x000fe2000801080d */
[----:B------:R-:W-:Y:S01]  /*28e0*/  FADD.FTZ R135, R135, -R141 ;  /* 0x8000008d87877221 */ /* 0x000fe20000010000 */
[----:B------:R-:W-:Y:S01]  /*28f0*/  FFMA.FTZ R145, -R145, R145, 1 ;  /* 0x3f80000091917423 */ /* 0x000fe20000010191 */
[----:B------:R-:W-:Y:S01]  /*2900*/  FFMA.FTZ R155, R155, UR4, -R13 ;  /* 0x000000049b9b7c23 */ /* 0x000fe2000801080d */
[----:B------:R-:W-:Y:S01]  /*2910*/  FFMA.FTZ R139, -R139, R139, 1 ;  /* 0x3f8000008b8b7423 */ /* 0x000fe2000001018b */
[----:B------:R-:W3:Y:S01]  /*2920*/  MUFU.EX2 R138, R138 ;  /* 0x0000008a008a7308 */ /* 0x000ee20000000800 */
[----:B--2---:R-:W-:Y:S01]  /*2930*/  FSEL R152, R23, -INF , P3 ;  /* 0xff80000017987808 */ /* 0x004fe20001800000 */
[----:B-1----:R-:W-:Y:S01]  /*2940*/  FMUL.FTZ R122, R137, R122 ;  /* 0x0000007a897a7220 */ /* 0x002fe20000410000 */
[----:B------:R-:W-:Y:S01]  /*2950*/  FFMA.FTZ R144, -R144, R144, 1 ;  /* 0x3f80000090907423 */ /* 0x000fe20000010190 */
[----:B------:R-:W-:-:S02]  /*2960*/  UMOV UR7, 0x80000020 ;  /* 0x8000002000077882 */ /* 0x000fc40000000000 */
[----:B------:R-:W-:Y:S01]  /*2970*/  FFMA.FTZ R152, R152, UR4, -R13 ;  /* 0x0000000498987c23 */ /* 0x000fe2000801080d */
[----:B------:R-:W-:Y:S01]  /*2980*/  USHF.R.U32.HI UR4, URZ, 0x4, UR36 ;  /* 0x000000043f047899 */ /* 0x000fe20008011624 */
[----:B------:R-:W1:Y:S01]  /*2990*/  MUFU.EX2 R149, R149 ;  /* 0x0000009500957308 */ /* 0x000e620000000800 */
[----:B----4-:R-:W-:Y:S02]  /*29a0*/  FMUL.FTZ R143, R142, R132 ;  /* 0x000000848e8f7220 */ /* 0x010fe40000410000 */
[----:B------:R-:W-:Y:S02]  /*29b0*/  ULOP3.LUT UR4, UR4, 0x3fff, URZ, 0xc0, !UPT ;  /* 0x00003fff04047892 */ /* 0x000fe4000f8ec03f */
[----:B------:R-:W-:Y:S02]  /*29c0*/  FMUL.FTZ R132, R140, R143 ;  /* 0x0000008f8c847220 */ /* 0x000fe40000410000 */
[----:B------:R-:W-:Y:S01]  /*29d0*/  ULOP3.LUT UR9, UR4, 0x1000000, URZ, 0xfc, !UPT ;  /* 0x0100000004097892 */ /* 0x000fe2000f8efc3f */
[----:B------:R-:W-:Y:S01]  /*29e0*/  MUFU.EX2 R148, R148 ;  /* 0x0000009400947308 */ /* 0x000fe20000000800 */
[----:B---3--:R-:W-:Y:S01]  /*29f0*/  FMUL.FTZ R129, R138, R129 ;  /* 0x000000818a817220 */ /* 0x008fe20000410000 */
[----:B------:R-:W-:-:S03]  /*2a00*/  UMOV UR4, UR8 ;  /* 0x0000000800047c82 */ /* 0x000fc60008000000 */
[----:B------:R-:W-:Y:S01]  /*2a10*/  FMUL.FTZ R129, R12, R129 ;  /* 0x000000810c817220 */ /* 0x000fe20000410000 */
[----:B------:R-:W-:Y:S01]  /*2a20*/  F2FP.BF16.F32.PACK_AB R12, R147, R146 ;  /* 0x00000092930c723e */ /* 0x000fe200000010ff */
[----:B------:R-:W-:Y:S01]  /*2a30*/  UMOV UR6, UR9 ;  /* 0x0000000900067c82 */ /* 0x000fe20008000000 */
[----:B------:R-:W2:Y:S01]  /*2a40*/  MUFU.EX2 R150, R150 ;  /* 0x0000009600967308 */ /* 0x000ea20000000800 */
[----:B-1----:R-:W-:-:S07]  /*2a50*/  F2FP.BF16.F32.PACK_AB R13, R149, R137 ;  /* 0x00000089950d723e */ /* 0x002fce00000010ff */
[----:B------:R-:W1:Y:S08]  /*2a60*/  MUFU.EX2 R154, R154 ;  /* 0x0000009a009a7308 */ /* 0x000e700000000800 */
[----:B------:R-:W3:Y:S01]  /*2a70*/  MUFU.EX2 R151, R151 ;  /* 0x0000009700977308 */ /* 0x000ee20000000800 */
[C---:B--2---:R-:W-:Y:S01]  /*2a80*/  F2FP.BF16.F32.PACK_AB R15, R150.reuse, R148 ;  /* 0x00000094960f723e */ /* 0x044fe200000010ff */
[----:B------:R-:W-:Y:S01]  /*2a90*/  BAR.SYNC.DEFER_BLOCKING 0x9, 0x180 ;  /* 0x0246000000007b1d */ /* 0x000fe20000010000 */
[----:B------:R-:W-:-:S05]  /*2aa0*/  FMUL.FTZ R127, R150, R127 ;  /* 0x0000007f967f7220 */ /* 0x000fca0000410000 */
[----:B------:R-:W2:Y:S01]  /*2ab0*/  MUFU.EX2 R152, R152 ;  /* 0x0000009800987308 */ /* 0x000ea20000000800 */
[----:B-1----:R-:W-:-:S04]  /*2ac0*/  FMUL.FTZ R146, R154, R133 ;  /* 0x000000859a927220 */ /* 0x002fc80000410000 */
[----:B------:R-:W-:-:S03]  /*2ad0*/  FMUL.FTZ R133, R145, R146 ;  /* 0x0000009291857220 */ /* 0x000fc60000410000 */
[----:B------:R-:W1:Y:S01]  /*2ae0*/  MUFU.EX2 R153, R153 ;  /* 0x0000009900997308 */ /* 0x000e620000000800 */
[----:B---3--:R-:W-:-:S07]  /*2af0*/  FMUL.FTZ R130, R151, R130 ;  /* 0x0000008297827220 */ /* 0x008fce0000410000 */
[----:B------:R-:W3:Y:S01]  /*2b00*/  MUFU.EX2 R140, R155 ;  /* 0x0000009b008c7308 */ /* 0x000ee20000000800 */
[----:B--2---:R-:W-:Y:S01]  /*2b10*/  FMUL.FTZ R131, R152, R131 ;  /* 0x0000008398837220 */ /* 0x004fe20000410000 */
[----:B------:R2:W-:Y:S01]  /*2b20*/  STSM.16.M88.4 [R10+0x30400], R12 ;  /* 0x0304000c0a007844 */ /* 0x0005e20000000200 */
[----:B-1----:R-:W-:Y:S01]  /*2b30*/  FMUL.FTZ R134, R153, R134 ;  /* 0x0000008699867220 */ /* 0x002fe20000410000 */
[----:B---3--:R-:W-:Y:S01]  /*2b40*/  FMUL.FTZ R135, R140, R135 ;  /* 0x000000878c877220 */ /* 0x008fe20000410000 */
[--C-:B--2---:R-:W-:Y:S01]  /*2b50*/  FADD.FTZ R12, R123, -R141.reuse ;  /* 0x8000008d7b0c7221 */ /* 0x104fe20000010000 */
[----:B------:R-:W-:Y:S01]  /*2b60*/  FADD.FTZ R13, R126, -R141 ;  /* 0x8000008d7e0d7221 */ /* 0x000fe20000010000 */
[----:B------:R-:W-:Y:S01]  /*2b70*/  F2FP.BF16.F32.PACK_AB R14, R154, R142 ;  /* 0x0000008e9a0e723e */ /* 0x000fe200000010ff */
[----:B------:R-:W-:Y:S01]  /*2b80*/  FFMA.FTZ R123, -R18, R18, 1 ;  /* 0x3f800000127b7423 */ /* 0x000fe20000010112 */
[----:B------:R-:W-:Y:S01]  /*2b90*/  FMUL.FTZ R149, R149, R12 ;  /* 0x0000000c95957220 */ /* 0x000fe20000410000 */
[----:B------:R-:W-:Y:S01]  /*2ba0*/  FMUL.FTZ R148, R148, R13 ;  /* 0x0000000d94947220 */ /* 0x000fe20000410000 */
[----:B------:R-:W-:Y:S01]  /*2bb0*/  F2FP.BF16.F32.PACK_AB R12, R138, R136 ;  /* 0x000000888a0c723e */ /* 0x000fe200000010ff */
[----:B------:R-:W-:Y:S01]  /*2bc0*/  FFMA.FTZ R18, -R19, R19, 1 ;  /* 0x3f80000013127423 */ /* 0x000fe20000010113 */
[----:B------:R-:W-:Y:S01]  /*2bd0*/  F2FP.BF16.F32.PACK_AB R13, R152, R151 ;  /* 0x00000097980d723e */ /* 0x000fe200000010ff */
[----:B------:R-:W-:Y:S01]  /*2be0*/  FFMA.FTZ R19, -R20, R20, 1 ;  /* 0x3f80000014137423 */ /* 0x000fe20000010114 */
[----:B------:R-:W-:Y:S01]  /*2bf0*/  F2FP.BF16.F32.PACK_AB R15, R140, R153 ;  /* 0x000000998c0f723e */ /* 0x000fe200000010ff */
[----:B------:R-:W-:Y:S01]  /*2c00*/  FFMA.FTZ R20, -R21, R21, 1 ;  /* 0x3f80000015147423 */ /* 0x000fe20000010115 */
[----:B------:R-:W-:Y:S01]  /*2c10*/  FMUL.FTZ R122, R123, R122 ;  /* 0x0000007a7b7a7220 */ /* 0x000fe20000410000 */
[----:B------:R-:W-:Y:S01]  /*2c20*/  FMUL.FTZ R148, R19, R148 ;  /* 0x0000009413947220 */ /* 0x000fe20000410000 */
[----:B------:R-:W-:Y:S01]  /*2c30*/  FFMA.FTZ R19, -R22, R22, 1 ;  /* 0x3f80000016137423 */ /* 0x000fe20000010116 */
[----:B------:R1:W-:Y:S01]  /*2c40*/  STSM.16.M88.4 [R11], R12 ;  /* 0x0000000c0b007844 */ /* 0x0003e20000000200 */
[----:B------:R-:W-:Y:S01]  /*2c50*/  FMUL.FTZ R149, R18, R149 ;  /* 0x0000009512957220 */ /* 0x000fe20000410000 */
[----:B------:R-:W-:Y:S01]  /*2c60*/  FMUL.FTZ R127, R20, R127 ;  /* 0x0000007f147f7220 */ /* 0x000fe20000410000 */
[----:B------:R-:W-:Y:S01]  /*2c70*/  FMUL.FTZ R19, R19, R130 ;  /* 0x0000008213137220 */ /* 0x000fe20000410000 */
[----:B------:R-:W-:Y:S01]  /*2c80*/  @!PT LDS RZ, [RZ] ;  /* 0x00000000fffff984 */ /* 0x000fe20000000800 */
[----:B------:R-:W-:Y:S01]  /*2c90*/  @!PT LDS RZ, [RZ] ;  /* 0x00000000fffff984 */ /* 0x000fe20000000800 */
[----:B------:R-:W-:Y:S01]  /*2ca0*/  @!PT LDS RZ, [RZ] ;  /* 0x00000000fffff984 */ /* 0x000fe20000000800 */
[----:B------:R-:W-:Y:S01]  /*2cb0*/  @!PT LDS RZ, [RZ] ;  /* 0x00000000fffff984 */ /* 0x000fe20000000800 */
[----:B------:R2:W-:Y:S06]  /*2cc0*/  MEMBAR.ALL.CTA ;  /* 0x0000000000007992 */ /* 0x0005ec0000008000 */
[----:B--2---:R-:W2:Y:S01]  /*2cd0*/  FENCE.VIEW.ASYNC.S ;  /* 0x00000000000073c6 */ /* 0x004ea20000000000 */
[----:B------:R-:W-:Y:S01]  /*2ce0*/  FMUL.FTZ R144, R144, R135 ;  /* 0x0000008790907220 */ /* 0x000fe20000410000 */
[----:B------:R-:W-:-:S02]  /*2cf0*/  F2FP.BF16.F32.PACK_AB R20, R129, R128 ;  /* 0x000000808114723e */ /* 0x000fc400000010ff */
[----:B------:R-:W-:Y:S01]  /*2d00*/  F2FP.BF16.F32.PACK_AB R22, R133, R132 ;  /* 0x000000848516723e */ /* 0x000fe200000010ff */
[----:B-1----:R-:W-:Y:S01]  /*2d10*/  FFMA.FTZ R12, -R23, R23, 1 ;  /* 0x3f800000170c7423 */ /* 0x002fe20000010117 */
[----:B------:R-:W-:Y:S01]  /*2d20*/  FMUL.FTZ R23, R139, R134 ;  /* 0x000000868b177220 */ /* 0x000fe20000410000 */
[----:B------:R-:W-:Y:S02]  /*2d30*/  F2FP.BF16.F32.PACK_AB R14, R125, R124 ;  /* 0x0000007c7d0e723e */ /* 0x000fe400000010ff */
[----:B------:R-:W-:Y:S01]  /*2d40*/  FMUL.FTZ R18, R12, R131 ;  /* 0x000000830c127220 */ /* 0x000fe20000410000 */
[----:B------:R-:W-:Y:S02]  /*2d50*/  F2FP.BF16.F32.PACK_AB R12, R121, R120 ;  /* 0x00000078790c723e */ /* 0x000fe400000010ff */
[----:B------:R-:W-:Y:S02]  /*2d60*/  F2FP.BF16.F32.PACK_AB R13, R149, R122 ;  /* 0x0000007a950d723e */ /* 0x000fe400000010ff */
[----:B------:R-:W-:-:S02]  /*2d70*/  F2FP.BF16.F32.PACK_AB R15, R127, R148 ;  /* 0x000000947f0f723e */ /* 0x000fc400000010ff */
[----:B------:R-:W-:Y:S01]  /*2d80*/  F2FP.BF16.F32.PACK_AB R21, R18, R19 ;  /* 0x000000131215723e */ /* 0x000fe200000010ff */
[----:B--2---:R-:W-:Y:S01]  /*2d90*/  BAR.SYNC.DEFER_BLOCKING 0x9, 0x180 ;  /* 0x0246000000007b1d */ /* 0x004fe20000010000 */
[----:B------:R-:W-:-:S05]  /*2da0*/  F2FP.BF16.F32.PACK_AB R23, R144, R23 ;  /* 0x000000179017723e */ /* 0x000fca00000010ff */
[----:B------:R1:W-:Y:S04]  /*2db0*/  STSM.16.M88.4 [R10+0x33400], R12 ;  /* 0x0334000c0a007844 */ /* 0x0003e80000000200 */
[----:B------:R1:W-:Y:S01]  /*2dc0*/  STSM.16.M88.4 [R11+0x3000], R20 ;  /* 0x003000140b007844 */ /* 0x0003e20000000200 */
[----:B------:R-:W-:-:S06]  /*2dd0*/  WARPGROUP.ARRIVE ;  /* 0x00000000000079c5 */ /* 0x000fcc0000000000 */
[----:B------:R-:W-:Y:S01]  /*2de0*/  HGMMA.64x96x16.F32.BF16 R24, gdesc[UR4].tnspA.tnspB, R24, gsb0 ;  /* 0x61600000041879f0 */ /* 0x000fe20008001818 */
[----:B------:R-:W-:Y:S02]  /*2df0*/  UIADD3 UR6, UR9, 0x40, URZ ;  /* 0x0000004009067890 */ /* 0x000fe4000fffe03f */
[----:B------:R-:W-:Y:S01]  /*2e00*/  UIADD3 UR4, UR8, 0x80, URZ ;  /* 0x0000008008047890 */ /* 0x000fe2000fffe03f */
[----:B------:R-:W-:Y:S01]  /*2e10*/  UMOV UR7, 0x80000020 ;  /* 0x8000002000077882 */ /* 0x000fe20000000000 */
[----:B------:R-:W-:Y:S01]  /*2e20*/  UMOV UR5, 0x40000040 ;  /* 0x4000004000057882 */ /* 0x000fe20000000000 */
[----:B------:R-:W-:Y:S02]  /*2e30*/  WARPGROUP.DEPBAR.LE gsb0, 0x0 ;  /* 0x00008000000079c5 */ /* 0x000fe40000010000 */
        /* <DEDUP_REMOVED lines=9> */
[----:B------:R-:W-:Y:S01]  /*2ed0*/  R2UR UR5, R156 ;  /* 0x000000009c0572ca */ /* 0x000fe200000e0000 */
[----:B------:R-:W-:Y:S02]  /*2ee0*/  UIMAD UR4, UR10, 0x3000, UR37 ;  /* 0x000030000a0478a4 */ /* 0x000fe4000f8e0225 */
[----:B------:R-:W-:Y:S01]  /*2ef0*/  UIADD3 UR6, UR9, 0xc0, URZ ;  /* 0x000000c009067890 */ /* 0x000fe2000fffe03f */
[----:B------:R-:W-:Y:S02]  /*2f00*/  UMOV UR7, 0x80000020 ;  /* 0x8000002000077882 */ /* 0x000fe40000000000 */
[----:B------:R-:W-:-:S07]  /*2f10*/  UMOV UR9, 0x80000020 ;  /* 0x8000002000097882 */ /* 0x000fce0000000000 */
[----:B------:R-:W-:-:S04]  /*2f20*/  USHF.R.U32.HI UR5, URZ, 0x4, UR5 ;  /* 0x000000043f057899 */ /* 0x000fc80008011605 */
[----:B------:R-:W-:Y:S02]  /*2f30*/  ULOP3.LUT UR12, UR5, 0x3fff, URZ, 0xc0, !UPT ;  /* 0x00003fff050c7892 */ /* 0x000fe4000f8ec03f */
[----:B------:R-:W-:Y:S02]  /*2f40*/  USHF.R.U32.HI UR5, URZ, 0x4, UR4 ;  /* 0x000000043f057899 */ /* 0x000fe40008011604 */
[----:B------:R-:W-:Y:S02]  /*2f50*/  UIADD3 UR4, UR8, 0x180, URZ ;  /* 0x0000018008047890 */ /* 0x000fe4000fffe03f */
[----:B------:R-:W-:Y:S02]  /*2f60*/  ULOP3.LUT UR10, UR5, 0x3fff, URZ, 0xc0, !UPT ;  /* 0x00003fff050a7892 */ /* 0x000fe4000f8ec03f */
[----:B------:R-:W-:Y:S01]  /*2f70*/  ULOP3.LUT UR13, UR12, 0x10000, URZ, 0xfc, !UPT ;  /* 0x000100000c0d7892 */ /* 0x000fe2000f8efc3f */
[----:B------:R-:W-:-:S06]  /*2f80*/  UMOV UR5, 0x40000040 ;  /* 0x4000004000057882 */ /* 0x000fcc0000000000 */
[----:B------:R-:W-:Y:S01]  /*2f90*/  UMOV UR8, UR13 ;  /* 0x0000000d00087c82 */ /* 0x000fe20008000000 */
        /* <DEDUP_REMOVED lines=8> */
[----:B------:R-:W-:Y:S01]  /*3020*/  @!PT LDS RZ, [RZ] ;  /* 0x00000000fffff984 */ /* 0x000fe20000000800 */
[----:B------:R-:W-:Y:S01]  /*3030*/  @!PT LDS RZ, [RZ] ;  /* 0x00000000fffff984 */ /* 0x000fe20000000800 */
[----:B------:R-:W-:Y:S01]  /*3040*/  @!PT LDS RZ, [RZ] ;  /* 0x00000000fffff984 */ /* 0x000fe20000000800 */
[----:B------:R-:W-:Y:S01]  /*3050*/  @!PT LDS RZ, [RZ] ;  /* 0x00000000fffff984 */ /* 0x000fe20000000800 */
[----:B------:R2:W-:Y:S06]  /*3060*/  MEMBAR.ALL.CTA ;  /* 0x0000000000007992 */ /* 0x0005ec0000008000 */
[----:B--2---:R-:W2:Y:S02]  /*3070*/  FENCE.VIEW.ASYNC.S ;  /* 0x00000000000073c6 */ /* 0x004ea40000000000 */
[----:B--2---:R-:W-:Y:S06]  /*3080*/  BAR.SYNC.DEFER_BLOCKING 0x9, 0x180 ;  /* 0x0246000000007b1d */ /* 0x004fec0000010000 */
[----:B------:R-:W-:-:S06]  /*3090*/  WARPGROUP.ARRIVE ;  /* 0x00000000000079c5 */ /* 0x000fcc0000000000 */
[----:B------:R-:W-:Y:S03]  /*30a0*/  HGMMA.64x64x16.F32.BF16 R120, gdesc[UR8].tnspB, RZ, !UPT, gsb0 ;  /* 0x40e00000087879f0 */ /* 0x000fe6000c0018ff */
[----:B------:R-:W-:Y:S02]  /*30b0*/  WARPGROUP.DEPBAR.LE gsb0, 0x0 ;  /* 0x00008000000079c5 */ /* 0x000fe40000010000 */
[----:B------:R-:W-:-:S06]  /*30c0*/  WARPGROUP.ARRIVE ;  /* 0x00000000000079c5 */ /* 0x000fcc0000000000 */
[----:B------:R-:W-:Y:S01]  /*30d0*/  HGMMA.64x64x16.F32.BF16 R120, gdesc[UR4].tnspB, R120, gsb0 ;  /* 0x40e00000047879f0 */ /* 0x000fe20008001878 */
[----:B------:R-:W-:Y:S02]  /*30e0*/  UIADD3 UR6, UR10, 0x100, URZ ;  /* 0x000001000a067890 */ /* 0x000fe4000fffe03f */
[----:B------:R-:W-:Y:S01]  /*30f0*/  UIADD3 UR4, UR13, 0x100, URZ ;  /* 0x000001000d047890 */ /* 0x000fe2000fffe03f */
[----:B------:R-:W-:Y:S01]  /*3100*/  UMOV UR7, 0x40000040 ;  /* 0x4000004000077882 */ /* 0x000fe20000000000 */
[----:B------:R-:W-:Y:S01]  /*3110*/  UMOV UR5, 0x80000020 ;  /* 0x8000002000057882 */ /* 0x000fe20000000000 */
        /* <DEDUP_REMOVED lines=23> */
[----:B------:R-:W-:Y:S03]  /*3290*/  HGMMA.64x64x16.F32.BF16 R120, gdesc[UR4].tnspB, R120, gsb0 ;  /* 0x40e00000047879f0 */ /* 0x000fe60008001878 */
[----:B------:R-:W-:Y:S02]  /*32a0*/  WARPGROUP.DEPBAR.LE gsb0, 0x0 ;  /* 0x00008000000079c5 */ /* 0x000fe40000010000 */
[----:B-1----:R-:W-:Y:S05]  /*32b0*/  @!P0 BRA `(.L_x_22) ;  /* 0x0000000000048947 */ /* 0x002fea0003800000 */
[----:B------:R-:W-:Y:S01]  /*32c0*/  BPT.TRAP 0x1 ;  /* 0x000000040000795c */ /* 0x000fe20000300000 */
.L_x_22:
[----:B------:R-:W-:Y:S01]  /*32d0*/  LEA R12, R5, UR37, 0xd ;  /* 0x00000025050c7c11 */ /* 0x000fe2000f8e68ff */
[----:B------:R-:W-:Y:S01]  /*32e0*/  UIADD3 UR4, UR37, 0x36438, URZ ;  /* 0x0003643825047890 */ /* 0x000fe2000fffe03f */
[----:B------:R-:W1:Y:S01]  /*32f0*/  S2R R13, SR_TID.X ;  /* 0x00000000000d7919 */ /* 0x000e620000002100 */
[----:B------:R-:W-:Y:S02]  /*3300*/  ULOP3.LUT UR12, UR12, 0x1000000, URZ, 0xfc, !UPT ;  /* 0x010000000c0c7892 */ /* 0x000fe4000f8efc3f */
[----:B------:R-:W-:Y:S01]  /*3310*/  VIADD R12, R12, 0x1e000 ;  /* 0x0001e0000c0c7836 */ /* 0x000fe20000000000 */
[----:B------:R-:W-:Y:S01]  /*3320*/  UPRMT UR4, URZ, 0x654, UR4 ;  /* 0x000006543f047896 */ /* 0x000fe20008000004 */
[----:B------:R-:W-:Y:S01]  /*3330*/  UMOV UR7, 0x80000020 ;  /* 0x8000002000077882 */ /* 0x000fe20000000000 */
[----:B------:R-:W-:Y:S02]  /*3340*/  UMOV UR5, 0x40000040 ;  /* 0x4000004000057882 */ /* 0x000fe40000000000 */
[----:B------:R-:W-:Y:S01]  /*3350*/  SHF.R.U32.HI R12, RZ, 0x4, R12 ;  /* 0x00000004ff0c7819 */ /* 0x000fe2000001160c */
[----:B------:R-:W-:-:S03]  /*3360*/  UMOV UR6, UR12 ;  /* 0x0000000c00067c82 */ /* 0x000fc60008000000 */
[----:B------:R-:W-:Y:S01]  /*3370*/  LOP3.LUT R12, R12, 0x3fff, RZ, 0xc0, !PT ;  /* 0x00003fff0c0c7812 */ /* 0x000fe200078ec0ff */
[----:B------:R-:W-:Y:S01]  /*3380*/  SYNCS.ARRIVE.TRANS64.RED.A1T0 RZ, [UR4], RZ ;  /* 0x000000ffffff79a7 */ /* 0x000fe20008100404 */
[----:B------:R-:W-:-:S03]  /*3390*/  WARPGROUP.ARRIVE ;  /* 0x00000000000079c5 */ /* 0x000fc60000000000 */
[----:B------:R-:W-:-:S05]  /*33a0*/  IMAD R12, R3, 0x600, R12 ;  /* 0x00000600030c7824 */ /* 0x000fca00078e020c */
[----:B------:R-:W-:Y:S02]  /*33b0*/  R2UR UR8, R12 ;  /* 0x000000000c0872ca */ /* 0x000fe400000e0000 */
[----:B-1----:R-:W-:-:S11]  /*33c0*/  SHF.R.U32.HI R14, RZ, 0x7, R13 ;  /* 0x00000007ff0e7819 */ /* 0x002fd6000001160d */
[----:B------:R-:W-:Y:S02]  /*33d0*/  UMOV UR4, UR8 ;  /* 0x0000000800047c82 */ /* 0x000fe40008000000 */
[----:B------:R-:W-:Y:S01]  /*33e0*/  HGMMA.64x96x16.F32.BF16 R72, gdesc[UR4].tnspA.tnspB, R72, gsb0 ;  /* 0x61600000044879f0 */ /* 0x000fe20008001848 */
[----:B------:R-:W-:Y:S01]  /*33f0*/  UIADD3 UR6, UR12, 0x40, URZ ;  /* 0x000000400c067890 */ /* 0x000fe2000fffe03f */
[C---:B------:R-:W-:Y:S01]  /*3400*/  VIADD R13, R14.reuse, 0x9 ;  /* 0x000000090e0d7836 */ /* 0x040fe20000000000 */
[----:B------:R-:W-:Y:S01]  /*3410*/  UIADD3 UR4, UR8, 0x80, URZ ;  /* 0x0000008008047890 */ /* 0x000fe2000fffe03f */
[----:B------:R-:W-:Y:S01]  /*3420*/  VIADD R12, R14, 0xc ;  /* 0x0000000c0e0c7836 */ /* 0x000fe20000000000 */
        /* <DEDUP_REMOVED lines=18> */
[----:B------:R-:W-:Y:S03]  /*3550*/  HGMMA.64x96x16.F32.BF16 R72, gdesc[UR4].tnspA.tnspB, R72, gsb0 ;  /* 0x61600000044879f0 */ /* 0x000fe60008001848 */
[----:B------:R-:W-:Y:S02]  /*3560*/  WARPGROUP.DEPBAR.LE gsb0, 0x0 ;  /* 0x00008000000079c5 */ /* 0x000fe40000010000 */
[----:B------:R1:W-:Y:S06]  /*3570*/  BAR.SYNC.DEFER_BLOCKING R13, 0xa0 ;  /* 0x0002800d0000751d */ /* 0x0003ec0000010000 */
[----:B------:R1:W-:Y:S04]  /*3580*/  STS.128 [R0+0x12000], R120 ;  /* 0x0120007800007388 */ /* 0x0003e80000000c00 */
[----:B------:R1:W-:Y:S04]  /*3590*/  STS.128 [R0+0x12800], R124 ;  /* 0x0128007c00007388 */ /* 0x0003e80000000c00 */
[----:B------:R1:W-:Y:S04]  /*35a0*/  STS.128 [R0+0x13000], R128 ;  /* 0x0130008000007388 */ /* 0x0003e80000000c00 */
[----:B------:R1:W-:Y:S04]  /*35b0*/  STS.128 [R0+0x13800], R132 ;  /* 0x0138008400007388 */ /* 0x0003e80000000c00 */
[----:B------:R1:W-:Y:S04]  /*35c0*/  STS.128 [R0+0x14000], R136 ;  /* 0x0140008800007388 */ /* 0x0003e80000000c00 */
[----:B------:R1:W-:Y:S04]  /*35d0*/  STS.128 [R0+0x14800], R140 ;  /* 0x0148008c00007388 */ /* 0x0003e80000000c00 */
[----:B------:R1:W-:Y:S04]  /*35e0*/  STS.128 [R0+0x15000], R144 ;  /* 0x0150009000007388 */ /* 0x0003e80000000c00 */
[----:B------:R1:W-:Y:S01]  /*35f0*/  STS.128 [R0+0x15800], R148 ;  /* 0x0158009400007388 */ /* 0x0003e20000000c00 */
[----:B------:R-:W-:Y:S01]  /*3600*/  @!PT LDS RZ, [RZ] ;  /* 0x00000000fffff984 */ /* 0x000fe20000000800 */
[----:B------:R-:W-:Y:S01]  /*3610*/  @!PT LDS RZ, [RZ] ;  /* 0x00000000fffff984 */ /* 0x000fe20000000800 */
[----:B------:R-:W-:Y:S01]  /*3620*/  @!PT LDS RZ, [RZ] ;  /* 0x00000000fffff984 */ /* 0x000fe20000000800 */
[----:B------:R-:W-:Y:S01]  /*3630*/  @!PT LDS RZ, [RZ] ;  /* 0x00000000fffff984 */ /* 0x000fe20000000800 */
[----:B------:R2:W-:Y:S06]  /*3640*/  MEMBAR.ALL.CTA ;  /* 0x0000000000007992 */ /* 0x0005ec0000008000 */
[----:B--2---:R-:W2:Y:S02]  /*3650*/  FENCE.VIEW.ASYNC.S ;  /* 0x00000000000073c6 */ /* 0x004ea40000000000 */
[----:B--2---:R1:W-:Y:S06]  /*3660*/  BAR.ARV R12, 0xa0 ;  /* 0x0002800c0000751d */ /* 0x0043ec0000002000 */
[----:B------:R-:W-:Y:S05]  /*3670*/  @!P0 BRA `(.L_x_23) ;  /* 0x0000000000048947 */ /* 0x000fea0003800000 */
[----:B------:R-:W-:Y:S01]  /*3680*/  BPT.TRAP 0x1 ;  /* 0x000000040000795c */ /* 0x000fe20000300000 */
.L_x_23:
[----:B------:R-:W-:Y:S01]  /*3690*/  VIADD R6, R6, 0x1 ;  /* 0x0000000106067836 */ /* 0x000fe20000000000 */
[----:B------:R-:W-:Y:S01]  /*36a0*/  LOP3.LUT R7, R7, 0x1, RZ, 0x3c, !PT ;  /* 0x0000000107077812 */ /* 0x000fe200078e3cff */
[----:B------:R-:W-:Y:S02]  /*36b0*/  VIADD R3, R3, 0x1 ;  /* 0x0000000103037836 */ /* 0x000fe40000000000 */
[----:B------:R-:W-:Y:S01]  /*36c0*/  VIADD R4, R4, 0x36420 ;  /* 0x0003642004047836 */ /* 0x000fe20000000000 */
[----:B------:R-:W-:Y:S02]  /*36d0*/  ISETP.GE.AND P1, PT, R6, R17, PT ;  /* 0x000000110600720c */ /* 0x000fe40003f26270 */
[----:B------:R-:W-:Y:S02]  /*36e0*/  ISETP.NE.AND P0, PT, R3, 0x2, PT ;  /* 0x000000020300780c */ /* 0x000fe40003f05270 */
[----:B------:R-:W-:Y:S02]  /*36f0*/  PRMT R4, RZ, 0x654, R4 ;  /* 0x00000654ff047816 */ /* 0x000fe40000000004 */
[----:B-1----:R-:W-:-:S02]  /*3700*/  SEL R13, RZ, 0x1, P0 ;  /* 0x00000001ff0d7807 */ /* 0x002fc40000000000 */
[----:B------:R3:W-:Y:S01]  /*3710*/  SYNCS.ARRIVE.TRANS64.RED.A1T0 RZ, [R4+URZ], RZ ;  /* 0x000000ff04ff79a7 */ /* 0x0007e2000810043f */
[----:B------:R-:W-:Y:S02]  /*3720*/  SEL R3, R3, RZ, P0 ;  /* 0x000000ff03037207 */ /* 0x000fe40000000000 */
[----:B------:R-:W-:Y:S02]  /*3730*/  LOP3.LUT R8, R8, R13, RZ, 0x3c, !PT ;  /* 0x0000000d08087212 */ /* 0x000fe400078e3cff */
[----:B------:R-:W-:Y:S05]  /*3740*/  @!P1 BRA `(.L_x_24) ;  /* 0xffffffdc00349947 */ /* 0x000fea000383ffff */
.L_x_13:
[----:B------:R-:W-:Y:S01]  /*3750*/  IMAD.U32 R2, RZ, RZ, UR37 ;  /* 0x00000025ff027e24 */ /* 0x000fe2000f8e00ff */
[----:B------:R-:W-:Y:S02]  /*3760*/  ULDC UR4, c[0x0][0x740] ;  /* 0x0001d00000047ab9 */ /* 0x000fe40000000800 */
[----:B------:R-:W-:Y:S01]  /*3770*/  FMUL.FTZ R72, R72, UR4 ;  /* 0x0000000448487c20 */ /* 0x000fe20008410000 */
[----:B------:R-:W-:Y:S01]  /*3780*/  FMUL.FTZ R73, R73, UR4 ;  /* 0x0000000449497c20 */ /* 0x000fe20008410000 */
[----:B------:R-:W-:Y:S01]  /*3790*/  LOP3.LUT P0, RZ, R2, 0x3ff, RZ, 0xc0, !PT ;  /* 0x000003ff02ff7812 */ /* 0x000fe2000780c0ff */
[----:B------:R-:W-:Y:S01]  /*37a0*/  FMUL.FTZ R74, R74, UR4 ;  /* 0x000000044a4a7c20 */ /* 0x000fe20008410000 */
        /* <DEDUP_REMOVED lines=45> */
[----:B------:R-:W-:Y:S06]  /*3a80*/  @!P0 BRA `(.L_x_25) ;  /* 0x0000000000408947 */ /* 0x000fec0003800000 */
[----:B------:R-:W-:Y:S01]  /*3a90*/  MOV R14, 0x0 ;  /* 0x00000000000e7802 */ /* 0x000fe20000000f00 */
[----:B------:R-:W-:Y:S01]  /*3aa0*/  ULDC.64 UR4, c[0x4][0x80] ;  /* 0x0100200000047ab9 */ /* 0x000fe20000000a00 */
[----:B------:R-:W-:Y:S01]  /*3ab0*/  ULDC.64 UR6, c[0x4][0x88] ;  /* 0x0100220000067ab9 */ /* 0x000fe20000000a00 */
[----:B---3--:R-:W-:Y:S02]  /*3ac0*/  IMAD.U32 R4, RZ, RZ, UR4 ;  /* 0x00000004ff047e24 */ /* 0x008fe4000f8e00ff */
[----:B------:R-:W-:Y:S01]  /*3ad0*/  IMAD.U32 R5, RZ, RZ, UR5 ;  /* 0x00000005ff057e24 */ /* 0x000fe2000f8e00ff */
[----:B------:R-:W3:Y:S01]  /*3ae0*/  LDC.64 R14, c[0x4][R14] ;  /* 0x010000000e0e7b82 */ /* 0x000ee20000000a00 */
[----:B------:R-:W-:Y:S01]  /*3af0*/  ULDC.64 UR4, c[0x4][0x18] ;  /* 0x0100060000047ab9 */ /* 0x000fe20000000a00 */
[----:B------:R-:W-:Y:S02]  /*3b00*/  IMAD.U32 R6, RZ, RZ, UR6 ;  /* 0x00000006ff067e24 */ /* 0x000fe4000f8e00ff */
[----:B------:R-:W-:-:S02]  /*3b10*/  IMAD.U32 R7, RZ, RZ, UR7 ;  /* 0x00000007ff077e24 */ /* 0x000fc4000f8e00ff */
[----:B------:R-:W-:Y:S02]  /*3b20*/  IMAD.U32 R10, RZ, RZ, UR4 ;  /* 0x00000004ff0a7e24 */ /* 0x000fe4000f8e00ff */
[----:B------:R-:W-:Y:S02]  /*3b30*/  IMAD.U32 R11, RZ, RZ, UR5 ;  /* 0x00000005ff0b7e24 */ /* 0x000fe4000f8e00ff */
[----:B------:R-:W-:Y:S02]  /*3b40*/  IMAD.MOV.U32 R8, RZ, RZ, 0x70 ;  /* 0x00000070ff087424 */ /* 0x000fe400078e00ff */
[----:B------:R-:W-:Y:S02]  /*3b50*/  IMAD.MOV.U32 R12, RZ, RZ, 0x1 ;  /* 0x00000001ff0c7424 */ /* 0x000fe400078e00ff */
[----:B-1----:R-:W-:-:S07]  /*3b60*/  IMAD.MOV.U32 R13, RZ, RZ, RZ ;  /* 0x000000ffff0d7224 */ /* 0x002fce00078e00ff */
[----:B------:R-:W-:-:S07]  /*3b70*/  LEPC R20, `(.L_x_25) ;  /* 0x000000001014794e */ /* 0x000fce0000000000 */
[----:B--23--:R-:W-:Y:S05]  /*3b80*/  CALL.ABS.NOINC R14 ;  /* 0x000000000e007343 */ /* 0x00cfea0003c00000 */
.L_x_25:
[----:B------:R-:W-:-:S06]  /*3b90*/  UIADD3 UR4, UR37, 0x9000, URZ ;  /* 0x0000900025047890 */ /* 0x000fcc000fffe03f */
[----:B------:R-:W-:-:S05]  /*3ba0*/  IMAD.U32 R16, RZ, RZ, UR4 ;  /* 0x00000004ff107e24 */ /* 0x000fca000f8e00ff */
[----:B------:R-:W-:-:S13]  /*3bb0*/  LOP3.LUT P0, RZ, R16, 0x3ff, RZ, 0xc0, !PT ;  /* 0x000003ff10ff7812 */ /* 0x000fda000780c0ff */
[----:B------:R-:W-:Y:S05]  /*3bc0*/  @!P0 BRA `(.L_x_26) ;  /* 0x0000000000408947 */ /* 0x000fea0003800000 */
        /* <DEDUP_REMOVED lines=16> */
.L_x_26:
        /* <DEDUP_REMOVED lines=18> */
.L_x_27:
        /* <DEDUP_REMOVED lines=18> */
.L_x_28:
[----:B------:R-:W4:Y:S04]  /*3f10*/  LDL.LU R2, [R1] ;  /* 0x0000000001027983 */ /* 0x000f280000300800 */
[----:B------:R-:W5:Y:S01]  /*3f20*/  LDL.LU R16, [R1+0x4] ;  /* 0x0000040001107983 */ /* 0x000f620000300800 */
[----:B------:R-:W-:Y:S05]  /*3f30*/  WARPSYNC.ALL ;  /* 0x0000000000007948 */ /* 0x000fea0003800000 */
[----:B------:R-:W3:Y:S01]  /*3f40*/  S2R R0, SR_TID.X ;  /* 0x0000000000007919 */ /* 0x000ee20000002100 */
[----:B------:R-:W-:-:S02]  /*3f50*/  F2FP.BF16.F32.PACK_AB R24, R25, R24 ;  /* 0x000000181918723e */ /* 0x000fc400000010ff */
[----:B------:R-:W-:Y:S02]  /*3f60*/  F2FP.BF16.F32.PACK_AB R25, R27, R26 ;  /* 0x0000001a1b19723e */ /* 0x000fe400000010ff */
[----:B------:R-:W-:Y:S02]  /*3f70*/  F2FP.BF16.F32.PACK_AB R32, R33, R32 ;  /* 0x000000202120723e */ /* 0x000fe400000010ff */
[----:B------:R-:W-:Y:S02]  /*3f80*/  F2FP.BF16.F32.PACK_AB R26, R29, R28 ;  /* 0x0000001c1d1a723e */ /* 0x000fe400000010ff */
[----:B------:R-:W-:Y:S02]  /*3f90*/  F2FP.BF16.F32.PACK_AB R27, R31, R30 ;  /* 0x0000001e1f1b723e */ /* 0x000fe400000010ff */
[----:B------:R-:W-:Y:S02]  /*3fa0*/  F2FP.BF16.F32.PACK_AB R33, R35, R34 ;  /* 0x000000222321723e */ /* 0x000fe400000010ff */
        /* <DEDUP_REMOVED lines=9> */
[----:B------:R-:W-:Y:S01]  /*4040*/  F2FP.BF16.F32.PACK_AB R50, R53, R52 ;  /* 0x000000343532723e */ /* 0x000fe200000010ff */
[----:B---3--:R-:W-:Y:S01]  /*4050*/  VIADD R4, R0, 0xffffff80 ;  /* 0xffffff8000047836 */ /* 0x008fe20000000000 */
[----:B------:R-:W-:Y:S02]  /*4060*/  F2FP.BF16.F32.PACK_AB R51, R55, R54 ;  /* 0x000000363733723e */ /* 0x000fe400000010ff */
[----:B------:R-:W-:Y:S01]  /*4070*/  F2FP.BF16.F32.PACK_AB R57, R59, R58 ;  /* 0x0000003a3b39723e */ /* 0x000fe200000010ff */
[----:B------:R-:W-:Y:S01]  /*4080*/  IMAD.SHL.U32 R0, R4, 0x40, RZ ;  /* 0x0000004004007824 */ /* 0x000fe200078e00ff */
[----:B------:R-:W-:-:S02]  /*4090*/  SHF.R.S32.HI R7, RZ, 0x1f, R4 ;  /* 0x0000001fff077819 */ /* 0x000fc40000011404 */
[----:B------:R-:W-:Y:S02]  /*40a0*/  F2FP.BF16.F32.PACK_AB R64, R65, R64 ;  /* 0x000000404140723e */ /* 0x000fe400000010ff */
[----:B------:R-:W-:Y:S02]  /*40b0*/  LEA.HI R5, R7, R4, RZ, 0x7 ;  /* 0x0000000407057211 */ /* 0x000fe400078f38ff */
[----:B------:R-:W-:Y:S02]  /*40c0*/  F2FP.BF16.F32.PACK_AB R58, R61, R60 ;  /* 0x0000003c3d3a723e */ /* 0x000fe400000010ff */
[----:B------:R-:W-:Y:S02]  /*40d0*/  SHF.R.S32.HI R6, RZ, 0x7, R5 ;  /* 0x00000007ff067819 */ /* 0x000fe40000011405 */
        /* <DEDUP_REMOVED lines=27> */
[----:B------:R-:W-:Y:S01]  /*4290*/  F2FP.BF16.F32.PACK_AB R115, R119, R118 ;  /* 0x000000767773723e */ /* 0x000fe200000010ff */
[----:B----4-:R-:W-:Y:S01]  /*42a0*/  IMAD.SHL.U32 R3, R2, 0x10, RZ ;  /* 0x0000001002037824 */ /* 0x010fe200078e00ff */
[----:B------:R-:W-:Y:S02]  /*42b0*/  LOP3.LUT R2, R0, 0x1c0, RZ, 0xc0, !PT ;  /* 0x000001c000027812 */ /* 0x000fe400078ec0ff */
[----:B------:R-:W-:Y:S02]  /*42c0*/  LEA.HI R0, R7, R4, RZ, 0x3 ;  /* 0x0000000407007211 */ /* 0x000fe400078f18ff */
[----:B------:R-:W-:Y:S02]  /*42d0*/  LOP3.LUT R3, R2, 0x30, R3, 0xf8, !PT ;  /* 0x0000003002037812 */ /* 0x000fe400078ef803 */
[----:B------:R-:W-:-:S02]  /*42e0*/  SHF.R.U32.HI R5, RZ, 0x3, R2 ;  /* 0x00000003ff057819 */ /* 0x000fc40000011602 */
[----:B------:R-:W-:Y:S01]  /*42f0*/  LOP3.LUT R0, R3, 0x8, R0, 0xf8, !PT ;  /* 0x0000000803007812 */ /* 0x000fe200078ef800 */
[----:B-----5:R-:W-:Y:S01]  /*4300*/  IMAD R3, R6, 0xc, R16 ;  /* 0x0000000c06037824 */ /* 0x020fe200078e0210 */
[----:B------:R-:W-:Y:S02]  /*4310*/  LEA.HI R4, R7, R4, RZ, 0x5 ;  /* 0x0000000407047211 */ /* 0x000fe400078f28ff */
[----:B------:R-:W-:Y:S02]  /*4320*/  LOP3.LUT R0, R0, R5, RZ, 0x3c, !PT ;  /* 0x0000000500007212 */ /* 0x000fe400078e3cff */
[----:B------:R-:W-:-:S03]  /*4330*/  SHF.R.S32.HI R2, RZ, 0x5, R4 ;  /* 0x00000005ff027819 */ /* 0x000fc60000011404 */
[----:B------:R-:W-:-:S03]  /*4340*/  IMAD.U32 R0, R3, 0x200, R0 ;  /* 0x0000020003007824 */ /* 0x000fc600078e0000 */
[----:B------:R-:W3:Y:S02]  /*4350*/  SHFL.IDX PT, R2, R2, RZ, 0x1f ;  /* 0x00001fff02027589 */ /* 0x000ee400000e0000 */
[----:B------:R-:W-:Y:S01]  /*4360*/  LEA R0, R0, UR37, 0x1 ;  /* 0x0000002500007c11 */ /* 0x000fe2000f8e08ff */
[----:B------:R-:W-:Y:S01]  /*4370*/  BAR.SYNC.DEFER_BLOCKING 0x1, 0x180 ;  /* 0x0046000000007b1d */ /* 0x000fe20000010000 */
[----:B---3--:R-:W-:-:S05]  /*4380*/  ISETP.NE.AND P0, PT, R2, 0xb, PT ;  /* 0x0000000b0200780c */ /* 0x008fca0003f05270 */
[----:B------:R3:W-:Y:S04]  /*4390*/  STSM.16.MT88.4 [R0+0x9000], R24 ;  /* 0x0090001800007844 */ /* 0x0007e80000004200 */
[----:B------:R3:W-:Y:S04]  /*43a0*/  STSM.16.MT88.4 [R0+0x9800], R32 ;  /* 0x0098002000007844 */ /* 0x0007e80000004200 */
[----:B------:R3:W-:Y:S04]  /*43b0*/  STSM.16.MT88.4 [R0+0xa000], R40 ;  /* 0x00a0002800007844 */ /* 0x0007e80000004200 */
[----:B------:R3:W-:Y:S04]  /*43c0*/  STSM.16.MT88.4 [R0+0xa800], R48 ;  /* 0x00a8003000007844 */ /* 0x0007e80000004200 */
[----:B------:R3:W-:Y:S04]  /*43d0*/  STSM.16.MT88.4 [R0+0xb000], R56 ;  /* 0x00b0003800007844 */ /* 0x0007e80000004200 */
[----:B------:R3:W-:Y:S04]  /*43e0*/  STSM.16.MT88.4 [R0+0xb800], R64 ;  /* 0x00b8004000007844 */ /* 0x0007e80000004200 */
[----:B------:R3:W-:Y:S04]  /*43f0*/  STSM.16.MT88.4 [R0], R72 ;  /* 0x0000004800007844 */ /* 0x0007e80000004200 */
[----:B------:R3:W-:Y:S04]  /*4400*/  STSM.16.MT88.4 [R0+0x800], R80 ;  /* 0x0008005000007844 */ /* 0x0007e80000004200 */
[----:B------:R3:W-:Y:S04]  /*4410*/  STSM.16.MT88.4 [R0+0x1000], R88 ;  /* 0x0010005800007844 */ /* 0x0007e80000004200 */
[----:B------:R3:W-:Y:S04]  /*4420*/  STSM.16.MT88.4 [R0+0x1800], R96 ;  /* 0x0018006000007844 */ /* 0x0007e80000004200 */
[----:B------:R3:W-:Y:S04]  /*4430*/  STSM.16.MT88.4 [R0+0x2000], R104 ;  /* 0x0020006800007844 */ /* 0x0007e80000004200 */
[----:B------:R3:W-:Y:S01]  /*4440*/  STSM.16.MT88.4 [R0+0x2800], R112 ;  /* 0x0028007000007844 */ /* 0x0007e20000004200 */
[----:B------:R-:W-:Y:S01]  /*4450*/  @!PT LDS RZ, [RZ] ;  /* 0x00000000fffff984 */ /* 0x000fe20000000800 */
[----:B------:R-:W-:Y:S01]  /*4460*/  @!PT LDS RZ, [RZ] ;  /* 0x00000000fffff984 */ /* 0x000fe20000000800 */
[----:B------:R-:W-:Y:S01]  /*4470*/  @!PT LDS RZ, [RZ] ;  /* 0x00000000fffff984 */ /* 0x000fe20000000800 */
[----:B------:R-:W-:Y:S01]  /*4480*/  @!PT LDS RZ, [RZ] ;  /* 0x00000000fffff984 */ /* 0x000fe20000000800 */
[----:B------:R4:W-:Y:S06]  /*4490*/  MEMBAR.ALL.CTA ;  /* 0x0000000000007992 */ /* 0x0009ec0000008000 */
[----:B----4-:R-:W4:Y:S02]  /*44a0*/  FENCE.VIEW.ASYNC.S ;  /* 0x00000000000073c6 */ /* 0x010f240000000000 */
[----:B----4-:R-:W-:Y:S06]  /*44b0*/  BAR.ARV 0x1, 0x1a0 ;  /* 0x0046800000007b1d */ /* 0x010fec0000002000 */
[----:B------:R-:W-:Y:S05]  /*44c0*/  @P0 BRA `(.L_x_29) ;  /* 0x0000000000b00947 */ /* 0x000fea0003800000 */
[----:B------:R-:W-:Y:S01]  /*44d0*/  BAR.SYNC.DEFER_BLOCKING 0x1, 0x1a0 ;  /* 0x0046800000007b1d */ /* 0x000fe20000010000 */
[----:B------:R-:W-:-:S05]  /*44e0*/  ELECT P0, URZ, PT ;  /* 0x00000000003f782f */ /* 0x000fca0003800000 */
[----:B------:R-:W-:Y:S08]  /*44f0*/  BSSY B0, `(.L_x_29) ;  /* 0x0000029000007945 */ /* 0x000ff00003800000 */
[----:B------:R-:W-:Y:S05]  /*4500*/  @!P0 BRA `(.L_x_30) ;  /* 0x00000000009c8947 */ /* 0x000fea0003800000 */
[----:B------:R-:W4:Y:S01]  /*4510*/  S2UR UR10, SR_CTAID.X ;  /* 0x00000000000a79c3 */ /* 0x000f220000002500 */
[----:B------:R-:W-:Y:S01]  /*4520*/  ULDC.64 UR6, c[0x0][0x198] ;  /* 0x0000660000067ab9 */ /* 0x000fe20000000a00 */
[----:B------:R-:W-:Y:S02]  /*4530*/  UIADD3 UR8, UR37, 0x9000, URZ ;  /* 0x0000900025087890 */ /* 0x000fe4000fffe03f */
[----:B------:R-:W-:Y:S02]  /*4540*/  UIADD3 UR4, UP0, UR6, 0x770, URZ ;  /* 0x0000077006047890 */ /* 0x000fe4000ff1e03f */
[----:B------:R-:W-:Y:S02]  /*4550*/  UIADD3 UR40, UR37, 0xc000, URZ ;  /* 0x0000c00025287890 */ /* 0x000fe4000fffe03f */
[----:B------:R-:W5:Y:S01]  /*4560*/  S2UR UR11, SR_CTAID.Y ;  /* 0x00000000000b79c3 */ /* 0x000f620000002600 */
[----:B------:R-:W-:Y:S02]  /*4570*/  UIADD3.X UR5, URZ, UR7, URZ, UP0, !UPT ;  /* 0x000000073f057290 */ /* 0x000fe400087fe43f */
[----:B------:R-:W-:-:S02]  /*4580*/  UIADD3 UR6, UP0, UR6, 0x670, URZ ;  /* 0x0000067006067890 */ /* 0x000fc4000ff1e03f */
[----:B------:R-:W-:Y:S02]  /*4590*/  UIADD3 UR32, UR37, 0xf000, URZ ;  /* 0x0000f00025207890 */ /* 0x000fe4000fffe03f */
[----:B------:R-:W-:Y:S01]  /*45a0*/  UIADD3.X UR7, URZ, UR7, URZ, UP0, !UPT ;  /* 0x000000073f077290 */ /* 0x000fe200087fe43f */
[----:B------:R-:W1:Y:S01]  /*45b0*/  S2UR UR12, SR_CTAID.Z ;  /* 0x00000000000c79c3 */ /* 0x000e620000002700 */
[----:B------:R-:W-:Y:S02]  /*45c0*/  UIADD3 UR24, UR37, 0x3000, URZ ;  /* 0x0000300025187890 */ /* 0x000fe4000fffe03f */
[----:B------:R-:W-:Y:S01]  /*45d0*/  UIADD3 UR16, UR37, 0x6000, URZ ;  /* 0x0000600025107890 */ /* 0x000fe2000fffe03f */
[----:B------:R-:W-:Y:S01]  /*45e0*/  UMOV UR9, URZ ;  /* 0x0000003f00097c82 */ /* 0x000fe20008000000 */
[----:B------:R-:W-:Y:S01]  /*45f0*/  UMOV UR41, 0x40 ;  /* 0x0000004000297882 */ /* 0x000fe20000000000 */
[----:B------:R-:W-:Y:S01]  /*4600*/  UMOV UR33, 0x80 ;  /* 0x0000008000217882 */ /* 0x000fe20000000000 */
[----:B----4-:R-:W-:Y:S01]  /*4610*/  UIMAD UR10, UR10, 0x60, URZ ;  /* 0x000000600a0a78a4 */ /* 0x010fe2000f8e023f */
[----:B------:R-:W-:Y:S01]  /*4620*/  UMOV UR25, 0x40 ;  /* 0x0000004000197882 */ /* 0x000fe20000000000 */
[----:B------:R-:W-:-:S05]  /*4630*/  UMOV UR17, 0x80 ;  /* 0x0000008000117882 */ /* 0x000fca0000000000 */
[----:B------:R-:W-:Y:S01]  /*4640*/  UMOV UR42, UR10 ;  /* 0x0000000a002a7c82 */ /* 0x000fe20008000000 */
[----:B-----5:R-:W-:Y:S01]  /*4650*/  UMOV UR43, UR11 ;  /* 0x0000000b002b7c82 */ /* 0x020fe20008000000 */
[----:B------:R-:W-:Y:S01]  /*4660*/  UMOV UR35, UR11 ;  /* 0x0000000b00237c82 */ /* 0x000fe20008000000 */
[----:B------:R-:W-:Y:S01]  /*4670*/  UMOV UR34, UR10 ;  /* 0x0000000a00227c82 */ /* 0x000fe20008000000 */
[----:B------:R-:W-:Y:S01]  /*4680*/  UMOV UR27, UR11 ;  /* 0x0000000b001b7c82 */ /* 0x000fe20008000000 */
[----:B------:R-:W-:Y:S01]  /*4690*/  UMOV UR26, UR10 ;  /* 0x0000000a001a7c82 */ /* 0x000fe20008000000 */
[----:B------:R-:W-:Y:S01]  /*46a0*/  UMOV UR19, UR11 ;  /* 0x0000000b00137c82 */ /* 0x000fe20008000000 */
[----:B------:R-:W-:Y:S01]  /*46b0*/  UMOV UR18, UR10 ;  /* 0x0000000a00127c82 */ /* 0x000fe20008000000 */
[----:B-1----:R-:W-:Y:S01]  /*46c0*/  UMOV UR44, UR12 ;  /* 0x0000000c002c7c82 */ /* 0x002fe20008000000 */
[----:B------:R1:W-:Y:S01]  /*46d0*/  UTMASTG.4D [UR8], [UR4] ;  /* 0x00000008040073b5 */ /* 0x0003e20008018000 */
[----:B------:R-:W-:Y:S01]  /*46e0*/  UMOV UR36, UR12 ;  /* 0x0000000c00247c82 */ /* 0x000fe20008000000 */
[----:B------:R-:W-:Y:S01]  /*46f0*/  UMOV UR28, UR12 ;  /* 0x0000000c001c7c82 */ /* 0x000fe20008000000 */
[----:B------:R-:W-:Y:S01]  /*4700*/  UMOV UR20, UR12 ;  /* 0x0000000c00147c82 */ /* 0x000fe20008000000 */
[----:B------:R4:W-:Y:S01]  /*4710*/  UTMASTG.4D [UR40], [UR4] ;  /* 0x00000028040073b5 */ /* 0x0009e20008018000 */
[----:B------:R4:W-:Y:S01]  /*4720*/  UTMASTG.4D [UR32], [UR4] ;  /* 0x00000020040073b5 */ /* 0x0009e20008018000 */
[----:B-1----:R-:W-:-:S02]  /*4730*/  UMOV UR8, UR37 ;  /* 0x0000002500087c82 */ /* 0x002fc40008000000 */
[----:B------:R4:W-:Y:S01]  /*4740*/  UTMASTG.4D [UR8], [UR6] ;  /* 0x00000008060073b5 */ /* 0x0009e20008018000 */
[----:B------:R4:W-:Y:S01]  /*4750*/  UTMASTG.4D [UR24], [UR6] ;  /* 0x00000018060073b5 */ /* 0x0009e20008018000 */
[----:B------:R4:W-:Y:S02]  /*4760*/  UTMASTG.4D [UR16], [UR6] ;  /* 0x00000010060073b5 */ /* 0x0009e40008018000 */
[----:B----4-:R0:W-:Y:S02]  /*4770*/  UTMACMDFLUSH ;  /* 0x00000000000079b7 */ /* 0x0101e40000000000 */
.L_x_30:
[----:B------:R-:W-:Y:S05]  /*4780*/  BSYNC B0 ;  /* 0x0000000000007941 */ /* 0x000fea0003800000 */
.L_x_29:
[----:B------:R-:W-:-:S04]  /*4790*/  DEPBAR.LE SB0, 0x0 ;  /* 0x000080000000791a */ /* 0x000fc80000000000 */
[----:B------:R-:W-:Y:S05]  /*47a0*/  EXIT ;  /* 0x000000000000794d */ /* 0x000fea0003800000 */
.L_x_4:
[----:B------:R-:W-:-:S08]  /*47b0*/  NOP ;  /* 0x0000000000007918 */ /* 0x000fd00000000000 */
[----:B------:R-:W1:-:S00]  /*47c0*/  USETMAXREG.DEALLOC.CTAPOOL 0x20 ;  /* 0x00000020000079c8 */ /* 0x000e4000080e0500 */
[----:B-1----:R-:W-:Y:S01]  /*47d0*/  LOP3.LUT R0, R0, 0x3, RZ, 0xc0, !PT ;  /* 0x0000000300007812 */ /* 0x002fe200078ec0ff */
[----:B------:R-:W-:-:S05]  /*47e0*/  IMAD.MOV.U32 R2, RZ, RZ, RZ ;  /* 0x000000ffff027224 */ /* 0x000fca00078e00ff */
[----:B------:R-:W1:Y:S02]  /*47f0*/  SHFL.IDX PT, R0, R0, RZ, 0x1f ;  /* 0x00001fff00007589 */ /* 0x000e6400000e0000 */
[----:B-1----:R-:W-:-:S13]  /*4800*/  ISETP.NE.AND P0, PT, R0, RZ, PT ;  /* 0x000000ff0000720c */ /* 0x002fda0003f05270 */
[----:B------:R-:W-:Y:S05]  /*4810*/  @!P0 BRA `(.L_x_31) ;  /* 0x0000000c00b88947 */ /* 0x000fea0003800000 */
[----:B------:R-:W-:-:S13]  /*4820*/  ISETP.NE.AND P0, PT, R0, 0x1, PT ;  /* 0x000000010000780c */ /* 0x000fda0003f05270 */
[----:B------:R-:W-:Y:S05]  /*4830*/  @P0 EXIT ;  /* 0x000000000000094d */ /* 0x000fea0003800000 */
[----:B------:R-:W1:Y:S02]  /*4840*/  S2UR UR12, SR_CTAID.Z ;  /* 0x00000000000c79c3 */ /* 0x000e640000002700 */
[----:B-1----:R-:W-:-:S13]  /*4850*/  ISETP.LE.AND P0, PT, RZ, UR12, PT ;  /* 0x0000000cff007c0c */ /* 0x002fda000bf03270 */
[----:B------:R-:W-:Y:S05]  /*4860*/  @!P0 EXIT ;  /* 0x000000000000894d */ /* 0x000fea0003800000 */
[----:B------:R-:W1:Y:S01]  /*4870*/  S2UR UR7, SR_CTAID.Y ;  /* 0x00000000000779c3 */ /* 0x000e620000002600 */
[----:B------:R-:W-:Y:S01]  /*4880*/  ULDC.64 UR8, c[0x0][0x2d8] ;  /* 0x0000b60000087ab9 */ /* 0x000fe20000000a00 */
[----:B------:R-:W-:Y:S01]  /*4890*/  ULDC.64 UR10, c[0x0][0x2e0] ;  /* 0x0000b800000a7ab9 */ /* 0x000fe20000000a00 */
[----:B------:R-:W-:-:S05]  /*48a0*/  ELECT P0, URZ, PT ;  /* 0x00000000003f782f */ /* 0x000fca0003800000 */
[----:B------:R-:W2:Y:S01]  /*48b0*/  LDC R2, c[0x0][0x280] ;  /* 0x0000a000ff027b82 */ /* 0x000ea20000000800 */
[----:B-1----:R-:W-:-:S04]  /*48c0*/  USHF.R.S32.HI UR4, URZ, 0x1f, UR7 ;  /* 0x0000001f3f047899 */ /* 0x002fc80008011407 */
[----:B------:R-:W-:Y:S02]  /*48d0*/  UIMAD UR6, UR4, UR8, URZ ;  /* 0x00000008040672a4 */ /* 0x000fe4000f8e023f */
[----:B------:R-:W-:Y:S01]  /*48e0*/  UIMAD.WIDE.U32 UR4, UR7, UR8, URZ ;  /* 0x00000008070472a5 */ /* 0x000fe2000f8e003f */
[----:B--2---:R-:W-:Y:S01]  /*48f0*/  ISETP.GE.AND P1, PT, R2, 0x1, PT ;  /* 0x000000010200780c */ /* 0x004fe20003f26270 */
[----:B------:R-:W-:Y:S02]  /*4900*/  UIMAD UR7, UR7, UR9, UR6 ;  /* 0x00000009070772a4 */ /* 0x000fe4000f8e0206 */
[----:B------:R-:W-:Y:S02]  /*4910*/  USHF.R.S32.HI UR6, URZ, 0x1f, UR12 ;  /* 0x0000001f3f067899 */ /* 0x000fe4000801140c */
[----:B------:R-:W-:Y:S02]  /*4920*/  UIADD3 UR5, UR5, UR7, URZ ;  /* 0x0000000705057290 */ /* 0x000fe4000fffe03f */
[----:B------:R-:W-:-:S04]  /*4930*/  UIMAD UR6, UR6, UR10, URZ ;  /* 0x0000000a060672a4 */ /* 0x000fc8000f8e023f */
[----:B------:R-:W-:Y:S02]  /*4940*/  UIMAD UR8, UR12, UR11, UR6 ;  /* 0x0000000b0c0872a4 */ /* 0x000fe4000f8e0206 */
[----:B------:R-:W-:Y:S01]  /*4950*/  UIMAD.WIDE.U32 UR6, UR12, UR10, UR4 ;  /* 0x0000000a0c0672a5 */ /* 0x000fe2000f8e0004 */
[----:B------:R-:W-:Y:S11]  /*4960*/  @!P1 EXIT ;  /* 0x000000000000994d */ /* 0x000ff60003800000 */
[C---:B------:R-:W-:Y:S01]  /*4970*/  VIADD R0, R2.reuse, 0x3f ;  /* 0x0000003f02007836 */ /* 0x040fe20000000000 */
[----:B------:R-:W-:Y:S01]  /*4980*/  ISETP.GE.AND P1, PT, R2, 0x41, PT ;  /* 0x000000410200780c */ /* 0x000fe20003f26270 */
[----:B------:R-:W-:Y:S01]  /*4990*/  UIADD3 UR8, UR7, UR8, URZ ;  /* 0x0000000807087290 */ /* 0x000fe2000fffe03f */
[----:B------:R-:W-:Y:S02]  /*49a0*/  UMOV UR4, URZ ;  /* 0x0000003f00047c82 */ /* 0x000fe40008000000 */
[----:B------:R-:W-:-:S04]  /*49b0*/  SHF.R.S32.HI R3, RZ, 0x1f, R0 ;  /* 0x0000001fff037819 */ /* 0x000fc80000011400 */
[----:B------:R-:W-:-:S04]  /*49c0*/  LEA.HI R3, R3, R0, RZ, 0x6 ;  /* 0x0000000003037211 */ /* 0x000fc800078f30ff */
[----:B------:R-:W-:-:S04]  /*49d0*/  SHF.R.S32.HI R0, RZ, 0x6, R3 ;  /* 0x00000006ff007819 */ /* 0x000fc80000011403 */
[----:B------:R-:W-:-:S04]  /*49e0*/  VIMNMX R0, R0, 0x1, !PT ;  /* 0x0000000100007848 */ /* 0x000fc80007fe0100 */
[----:B------:R-:W-:Y:S01]  /*49f0*/  LOP3.LUT R3, R0, 0x1, RZ, 0xc0, !PT ;  /* 0x0000000100037812 */ /* 0x000fe200078ec0ff */
[----:B------:R-:W-:Y:S06]  /*4a00*/  @!P1 BRA `(.L_x_32) ;  /* 0x0000000800209947 */ /* 0x000fec0003800000 */
[----:B------:R-:W-:Y:S01]  /*4a10*/  ULDC.64 UR20, c[0x0][0x2c0] ;  /* 0x0000b00000147ab9 */ /* 0x000fe20000000a00 */
[----:B------:R-:W-:Y:S01]  /*4a20*/  IMAD.IADD R0, R0, 0x1, -R3 ;  /* 0x0000000100007824 */ /* 0x000fe200078e0a03 */
[----:B------:R-:W-:Y:S01]  /*4a30*/  ULEA UR20, UP0, UR6, UR20, 0x2 ;  /* 0x0000001406147291 */ /* 0x000fe2000f80103f */
[----:B------:R-:W-:Y:S01]  /*4a40*/  UMOV UR4, URZ ;  /* 0x0000003f00047c82 */ /* 0x000fe20008000000 */
[----:B------:R-:W-:Y:S02]  /*4a50*/  UMOV UR5, URZ ;  /* 0x0000003f00057c82 */ /* 0x000fe40008000000 */
[----:B------:R-:W-:Y:S02]  /*4a60*/  ULEA.HI.X UR21, UR6, UR21, UR8, 0x2, UP0 ;  /* 0x0000001506157291 */ /* 0x000fe400080f1408 */
[----:B------:R-:W-:Y:S02]  /*4a70*/  UIADD3 UR12, UP0, UR20, 0x4000, URZ ;  /* 0x00004000140c7890 */ /* 0x000fe4000ff1e03f */
[----:B------:R-:W-:-:S02]  /*4a80*/  UIADD3 UR14, UP1, UR20, 0x8000, URZ ;  /* 0x00008000140e7890 */ /* 0x000fc4000ff3e03f */
[----:B------:R-:W-:Y:S02]  /*4a90*/  UIADD3 UR16, UP2, UR20, 0xc000, URZ ;  /* 0x0000c00014107890 */ /* 0x000fe4000ff5e03f */
[----:B------:R-:W-:Y:S02]  /*4aa0*/  UIADD3 UR18, UP3, UR20, 0x10000, URZ ;  /* 0x0001000014127890 */ /* 0x000fe4000ff7e03f */
[----:B------:R-:W-:Y:S02]  /*4ab0*/  UIADD3 UR20, UP4, UR20, 0x14000, URZ ;  /* 0x0001400014147890 */ /* 0x000fe4000ff9e03f */
[----:B------:R-:W-:Y:S02]  /*4ac0*/  UIADD3.X UR13, URZ, UR21, URZ, UP0, !UPT ;  /* 0x000000153f0d7290 */ /* 0x000fe400087fe43f */
[----:B------:R-:W-:Y:S02]  /*4ad0*/  UIADD3.X UR15, URZ, UR21, URZ, UP1, !UPT ;  /* 0x000000153f0f7290 */ /* 0x000fe40008ffe43f */
[----:B------:R-:W-:-:S02]  /*4ae0*/  UIADD3.X UR17, URZ, UR21, URZ, UP2, !UPT ;  /* 0x000000153f117290 */ /* 0x000fc400097fe43f */
[----:B------:R-:W-:Y:S02]  /*4af0*/  UIADD3.X UR19, URZ, UR21, URZ, UP3, !UPT ;  /* 0x000000153f137290 */ /* 0x000fe40009ffe43f */
[----:B------:R-:W-:Y:S01]  /*4b00*/  UIADD3.X UR21, URZ, UR21, URZ, UP4, !UPT ;  /* 0x000000153f157290 */ /* 0x000fe2000a7fe43f */
[----:B------:R-:W-:-:S11]  /*4b10*/  ULDC.64 UR24, c[0x0][0x2c0] ;  /* 0x0000b00000187ab9 */ /* 0x000fd60000000a00 */
.L_x_53:
[----:B------:R-:W-:Y:S01]  /*4b20*/  UIMAD UR10, UR4, 0x6000, URZ ;  /* 0x00006000040a78a4 */ /* 0x000fe2000f8e023f */
[----:B------:R-:W-:Y:S01]  /*4b30*/  BAR.SYNC.DEFER_BLOCKING 0xd, 0xa0 ;  /* 0x0342800000007b1d */ /* 0x000fe20000010000 */
[----:B------:R-:W-:Y:S02]  /*4b40*/  UIMAD UR9, UR5, 0x3000, URZ ;  /* 0x00003000050978a4 */ /* 0x000fe4000f8e023f */
[----:B------:R-:W-:Y:S02]  /*4b50*/  UIMAD.WIDE UR28, UR10, 0x4, UR12 ;  /* 0x000000040a1c78a5 */ /* 0x000fe4000f8e020c */
[----:B------:R-:W-:Y:S01]  /*4b60*/  UIMAD.WIDE UR26, UR10, 0x4, UR14 ;  /* 0x000000040a1a78a5 */ /* 0x000fe2000f8e020e */
[----:B------:R-:W-:Y:S01]  /*4b70*/  BSSY B0, `(.L_x_33) ;  /* 0x0000012000007945 */ /* 0x000fe20003800000 */
[----:B------:R-:W-:Y:S02]  /*4b80*/  UIMAD.WIDE UR30, UR10, 0x4, UR16 ;  /* 0x000000040a1e78a5 */ /* 0x000fe4000f8e0210 */
[----:B------:R-:W-:-:S02]  /*4b90*/  UIMAD.WIDE UR32, UR10, 0x4, UR18 ;  /* 0x000000040a2078a5 */ /* 0x000fc4000f8e0212 */
[----:B------:R-:W-:Y:S01]  /*4ba0*/  UIMAD.WIDE UR10, UR10, 0x4, UR20 ;  /* 0x000000040a0a78a5 */ /* 0x000fe2000f8e0214 */
[----:B------:R-:W-:Y:S11]  /*4bb0*/  @!P0 BRA `(.L_x_34) ;  /* 0x0000000000348947 */ /* 0x000ff60003800000 */
[----:B------:R-:W1:Y:S01]  /*4bc0*/  S2UR UR23, SR_CgaCtaId ;  /* 0x00000000001779c3 */ /* 0x000e620000008800 */
[----:B------:R-:W-:Y:S01]  /*4bd0*/  UIADD3 UR34, UP0, UR9, UR6, URZ ;  /* 0x0000000609227290 */ /* 0x000fe2000ff1e03f */
[----:B------:R-:W-:-:S03]  /*4be0*/  UMOV UR22, 0x400 ;  /* 0x0000040000167882 */ /* 0x000fc60000000000 */
[----:B------:R-:W-:Y:S02]  /*4bf0*/  ULEA.HI.X.SX32 UR35, UR9, UR8, 0x1, UP0 ;  /* 0x0000000809237291 */ /* 0x000fe400080f0e3f */
[----:B------:R-:W-:-:S04]  /*4c00*/  ULEA UR36, UP0, UR34, UR24, 0x2 ;  /* 0x0000001822247291 */ /* 0x000fc8000f80103f */
[----:B------:R-:W-:-:S03]  /*4c10*/  ULEA.HI.X UR37, UR34, UR25, UR35, 0x2, UP0 ;  /* 0x0000001922257291 */ /* 0x000fc600080f1423 */
[----:B------:R-:W-:Y:S01]  /*4c20*/  UMOV UR34, 0x0 ;  /* 0x0000000000227882 */ /* 0x000fe20000000000 */
[----:B------:R-:W-:Y:S01]  /*4c30*/  UMOV UR35, 0x14f00000 ;  /* 0x14f0000000237882 */ /* 0x000fe20000000000 */
[----:B-1----:R-:W-:-:S03]  /*4c40*/  ULEA UR22, UR23, UR22, 0x18 ;  /* 0x0000001617167291 */ /* 0x002fc6000f8ec03f */
[----:B------:R-:W-:Y:S01]  /*4c50*/  UMOV UR23, 0x400 ;  /* 0x0000040000177882 */ /* 0x000fe20000000000 */
[----:B------:R-:W-:-:S09]  /*4c60*/  UIADD3 UR22, UR22, 0x12000, URZ ;  /* 0x0001200016167890 */ /* 0x000fd2000fffe03f */
[----:B------:R1:W-:Y:S02]  /*4c70*/  UBLKRED.G.S.ADD.F32.RN [UR36], [UR22], UR23, desc[UR34] ;  /* 0x00002224160073bb */ /* 0x0003e400080a1417 */
[----:B-1----:R0:W-:Y:S02]  /*4c80*/  UTMACMDFLUSH ;  /* 0x00000000000079b7 */ /* 0x0021e40000000000 */
.L_x_34:
[----:B------:R-:W-:Y:S05]  /*4c90*/  BSYNC B0 ;  /* 0x0000000000007941 */ /* 0x000fea0003800000 */
.L_x_33:
[----:B------:R-:W-:Y:S06]  /*4ca0*/  BAR.SYNC.DEFER_BLOCKING 0xe, 0xa0 ;  /* 0x0382800000007b1d */ /* 0x000fec0000010000 */
[----:B------:R-:W-:Y:S04]  /*4cb0*/  BSSY B0, `(.L_x_35) ;  /* 0x000000b000007945 */ /* 0x000fe80003800000 */
[----:B------:R-:W-:Y:S05]  /*4cc0*/  @!P0 BRA `(.L_x_36) ;  /* 0x0000000000248947 */ /* 0x000fea0003800000 */
[----:B------:R-:W1:Y:S01]  /*4cd0*/  S2UR UR23, SR_CgaCtaId ;  /* 0x00000000001779c3 */ /* 0x000e620000008800 */
[----:B------:R-:W-:Y:S01]  /*4ce0*/  UMOV UR22, 0x400 ;  /* 0x0000040000167882 */ /* 0x000fe20000000000 */
[----:B------:R-:W-:Y:S01]  /*4cf0*/  UMOV UR34, 0x0 ;  /* 0x0000000000227882 */ /* 0x000fe20000000000 */
[----:B------:R-:W-:Y:S01]  /*4d00*/  UMOV UR35, 0x14f00000 ;  /* 0x14f0000000237882 */ /* 0x000fe20000000000 */
[----:B-1----:R-:W-:-:S03]  /*4d10*/  ULEA UR22, UR23, UR22, 0x18 ;  /* 0x0000001617167291 */ /* 0x002fc6000f8ec03f */
[----:B------:R-:W-:Y:S01]  /*4d20*/  UMOV UR23, 0x400 ;  /* 0x0000040000177882 */ /* 0x000fe20000000000 */
[----:B------:R-:W-:-:S09]  /*4d30*/  UIADD3 UR22, UR22, 0x16000, URZ ;  /* 0x0001600016167890 */ /* 0x000fd2000fffe03f */
[----:B------:R1:W-:Y:S02]  /*4d40*/  UBLKRED.G.S.ADD.F32.RN [UR28], [UR22], UR23, desc[UR34] ;  /* 0x0000221c160073bb */ /* 0x0003e400080a1417 */
[----:B-1----:R0:W-:Y:S02]  /*4d50*/  UTMACMDFLUSH ;  /* 0x00000000000079b7 */ /* 0x0021e40000000000 */
.L_x_36:
[----:B------:R-:W-:Y:S05]  /*4d60*/  BSYNC B0 ;  /* 0x0000000000007941 */ /* 0x000fea0003800000 */
.L_x_35:
        /* <DEDUP_REMOVED lines=10> */
[----:B------:R1:W-:Y:S01]  /*4e10*/  UBLKRED.G.S.ADD.F32.RN [UR26], [UR22], UR23, desc[UR28] ;  /* 0x00001c1a160073bb */ /* 0x0003e200080a1417 */
[----:B------:R0:W-:Y:S01]  /*4e20*/  UTMACMDFLUSH ;  /* 0x00000000000079b7 */ /* 0x0001e20000000000 */
[----:B-1----:R-:W-:-:S04]  /*4e30*/  DEPBAR.LE SB0, 0x2 ;  /* 0x000080800000791a */ /* 0x002fc80000000000 */
.L_x_38:
[----:B------:R-:W-:Y:S05]  /*4e40*/  BSYNC B0 ;  /* 0x0000000000007941 */ /* 0x000fea0003800000 */
.L_x_37:
[----:B------:R-:W-:Y:S06]  /*4e50*/  BAR.ARV 0xa, 0xa0 ;  /* 0x0282800000007b1d */ /* 0x000fec0000002000 */
[----:B------:R-:W-:Y:S04]  /*4e60*/  BSSY B0, `(.L_x_39) ;  /* 0x0000003000007945 */ /* 0x000fe80003800000 */
[----:B------:R-:W-:Y:S05]  /*4e70*/  @!P0 BRA `(.L_x_40) ;  /* 0x0000000000048947 */ /* 0x000fea0003800000 */
[----:B------:R-:W-:-:S04]  /*4e80*/  DEPBAR.LE SB0, 0x1 ;  /* 0x000080400000791a */ /* 0x000fc80000000000 */
.L_x_40:
[----:B------:R-:W-:Y:S05]  /*4e90*/  BSYNC B0 ;  /* 0x0000000000007941 */ /* 0x000fea0003800000 */
.L_x_39:
[----:B------:R-:W-:Y:S06]  /*4ea0*/  BAR.ARV 0xb, 0xa0 ;  /* 0x02c2800000007b1d */ /* 0x000fec0000002000 */
[----:B------:R-:W-:Y:S04]  /*4eb0*/  BSSY B0, `(.L_x_41) ;  /* 0x0000003000007945 */ /* 0x000fe80003800000 */
[----:B------:R-:W-:Y:S05]  /*4ec0*/  @!P0 BRA `(.L_x_42) ;  /* 0x0000000000048947 */ /* 0x000fea0003800000 */
[----:B------:R-:W-:-:S04]  /*4ed0*/  DEPBAR.LE SB0, 0x0 ;  /* 0x000080000000791a */ /* 0x000fc80000000000 */
.L_x_42:
[----:B------:R-:W-:Y:S05]  /*4ee0*/  BSYNC B0 ;  /* 0x0000000000007941 */ /* 0x000fea0003800000 */
.L_x_41:
[----:B------:R-:W-:Y:S06]  /*4ef0*/  BAR.ARV 0xc, 0xa0 ;  /* 0x0302800000007b1d */ /* 0x000fec0000002000 */
[----:B------:R-:W-:Y:S02]  /*4f00*/  BSSY B0, `(.L_x_43) ;  /* 0x000000c000007945 */ /* 0x000fe40003800000 */
[----:B------:R-:W-:Y:S06]  /*4f10*/  BAR.SYNC.DEFER_BLOCKING 0xd, 0xa0 ;  /* 0x0342800000007b1d */ /* 0x000fec0000010000 */
        /* <DEDUP_REMOVED lines=10> */
.L_x_44:
[----:B------:R-:W-:Y:S05]  /*4fc0*/  BSYNC B0 ;  /* 0x0000000000007941 */ /* 0x000fea0003800000 */
.L_x_43:
        /* <DEDUP_REMOVED lines=12> */
.L_x_46:
[----:B------:R-:W-:Y:S05]  /*5090*/  BSYNC B0 ;  /* 0x0000000000007941 */ /* 0x000fea0003800000 */
.L_x_45:
        /* <DEDUP_REMOVED lines=13> */
.L_x_48:
[----:B------:R-:W-:Y:S05]  /*5170*/  BSYNC B0 ;  /* 0x0000000000007941 */ /* 0x000fea0003800000 */
.L_x_47:
[----:B------:R-:W-:Y:S06]  /*5180*/  BAR.ARV 0xa, 0xa0 ;  /* 0x0282800000007b1d */ /* 0x000fec0000002000 */
[----:B------:R-:W-:Y:S04]  /*5190*/  BSSY B0, `(.L_x_49) ;  /* 0x0000003000007945 */ /* 0x000fe80003800000 */
[----:B------:R-:W-:Y:S05]  /*51a0*/  @!P0 BRA `(.L_x_50) ;  /* 0x0000000000048947 */ /* 0x000fea0003800000 */
[----:B------:R-:W-:-:S04]  /*51b0*/  DEPBAR.LE SB0, 0x1 ;  /* 0x000080400000791a */ /* 0x000fc80000000000 */
.L_x_50:
[----:B------:R-:W-:Y:S05]  /*51c0*/  BSYNC B0 ;  /* 0x0000000000007941 */ /* 0x000fea0003800000 */
.L_x_49:
[----:B------:R-:W-:Y:S01]  /*51d0*/  VIADD R0, R0, 0xfffffffe ;  /* 0xfffffffe00007836 */ /* 0x000fe20000000000 */
[----:B------:R-:W-:Y:S06]  /*51e0*/  BAR.ARV 0xb, 0xa0 ;  /* 0x02c2800000007b1d */ /* 0x000fec0000002000 */
[----:B------:R-:W-:Y:S01]  /*51f0*/  BSSY B0, `(.L_x_51) ;  /* 0x0000004000007945 */ /* 0x000fe20003800000 */
[----:B------:R-:W-:-:S03]  /*5200*/  ISETP.NE.AND P1, PT, R0, RZ, PT ;  /* 0x000000ff0000720c */ /* 0x000fc60003f25270 */
[----:B------:R-:W-:Y:S10]  /*5210*/  @!P0 BRA `(.L_x_52) ;  /* 0x0000000000048947 */ /* 0x000ff40003800000 */
[----:B------:R-:W-:-:S04]  /*5220*/  DEPBAR.LE SB0, 0x0 ;  /* 0x000080000000791a */ /* 0x000fc80000000000 */
.L_x_52:
[----:B------:R-:W-:Y:S05]  /*5230*/  BSYNC B0 ;  /* 0x0000000000007941 */ /* 0x000fea0003800000 */
.L_x_51:
[----:B------:R-:W-:Y:S06]  /*5240*/  BAR.ARV 0xc, 0xa0 ;  /* 0x0302800000007b1d */ /* 0x000fec0000002000 */
[----:B------:R-:W-:Y:S02]  /*5250*/  UIADD3 UR5, UR5, 0x2, URZ ;  /* 0x0000000205057890 */ /* 0x000fe4000fffe03f */
[----:B------:R-:W-:Y:S01]  /*5260*/  UIADD3 UR4, UR4, 0x1, URZ ;  /* 0x0000000104047890 */ /* 0x000fe2000fffe03f */
[----:B------:R-:W-:Y:S11]  /*5270*/  @P1 BRA `(.L_x_53) ;  /* 0xfffffff800281947 */ /* 0x000ff6000383ffff */
[----:B------:R-:W-:-:S12]  /*5280*/  UIADD3 UR4, UR9, 0x6000, URZ ;  /* 0x0000600009047890 */ /* 0x000fd8000fffe03f */
.L_x_32:
[----:B------:R-:W-:-:S13]  /*5290*/  ISETP.NE.AND P1, PT, R3, RZ, PT ;  /* 0x000000ff0300720c */ /* 0x000fda0003f25270 */
[----:B------:R-:W-:Y:S05]  /*52a0*/  @!P1 EXIT ;  /* 0x000000000000994d */ /* 0x000fea0003800000 */
[----:B------:R-:W-:Y:S06]  /*52b0*/  BAR.SYNC.DEFER_BLOCKING 0xd, 0xa0 ;  /* 0x0342800000007b1d */ /* 0x000fec0000010000 */
[----:B------:R-:W-:Y:S04]  /*52c0*/  BSSY B0, `(.L_x_54) ;  /* 0x0000010000007945 */ /* 0x000fe80003800000 */
[----:B------:R-:W-:Y:S05]  /*52d0*/  @!P0 BRA `(.L_x_55) ;  /* 0x0000000000388947 */ /* 0x000fea0003800000 */
[----:B------:R-:W1:Y:S01]  /*52e0*/  S2UR UR9, SR_CgaCtaId ;  /* 0x00000000000979c3 */ /* 0x000e620000008800 */
[----:B------:R-:W-:Y:S01]  /*52f0*/  UIADD3 UR12, UP0, UR4, UR6, URZ ;  /* 0x00000006040c7290 */ /* 0x000fe2000ff1e03f */
[----:B------:R-:W-:Y:S01]  /*5300*/  UMOV UR5, 0x400 ;  /* 0x0000040000057882 */ /* 0x000fe20000000000 */
[----:B------:R-:W-:Y:S02]  /*5310*/  ULDC.64 UR10, c[0x0][0x2c0] ;  /* 0x0000b000000a7ab9 */ /* 0x000fe40000000a00 */
        /* <DEDUP_REMOVED lines=10> */
.L_x_55:
[----:B------:R-:W-:Y:S05]  /*53c0*/  BSYNC B0 ;  /* 0x0000000000007941 */ /* 0x000fea0003800000 */
.L_x_54:
[----:B------:R-:W-:Y:S06]  /*53d0*/  BAR.SYNC.DEFER_BLOCKING 0xe, 0xa0 ;  /* 0x0382800000007b1d */ /* 0x000fec0000010000 */
[----:B------:R-:W-:Y:S04]  /*53e0*/  BSSY B0, `(.L_x_56) ;  /* 0x0000011000007945 */ /* 0x000fe80003800000 */
[----:B------:R-:W-:Y:S05]  /*53f0*/  @!P0 BRA `(.L_x_57) ;  /* 0x00000000003c8947 */ /* 0x000fea0003800000 */
[----:B------:R-:W1:Y:S01]  /*5400*/  S2UR UR12, SR_CgaCtaId ;  /* 0x00000000000c79c3 */ /* 0x000e620000008800 */
[----:B------:R-:W-:Y:S01]  /*5410*/  UIADD3 UR5, UR4, 0x1000, URZ ;  /* 0x0000100004057890 */ /* 0x000fe2000fffe03f */
[----:B------:R-:W-:Y:S01]  /*5420*/  UMOV UR9, 0x400 ;  /* 0x0000040000097882 */ /* 0x000fe20000000000 */
[----:B------:R-:W-:Y:S02]  /*5430*/  ULDC.64 UR10, c[0x0][0x2c0] ;  /* 0x0000b000000a7ab9 */ /* 0x000fe40000000a00 */
[----:B------:R-:W-:-:S04]  /*5440*/  UIADD3 UR13, UP0, UR5, UR6, URZ ;  /* 0x00000006050d7290 */ /* 0x000fc8000ff1e03f */
        /* <DEDUP_REMOVED lines=10> */
.L_x_57:
[----:B------:R-:W-:Y:S05]  /*54f0*/  BSYNC B0 ;  /* 0x0000000000007941 */ /* 0x000fea0003800000 */
.L_x_56:
        /* <DEDUP_REMOVED lines=19> */
.L_x_59:
[----:B------:R-:W-:Y:S05]  /*5630*/  BSYNC B0 ;  /* 0x0000000000007941 */ /* 0x000fea0003800000 */
.L_x_58:
[----:B------:R-:W-:Y:S06]  /*5640*/  BAR.ARV 0xa, 0xa0 ;  /* 0x0282800000007b1d */ /* 0x000fec0000002000 */
[----:B------:R-:W-:Y:S04]  /*5650*/  BSSY B0, `(.L_x_60) ;  /* 0x0000003000007945 */ /* 0x000fe80003800000 */
[----:B------:R-:W-:Y:S05]  /*5660*/  @!P0 BRA `(.L_x_61) ;  /* 0x0000000000048947 */ /* 0x000fea0003800000 */
[----:B------:R-:W-:-:S04]  /*5670*/  DEPBAR.LE SB0, 0x1 ;  /* 0x000080400000791a */ /* 0x000fc80000000000 */
.L_x_61:
[----:B------:R-:W-:Y:S05]  /*5680*/  BSYNC B0 ;  /* 0x0000000000007941 */ /* 0x000fea0003800000 */
.L_x_60:
[----:B------:R-:W-:Y:S06]  /*5690*/  BAR.ARV 0xb, 0xa0 ;  /* 0x02c2800000007b1d */ /* 0x000fec0000002000 */
[----:B------:R-:W-:Y:S04]  /*56a0*/  BSSY B0, `(.L_x_62) ;  /* 0x0000003000007945 */ /* 0x000fe80003800000 */
[----:B------:R-:W-:Y:S05]  /*56b0*/  @!P0 BRA `(.L_x_63) ;  /* 0x0000000000048947 */ /* 0x000fea0003800000 */
[----:B------:R-:W-:-:S04]  /*56c0*/  DEPBAR.LE SB0, 0x0 ;  /* 0x000080000000791a */ /* 0x000fc80000000000 */
.L_x_63:
[----:B------:R-:W-:Y:S05]  /*56d0*/  BSYNC B0 ;  /* 0x0000000000007941 */ /* 0x000fea0003800000 */
.L_x_62:
[----:B------:R-:W-:Y:S06]  /*56e0*/  BAR.ARV 0xc, 0xa0 ;  /* 0x0302800000007b1d */ /* 0x000fec0000002000 */
[----:B------:R-:W-:Y:S05]  /*56f0*/  EXIT ;  /* 0x000000000000794d */ /* 0x000fea0003800000 */
.L_x_31:
[----:B------:R-:W1:Y:S01]  /*5700*/  S2UR UR29, SR_CTAID.Z ;  /* 0x00000000001d79c3 */ /* 0x000e620000002700 */
[----:B------:R-:W-:Y:S02]  /*5710*/  IMAD.MOV.U32 R12, RZ, RZ, 0x1 ;  /* 0x00000001ff0c7424 */ /* 0x000fe400078e00ff */
[----:B------:R-:W-:Y:S01]  /*5720*/  IMAD.MOV.U32 R4, RZ, RZ, 0x1 ;  /* 0x00000001ff047424 */ /* 0x000fe200078e00ff */
[----:B-1----:R-:W-:-:S13]  /*5730*/  ISETP.LE.AND P0, PT, RZ, UR29, PT ;  /* 0x0000001dff007c0c */ /* 0x002fda000bf03270 */
[----:B------:R-:W-:Y:S05]  /*5740*/  @!P0 BRA `(.L_x_64) ;  /* 0x0000001c00bc8947 */ /* 0x000fea0003800000 */
[----:B------:R-:W1:Y:S01]  /*5750*/  S2R R13, SR_CTAID.Y ;  /* 0x00000000000d7919 */ /* 0x000e620000002600 */
[----:B------:R-:W2:Y:S01]  /*5760*/  LDC.64 R8, c[0x0][0x718] ;  /* 0x0001c600ff087b82 */ /* 0x000ea20000000a00 */
[----:B------:R-:W-:Y:S01]  /*5770*/  ULDC UR4, c[0x0][0x2e8] ;  /* 0x0000ba0000047ab9 */ /* 0x000fe20000000800 */
[----:B------:R-:W-:Y:S01]  /*5780*/  BSSY B0, `(.L_x_64) ;  /* 0x00001eb000007945 */ /* 0x000fe20003800000 */
[----:B------:R-:W3:Y:S01]  /*5790*/  S2R R11, SR_CTAID.Z ;  /* 0x00000000000b7919 */ /* 0x000ee20000002700 */
[----:B------:R-:W-:-:S04]  /*57a0*/  UISETP.NE.AND UP0, UPT, UR4, 0x1, UPT ;  /* 0x000000010400788c */ /* 0x000fc8000bf05270 */
[----:B------:R-:W2:Y:S07]  /*57b0*/  S2UR UR28, SR_CTAID.Y ;  /* 0x00000000001c79c3 */ /* 0x000eae0000002600 */
[----:B------:R-:W-:Y:S01]  /*57c0*/  @UP0 ULDC UR6, c[0x0][0x2ec] ;  /* 0x0000bb0000060ab9 */ /* 0x000fe20000000800 */
[----:B------:R-:W4:Y:S01]  /*57d0*/  LDC.64 R14, c[0x0][0x720] ;  /* 0x0001c800ff0e7b82 */ /* 0x000f220000000a00 */
[----:B------:R-:W-:-:S07]  /*57e0*/  @UP0 ULDC UR8, c[0x0][0x2f0] ;  /* 0x0000bc0000080ab9 */ /* 0x000fce0000000800 */
[----:B------:R-:W5:Y:S01]  /*57f0*/  LDC.64 R4, c[0x0][0x700] ;  /* 0x0001c000ff047b82 */ /* 0x000f620000000a00 */
[----:B-1----:R-:W-:-:S07]  /*5800*/  SHF.R.S32.HI R13, RZ, 0x1f, R13 ;  /* 0x0000001fff0d7819 */ /* 0x002fce000001140d */
[----:B------:R-:W1:Y:S01]  /*5810*/  LDC.64 R6, c[0x0][0x730] ;  /* 0x0001cc00ff067b82 */ /* 0x000e620000000a00 */
[----:B--2---:R-:W-:Y:S01]  /*5820*/  IMAD.WIDE.U32 R2, R8, UR28, RZ ;  /* 0x0000001c08027c25 */ /* 0x004fe2000f8e00ff */
[----:B------:R-:W-:Y:S01]  /*5830*/  UIMAD.WIDE.U32 UR6, UR28, UR6, URZ ;  /* 0x000000061c0672a5 */ /* 0x000fe2000f8e003f */
[----:B---3--:R-:W-:Y:S01]  /*5840*/  SHF.R.S32.HI R11, RZ, 0x1f, R11 ;  /* 0x0000001fff0b7819 */ /* 0x008fe2000001140b */
[----:B------:R-:W-:Y:S01]  /*5850*/  UMOV UR36, UR28 ;  /* 0x0000001c00247c82 */ /* 0x000fe20008000000 */
[----:B------:R-:W-:Y:S01]  /*5860*/  IMAD R0, R13, R8, RZ ;  /* 0x000000080d007224 */ /* 0x000fe200078e02ff */
[----:B------:R-:W-:-:S03]  /*5870*/  @UP0 USHF.R.U32.HI UR36, URZ, UR8, UR7 ;  /* 0x000000083f240299 */ /* 0x000fc60008011607 */
[----:B------:R-:W-:Y:S02]  /*5880*/  IMAD R9, R9, UR28, R0 ;  /* 0x0000001c09097c24 */ /* 0x000fe4000f8e0200 */
[----:B----4-:R-:W-:Y:S02]  /*5890*/  IMAD R0, R11, R14, RZ ;  /* 0x0000000e0b007224 */ /* 0x010fe400078e02ff */
[----:B------:R-:W-:Y:S02]  /*58a0*/  IMAD.IADD R3, R3, 0x1, R9 ;  /* 0x0000000103037824 */ /* 0x000fe400078e0209 */
[----:B------:R-:W2:Y:S01]  /*58b0*/  LDC.64 R8, c[0x0][0x738] ;  /* 0x0001ce00ff087b82 */ /* 0x000ea20000000a00 */
[----:B------:R-:W-:Y:S02]  /*58c0*/  IMAD R15, R15, UR29, R0 ;  /* 0x0000001d0f0f7c24 */ /* 0x000fe4000f8e0200 */
[----:B------:R-:W-:-:S04]  /*58d0*/  IMAD.WIDE.U32 R2, R14, UR29, R2 ;  /* 0x0000001d0e027c25 */ /* 0x000fc8000f8e0002 */
[----:B------:R-:W-:Y:S01]  /*58e0*/  IMAD.IADD R0, R3, 0x1, R15 ;  /* 0x0000000103007824 */ /* 0x000fe200078e020f */
[----:B-----5:R-:W-:Y:S01]  /*58f0*/  LEA R4, P0, R2, R4, 0x2 ;  /* 0x0000000402047211 */ /* 0x020fe200078010ff */
[----:B-1----:R-:W-:-:S03]  /*5900*/  IMAD R10, R13, R6, RZ ;  /* 0x000000060d0a7224 */ /* 0x002fc600078e02ff */
[----:B------:R-:W-:Y:S02]  /*5910*/  LEA.HI.X R0, R2, R5, R0, 0x2, P0 ;  /* 0x0000000502007211 */ /* 0x000fe400000f1400 */
[----:B------:R-:W-:Y:S01]  /*5920*/  ELECT P0, URZ, PT ;  /* 0x00000000003f782f */ /* 0x000fe20003800000 */
[----:B------:R-:W-:Y:S01]  /*5930*/  IMAD R3, R7, UR28, R10 ;  /* 0x0000001c07037c24 */ /* 0x000fe2000f8e020a */
[----:B------:R-:W-:Y:S01]  /*5940*/  R2UR UR4, R4 ;  /* 0x00000000040472ca */ /* 0x000fe200000e0000 */
[----:B------:R-:W-:Y:S01]  /*5950*/  IMAD.WIDE.U32 R6, R6, UR28, RZ ;  /* 0x0000001c06067c25 */ /* 0x000fe2000f8e00ff */
[----:B------:R-:W-:-:S03]  /*5960*/  R2UR UR5, R0 ;  /* 0x00000000000572ca */ /* 0x000fc600000e0000 */
[----:B------:R-:W-:Y:S02]  /*5970*/  IMAD.IADD R7, R7, 0x1, R3 ;  /* 0x0000000107077824 */ /* 0x000fe400078e0203 */
[----:B------:R-:W-:Y:S02]  /*5980*/  IMAD.MOV.U32 R2, RZ, RZ, RZ ;  /* 0x000000ffff027224 */ /* 0x000fe400078e00ff */
[----:B--2---:R-:W-:Y:S02]  /*5990*/  IMAD R0, R11, R8, RZ ;  /* 0x000000080b007224 */ /* 0x004fe400078e02ff */
[----:B------:R-:W-:-:S04]  /*59a0*/  IMAD.WIDE.U32 R6, R8, UR29, R6 ;  /* 0x0000001d08067c25 */ /* 0x000fc8000f8e0006 */
[----:B------:R-:W-:Y:S02]  /*59b0*/  IMAD R9, R9, UR29, R0 ;  /* 0x0000001d09097c24 */ /* 0x000fe4000f8e0200 */
[----:B------:R-:W-:Y:S01]  /*59c0*/  IMAD.MOV.U32 R4, RZ, RZ, 0x1 ;  /* 0x00000001ff047424 */ /* 0x000fe200078e00ff */
[----:B------:R-:W-:Y:S06]  /*59d0*/  @!P0 BRA `(.L_x_65) ;  /* 0x0000001c00148947 */ /* 0x000fec0003800000 */
[----:B------:R-:W1:Y:S01]  /*59e0*/  S2R R3, SR_CgaCtaId ;  /* 0x0000000000037919 */ /* 0x000e620000008800 */
[----:B------:R-:W-:Y:S01]  /*59f0*/  IMAD.MOV.U32 R10, RZ, RZ, 0x1 ;  /* 0x00000001ff0a7424 */ /* 0x000fe200078e00ff */
[----:B------:R-:W-:Y:S01]  /*5a00*/  MOV R0, 0x400 ;  /* 0x0000040000007802 */ /* 0x000fe20000000f00 */
[----:B------:R-:W-:Y:S01]  /*5a10*/  IMAD.IADD R11, R7, 0x1, R9 ;  /* 0x00000001070b7824 */ /* 0x000fe200078e0209 */
[----:B------:R-:W2:Y:S02]  /*5a20*/  S2R R16, SR_TID.X ;  /* 0x0000000000107919 */ /* 0x000ea40000002100 */
[----:B------:R-:W-:Y:S01]  /*5a30*/  SHF.L.U32 R10, R10, 0x1f, RZ ;  /* 0x0000001f0a0a7819 */ /* 0x000fe200000006ff */
[----:B------:R-:W3:Y:S01]  /*5a40*/  S2R R2, SR_CTAID.X ;  /* 0x0000000000027919 */ /* 0x000ee20000002500 */
[----:B-1----:R-:W-:-:S04]  /*5a50*/  LEA R0, R3, R0, 0x18 ;  /* 0x0000000003007211 */ /* 0x002fc800078ec0ff */
[----:B------:R-:W1:Y:S01]  /*5a60*/  SYNCS.PHASECHK.TRANS64.TRYWAIT P1, [R0+URZ+0x36420], R10 ;  /* 0x0364200a000075a7 */ /* 0x000e62000802017f */
[----:B--2---:R-:W-:Y:S01]  /*5a70*/  LOP3.LUT P0, RZ, R16, 0x7f, RZ, 0xc0, !PT ;  /* 0x0000007f10ff7812 */ /* 0x004fe2000780c0ff */
[----:B-1-3--:R-:W-:-:S12]  /*5a80*/  @!P1 BRA `(.L_x_66) ;  /* 0x0000001c00d09947 */ /* 0x00afd80003800000 */
.L_x_95:
[----:B------:R-:W-:Y:S02]  /*5a90*/  IMAD.MOV.U32 R12, RZ, RZ, 0x1 ;  /* 0x00000001ff0c7424 */ /* 0x000fe400078e00ff */
[----:B------:R-:W-:Y:S01]  /*5aa0*/  IMAD R4, R2, 0x60, RZ ;  /* 0x0000006002047824 */ /* 0x000fe200078e02ff */
[----:B------:R-:W-:Y:S06]  /*5ab0*/  @P0 BRA `(.L_x_67) ;  /* 0x0000000000180947 */ /* 0x000fec0003800000 */
[----:B------:R-:W2:Y:S01]  /*5ac0*/  S2R R5, SR_TID.X ;  /* 0x0000000000057919 */ /* 0x000ea20000002100 */
[----:B------:R-:W-:-:S04]  /*5ad0*/  IMAD.MOV.U32 R3, RZ, RZ, 0x6100 ;  /* 0x00006100ff037424 */ /* 0x000fc800078e00ff */
[----:B------:R3:W-:Y:S01]  /*5ae0*/  SYNCS.ARRIVE.TRANS64 RZ, [R0+URZ+0x36410], R3 ;  /* 0x0364100300ff79a7 */ /* 0x0007e2000800003f */
[----:B--2---:R-:W-:-:S13]  /*5af0*/  LOP3.LUT P1, RZ, R5, 0x1f, RZ, 0xc0, !PT ;  /* 0x0000001f05ff7812 */ /* 0x004fda000782c0ff */
[----:B---3--:R-:W-:Y:S05]  /*5b00*/  @!P1 BRA `(.L_x_67) ;  /* 0x0000000000049947 */ /* 0x008fea0003800000 */
[----:B------:R-:W-:Y:S01]  /*5b10*/  BPT.TRAP 0x1 ;  /* 0x000000040000795c */ /* 0x000fe20000300000 */
.L_x_67:
[----:B------:R-:W2:Y:S01]  /*5b20*/  LDC.64 R8, c[0x0][0x198] ;  /* 0x00006600ff087b82 */ /* 0x000ea20000000a00 */
[----:B------:R-:W-:Y:S01]  /*5b30*/  R2UR UR32, R0 ;  /* 0x00000000002072ca */ /* 0x000fe200000e0000 */
[----:B------:R-:W-:Y:S01]  /*5b40*/  UMOV UR27, URZ ;  /* 0x0000003f001b7c82 */ /* 0x000fe20008000000 */
[----:B------:R-:W-:Y:S01]  /*5b50*/  R2UR UR35, R4 ;  /* 0x00000000042372ca */ /* 0x000fe200000e0000 */
[----:B------:R-:W-:Y:S01]  /*5b60*/  UMOV UR30, 0x0 ;  /* 0x00000000001e7882 */ /* 0x000fe20000000000 */
[----:B------:R-:W-:Y:S01]  /*5b70*/  UMOV UR31, 0x14f00000 ;  /* 0x14f00000001f7882 */ /* 0x000fe20000000000 */
[----:B------:R-:W-:Y:S01]  /*5b80*/  UMOV UR26, URZ ;  /* 0x0000003f001a7c82 */ /* 0x000fe20008000000 */
[----:B------:R-:W-:Y:S01]  /*5b90*/  UMOV UR18, 0x40 ;  /* 0x0000004000127882 */ /* 0x000fe20000000000 */
[----:B------:R-:W3:Y:S01]  /*5ba0*/  LDC R16, c[0x0][0x280] ;  /* 0x0000a000ff107b82 */ /* 0x000ee20000000800 */
[----:B------:R-:W-:Y:S01]  /*5bb0*/  UMOV UR20, UR28 ;  /* 0x0000001c00147c82 */ /* 0x000fe20008000000 */
[----:B------:R-:W-:Y:S01]  /*5bc0*/  UMOV UR21, UR29 ;  /* 0x0000001d00157c82 */ /* 0x000fe20008000000 */
[----:B------:R-:W-:Y:S01]  /*5bd0*/  UMOV UR19, UR27 ;  /* 0x0000001b00137c82 */ /* 0x000fe20008000000 */
[----:B------:R-:W-:Y:S01]  /*5be0*/  UMOV UR10, 0x80 ;  /* 0x00000080000a7882 */ /* 0x000fe20000000000 */
[----:B------:R-:W-:Y:S01]  /*5bf0*/  UMOV UR12, UR28 ;  /* 0x0000001c000c7c82 */ /* 0x000fe20008000000 */
[----:B------:R-:W-:Y:S01]  /*5c00*/  UIADD3 UR24, UR32, 0x1e000, URZ ;  /* 0x0001e00020187890 */ /* 0x000fe2000fffe03f */
[----:B------:R-:W-:Y:S01]  /*5c10*/  IMAD.MOV.U32 R4, RZ, RZ, 0x1 ;  /* 0x00000001ff047424 */ /* 0x000fe200078e00ff */
[----:B------:R-:W-:-:S02]  /*5c20*/  UIADD3 UR25, UR32, 0x36410, URZ ;  /* 0x0003641020197890 */ /* 0x000fc4000fffe03f */
[----:B------:R-:W-:Y:S02]  /*5c30*/  UIADD3 UR16, UR32, 0x20000, URZ ;  /* 0x0002000020107890 */ /* 0x000fe4000fffe03f */
[----:B------:R-:W-:Y:S02]  /*5c40*/  UIADD3 UR8, UR32, 0x22000, URZ ;  /* 0x0002200020087890 */ /* 0x000fe4000fffe03f */
[----:B------:R-:W-:Y:S01]  /*5c50*/  UIADD3 UR40, UR32, 0x30000, URZ ;  /* 0x0003000020287890 */ /* 0x000fe2000fffe03f */
[----:B--2---:R-:W-:Y:S01]  /*5c60*/  IMAD.MOV.U32 R13, RZ, RZ, R8 ;  /* 0x000000ffff0d7224 */ /* 0x004fe200078e0008 */
[----:B------:R-:W-:Y:S01]  /*5c70*/  UIADD3 UR33, UR32, 0x36400, URZ ;  /* 0x0003640020217890 */ /* 0x000fe2000fffe03f */
[----:B------:R-:W-:Y:S01]  /*5c80*/  IMAD.MOV.U32 R14, RZ, RZ, R9 ;  /* 0x000000ffff0e7224 */ /* 0x000fe200078e0009 */
[----:B------:R-:W-:Y:S01]  /*5c90*/  UMOV UR17, UR25 ;  /* 0x0000001900117c82 */ /* 0x000fe20008000000 */
[----:B------:R-:W-:Y:S01]  /*5ca0*/  UMOV UR13, UR29 ;  /* 0x0000001d000d7c82 */ /* 0x000fe20008000000 */
[C---:B------:R-:W-:Y:S01]  /*5cb0*/  IADD3 R2, P2, R13.reuse, 0x2f0, RZ ;  /* 0x000002f00d027810 */ /* 0x040fe20007f5e0ff */
[----:B------:R-:W-:Y:S01]  /*5cc0*/  UMOV UR11, UR27 ;  /* 0x0000001b000b7c82 */ /* 0x000fe20008000000 */
[C---:B------:R-:W-:Y:S01]  /*5cd0*/  IADD3 R5, P3, R13.reuse, 0x3f0, RZ ;  /* 0x000003f00d057810 */ /* 0x040fe20007f7e0ff */
[----:B------:R-:W-:Y:S01]  /*5ce0*/  UMOV UR9, UR25 ;  /* 0x0000001900097c82 */ /* 0x000fe20008000000 */
[----:B------:R-:W-:Y:S01]  /*5cf0*/  R2UR UR14, R2 ;  /* 0x00000000020e72ca */ /* 0x000fe200000e0000 */
[----:B------:R-:W-:Y:S01]  /*5d00*/  UMOV UR42, 0x10 ;  /* 0x00000010002a7882 */ /* 0x000fe20000000000 */
[----:B------:R-:W-:Y:S01]  /*5d10*/  IADD3 R2, P1, R13, 0xf0, RZ ;  /* 0x000000f00d027810 */ /* 0x000fe20007f3e0ff */
[--C-:B------:R-:W-:Y:S01]  /*5d20*/  IMAD.X R15, RZ, RZ, R14.reuse, P3 ;  /* 0x000000ffff0f7224 */ /* 0x100fe200018e060e */
[----:B------:R-:W-:Y:S01]  /*5d30*/  R2UR UR6, R5 ;  /* 0x00000000050672ca */ /* 0x000fe200000e0000 */
[--C-:B------:R-:W-:Y:S01]  /*5d40*/  IMAD.X R5, RZ, RZ, R14.reuse, P2 ;  /* 0x000000ffff057224 */ /* 0x100fe200010e060e */
[----:B------:R-:W-:Y:S01]  /*5d50*/  R2UR UR22, R2 ;  /* 0x00000000021672ca */ /* 0x000fe200000e0000 */
[----:B------:R-:W-:Y:S01]  /*5d60*/  IMAD.X R3, RZ, RZ, R14, P1 ;  /* 0x000000ffff037224 */ /* 0x000fe200008e060e */
[----:B------:R-:W-:Y:S01]  /*5d70*/  R2UR UR7, R15 ;  /* 0x000000000f0772ca */ /* 0x000fe200000e0000 */
[----:B------:R-:W-:Y:S01]  /*5d80*/  UMOV UR41, UR25 ;  /* 0x0000001900297c82 */ /* 0x000fe20008000000 */
[----:B------:R-:W-:Y:S01]  /*5d90*/  R2UR UR15, R5 ;  /* 0x00000000050f72ca */ /* 0x000fe200000e0000 */
[----:B------:R-:W-:Y:S01]  /*5da0*/  IMAD.MOV.U32 R5, RZ, RZ, 0x12000 ;  /* 0x00012000ff057424 */ /* 0x000fe200078e00ff */
[----:B------:R-:W-:Y:S01]  /*5db0*/  R2UR UR23, R3 ;  /* 0x00000000031772ca */ /* 0x000fe200000e0000 */
[----:B------:R-:W-:Y:S01]  /*5dc0*/  UIADD3 UR48, UR32, 0x3000, URZ ;  /* 0x0000300020307890 */ /* 0x000fe2000fffe03f */
[----:B---3--:R-:W-:Y:S01]  /*5dd0*/  ISETP.GE.AND P1, PT, R16, 0x41, PT ;  /* 0x000000411000780c */ /* 0x008fe20003f26270 */
[----:B------:R-:W-:Y:S01]  /*5de0*/  UMOV UR38, 0x0 ;  /* 0x0000000000267882 */ /* 0x000fe20000000000 */
[----:B------:R-:W-:Y:S01]  /*5df0*/  UMOV UR39, 0x10000000 ;  /* 0x1000000000277882 */ /* 0x000fe20000000000 */
[----:B------:R-:W-:Y:S01]  /*5e00*/  UMOV UR37, UR29 ;  /* 0x0000001d00257c82 */ /* 0x000fe20008000000 */
[----:B------:R-:W-:Y:S01]  /*5e10*/  UMOV UR34, UR26 ;  /* 0x0000001a00227c82 */ /* 0x000fe20008000000 */
[----:B------:R-:W-:Y:S01]  /*5e20*/  UMOV UR50, 0x40 ;  /* 0x0000004000327882 */ /* 0x000fe20000000000 */
[----:B------:R-:W-:Y:S01]  /*5e30*/  UMOV UR52, UR36 ;  /* 0x0000002400347c82 */ /* 0x000fe20008000000 */
[----:B------:R-:W-:Y:S01]  /*5e40*/  UMOV UR53, UR29 ;  /* 0x0000001d00357c82 */ /* 0x000fe20008000000 */
[----:B------:R-:W-:Y:S01]  /*5e50*/  UMOV UR51, UR35 ;  /* 0x0000002300337c82 */ /* 0x000fe20008000000 */
[----:B------:R-:W-:Y:S01]  /*5e60*/  UMOV UR49, UR33 ;  /* 0x0000002100317c82 */ /* 0x000fe20008000000 */
[----:B------:R-:W-:Y:S01]  /*5e70*/  UMOV UR44, UR36 ;  /* 0x00000024002c7c82 */ /* 0x000fe20008000000 */
[----:B------:R-:W-:Y:S01]  /*5e80*/  UTMALDG.4D [UR24], [UR22], desc[UR30] ;  /* 0x00001e18160075b4 */ /* 0x000fe20008019000 */
[----:B------:R-:W-:Y:S01]  /*5e90*/  UMOV UR45, UR29 ;  /* 0x0000001d002d7c82 */ /* 0x000fe20008000000 */
[----:B------:R-:W-:Y:S01]  /*5ea0*/  UMOV UR43, UR35 ;  /* 0x00000023002b7c82 */ /* 0x000fe20008000000 */
[----:B------:R-:W-:Y:S01]  /*5eb0*/  IMAD.MOV.U32 R15, RZ, RZ, 0x1 ;  /* 0x00000001ff0f7424 */ /* 0x000fe200078e00ff */
[----:B------:R2:W-:Y:S01]  /*5ec0*/  UTMALDG.4D [UR16], [UR22], desc[UR30] ;  /* 0x00001e10160075b4 */ /* 0x0005e20008019000 */
[----:B------:R-:W-:Y:S01]  /*5ed0*/  UTMALDG.4D [UR8], [UR22], desc[UR30] ;  /* 0x00001e08160075b4 */ /* 0x000fe20008019000 */
[----:B------:R3:W-:Y:S01]  /*5ee0*/  UBLKCP.S.G [UR40], [UR4], UR42 ;  /* 0x00000028040073ba */ /* 0x0007e2000800022a */
[----:B------:R4:W-:Y:S01]  /*5ef0*/  SYNCS.ARRIVE.TRANS64 RZ, [R0+URZ+0x36400], R5 ;  /* 0x0364000500ff79a7 */ /* 0x0009e2000800003f */
[----:B------:R5:W-:Y:S01]  /*5f00*/  UTMALDG.4D [UR32], [UR14], desc[UR38] ;  /* 0x000026200e0075b4 */ /* 0x000be20008019000 */
[----:B--2---:R-:W-:Y:S01]  /*5f10*/  UIADD3 UR16, UR32, 0x9000, URZ ;  /* 0x0000900020107890 */ /* 0x004fe2000fffe03f */
[----:B----4-:R-:W-:Y:S01]  /*5f20*/  IMAD.MOV.U32 R5, RZ, RZ, RZ ;  /* 0x000000ffff057224 */ /* 0x010fe200078e00ff */
[----:B------:R-:W-:Y:S01]  /*5f30*/  UMOV UR20, UR36 ;  /* 0x0000002400147c82 */ /* 0x000fe20008000000 */
[----:B------:R-:W-:Y:S01]  /*5f40*/  UMOV UR18, UR26 ;  /* 0x0000001a00127c82 */ /* 0x000fe20008000000 */
[----:B------:R-:W-:Y:S01]  /*5f50*/  UMOV UR19, UR35 ;  /* 0x0000002300137c82 */ /* 0x000fe20008000000 */
[----:B------:R-:W-:Y:S01]  /*5f60*/  UMOV UR17, UR33 ;  /* 0x0000002100117c82 */ /* 0x000fe20008000000 */
[----:B---3--:R-:W-:Y:S01]  /*5f70*/  UIADD3 UR40, UR32, 0x6000, URZ ;  /* 0x0000600020287890 */ /* 0x008fe2000fffe03f */
[----:B------:R2:W-:Y:S01]  /*5f80*/  UTMALDG.4D [UR48], [UR14], desc[UR38] ;  /* 0x000026300e0075b4 */ /* 0x0005e20008019000 */
[----:B------:R-:W-:Y:S01]  /*5f90*/  UIADD3 UR8, UR32, 0xc000, URZ ;  /* 0x0000c00020087890 */ /* 0x000fe2000fffe03f */
[----:B------:R-:W-:Y:S01]  /*5fa0*/  UMOV UR42, 0x80 ;  /* 0x00000080002a7882 */ /* 0x000fe20000000000 */
[----:B------:R-:W-:Y:S01]  /*5fb0*/  UMOV UR41, UR33 ;  /* 0x0000002100297c82 */ /* 0x000fe20008000000 */
[----:B------:R-:W-:Y:S01]  /*5fc0*/  UMOV UR10, 0x40 ;  /* 0x00000040000a7882 */ /* 0x000fe20000000000 */
[----:B------:R-:W-:Y:S01]  /*5fd0*/  UMOV UR12, UR36 ;  /* 0x00000024000c7c82 */ /* 0x000fe20008000000 */
[----:B------:R-:W-:-:S02]  /*5fe0*/  UMOV UR11, UR35 ;  /* 0x00000023000b7c82 */ /* 0x000fc40008000000 */
[----:B------:R2:W-:Y:S01]  /*5ff0*/  UTMALDG.4D [UR40], [UR14], desc[UR38] ;  /* 0x000026280e0075b4 */ /* 0x0005e20008019000 */
[----:B------:R-:W-:Y:S01]  /*6000*/  UMOV UR9, UR33 ;  /* 0x0000002100097c82 */ /* 0x000fe20008000000 */
[----:B------:R2:W-:Y:S01]  /*6010*/  UTMALDG.4D [UR16], [UR6], desc[UR38] ;  /* 0x00002610060075b4 */ /* 0x0005e20008019000 */
[----:B-----5:R-:W-:Y:S01]  /*6020*/  UIADD3 UR32, UR32, 0xf000, URZ ;  /* 0x0000f00020207890 */ /* 0x020fe2000fffe03f */
[----:B------:R-:W-:Y:S01]  /*6030*/  UMOV UR34, 0x80 ;  /* 0x0000008000227882 */ /* 0x000fe20000000000 */
[----:B------:R2:W-:Y:S07]  /*6040*/  UTMALDG.4D [UR8], [UR6], desc[UR38] ;  /* 0x00002608060075b4 */ /* 0x0005ee0008019000 */
[----:B------:R2:W-:Y:S02]  /*6050*/  UTMALDG.4D [UR32], [UR6], desc[UR38] ;  /* 0x00002620060075b4 */ /* 0x0005e40008019000 */
[----:B--2---:R-:W-:Y:S05]  /*6060*/  @!P1 BRA `(.L_x_68) ;  /* 0x00000010009c9947 */ /* 0x004fea0003800000 */
[----:B------:R-:W2:Y:S01]  /*6070*/  S2R R18, SR_TID.X ;  /* 0x0000000000127919 */ /* 0x000ea20000002100 */
[C---:B------:R-:W-:Y:S01]  /*6080*/  VIADD R4, R16.reuse, 0x3f ;  /* 0x0000003f10047836 */ /* 0x040fe20000000000 */
[----:B------:R-:W-:Y:S01]  /*6090*/  ISETP.GE.AND P1, PT, R16, 0x81, PT ;  /* 0x000000811000780c */ /* 0x000fe20003f26270 */
[----:B------:R-:W-:Y:S02]  /*60a0*/  IMAD.MOV.U32 R15, RZ, RZ, 0x1 ;  /* 0x00000001ff0f7424 */ /* 0x000fe400078e00ff */
[----:B------:R-:W-:Y:S01]  /*60b0*/  IMAD.MOV.U32 R20, RZ, RZ, RZ ;  /* 0x000000ffff147224 */ /* 0x000fe200078e00ff */
[----:B------:R-:W-:Y:S01]  /*60c0*/  SHF.R.S32.HI R5, RZ, 0x1f, R4 ;  /* 0x0000001fff057819 */ /* 0x000fe20000011404 */
[----:B------:R-:W-:-:S03]  /*60d0*/  IMAD.MOV.U32 R12, RZ, RZ, 0x1 ;  /* 0x00000001ff0c7424 */ /* 0x000fc600078e00ff */
[----:B------:R-:W-:Y:S01]  /*60e0*/  LEA.HI R4, R5, R4, RZ, 0x6 ;  /* 0x0000000405047211 */ /* 0x000fe200078f30ff */
[----:B------:R-:W-:-:S03]  /*60f0*/  IMAD.MOV.U32 R5, RZ, RZ, RZ ;  /* 0x000000ffff057224 */ /* 0x000fc600078e00ff */
[----:B------:R-:W-:-:S04]  /*6100*/  LEA.HI.SX32 R4, R4, 0xffffffff, 0x1a ;  /* 0xffffffff04047811 */ /* 0x000fc800078fd2ff */
[----:B------:R-:W-:-:S04]  /*6110*/  VIMNMX R4, R4, 0x1, !PT ;  /* 0x0000000104047848 */ /* 0x000fc80007fe0100 */
[----:B------:R-:W-:Y:S02]  /*6120*/  LOP3.LUT R21, R4, 0x1, RZ, 0xc0, !PT ;  /* 0x0000000104157812 */ /* 0x000fe400078ec0ff */
[----:B--2---:R-:W-:Y:S01]  /*6130*/  LOP3.LUT R16, R18, 0x1f, RZ, 0xc0, !PT ;  /* 0x0000001f12107812 */ /* 0x004fe200078ec0ff */
[----:B------:R-:W-:Y:S06]  /*6140*/  @!P1 BRA `(.L_x_69) ;  /* 0x0000000800f49947 */ /* 0x000fec0003800000 */
[----:B------:R-:W-:Y:S02]  /*6150*/  IMAD.IADD R22, R4, 0x1, -R21 ;  /* 0x0000000104167824 */ /* 0x000fe400078e0a15 */
[----:B------:R-:W-:Y:S02]  /*6160*/  IMAD.MOV.U32 R20, RZ, RZ, RZ ;  /* 0x000000ffff147224 */ /* 0x000fe400078e00ff */
[----:B------:R-:W-:-:S07]  /*6170*/  IMAD.MOV.U32 R12, RZ, RZ, 0x1 ;  /* 0x00000001ff0c7424 */ /* 0x000fce00078e00ff */
.L_x_78:
[----:B-1----:R-:W-:-:S05]  /*6180*/  IMAD.MOV.U32 R10, RZ, RZ, 0x1 ;  /* 0x00000001ff0a7424 */ /* 0x002fca00078e00ff */
[----:B------:R-:W-:-:S04]  /*6190*/  SHF.L.U32 R10, R10, 0x1f, RZ ;  /* 0x0000001f0a0a7819 */ /* 0x000fc800000006ff */
[----:B------:R-:W1:Y:S02]  /*61a0*/  SYNCS.PHASECHK.TRANS64.TRYWAIT P1, [R0+URZ+0x36438], R10 ;  /* 0x0364380a000075a7 */ /* 0x000e64000802017f */
[----:B-123--:R-:W-:Y:S05]  /*61b0*/  @!P1 BRA `(.L_x_70) ;  /* 0x0000001800189947 */ /* 0x00efea0003800000 */
.L_x_96:
[----:B------:R-:W-:Y:S05]  /*61c0*/  @P0 BRA `(.L_x_71) ;  /* 0x0000000000140947 */ /* 0x000fea0003800000 */
[----:B------:R-:W-:Y:S01]  /*61d0*/  ISETP.NE.AND P1, PT, R16, RZ, PT ;  /* 0x000000ff1000720c */ /* 0x000fe20003f25270 */
[----:B------:R-:W-:-:S04]  /*61e0*/  IMAD.MOV.U32 R3, RZ, RZ, 0x6100 ;  /* 0x00006100ff037424 */ /* 0x000fc800078e00ff */
[----:B------:R2:W-:Y:S08]  /*61f0*/  SYNCS.ARRIVE.TRANS64 RZ, [R0+URZ+0x36430], R3 ;  /* 0x0364300300ff79a7 */ /* 0x0005f0000800003f */
[----:B------:R-:W-:Y:S05]  /*6200*/  @!P1 BRA `(.L_x_71) ;  /* 0x0000000000049947 */ /* 0x000fea0003800000 */
[----:B------:R-:W-:Y:S01]  /*6210*/  BPT.TRAP 0x1 ;  /* 0x000000040000795c */ /* 0x000fe20000300000 */
.L_x_71:
[----:B------:R-:W3:Y:S01]  /*6220*/  LDC.64 R18, c[0x0][0x728] ;  /* 0x0001ca00ff127b82 */ /* 0x000ee20000000a00 */
[----:B------:R-:W-:Y:S01]  /*6230*/  IMAD.SHL.U32 R28, R20, 0x40, RZ ;  /* 0x00000040141c7824 */ /* 0x000fe200078e00ff */
[----:B------:R-:W-:Y:S01]  /*6240*/  UMOV UR14, 0x0 ;  /* 0x00000000000e7882 */ /* 0x000fe20000000000 */
[----:B------:R-:W-:Y:S01]  /*6250*/  IMAD.MOV.U32 R13, RZ, RZ, R8 ;  /* 0x000000ffff0d7224 */ /* 0x000fe200078e0008 */
[----:B------:R-:W-:Y:S01]  /*6260*/  UMOV UR15, 0x14f00000 ;  /* 0x14f00000000f7882 */ /* 0x000fe20000000000 */
[----:B------:R-:W-:Y:S01]  /*6270*/  IMAD.MOV.U32 R14, RZ, RZ, R9 ;  /* 0x000000ffff0e7224 */ /* 0x000fe200078e0009 */
[----:B------:R-:W-:Y:S01]  /*6280*/  IADD3 R2, P1, R28, R6, RZ ;  /* 0x000000061c027210 */ /* 0x000fe20007f3e0ff */
[----:B------:R-:W-:Y:S01]  /*6290*/  VIADD R23, R0, 0x36430 ;  /* 0x0003643000177836 */ /* 0x000fe20000000000 */
[----:B------:R-:W-:Y:S01]  /*62a0*/  R2UR UR27, R28 ;  /* 0x000000001c1b72ca */ /* 0x000fe200000e0000 */
[----:B------:R-:W-:Y:S01]  /*62b0*/  VIADD R24, R0, 0x2a000 ;  /* 0x0002a00000187836 */ /* 0x000fe20000000000 */
[----:B--2---:R-:W-:Y:S01]  /*62c0*/  LEA.HI.X.SX32 R3, R28, R11, 0x1, P1 ;  /* 0x0000000b1c037211 */ /* 0x004fe200008f0eff */
[C---:B------:R-:W-:Y:S01]  /*62d0*/  VIADD R25, R0.reuse, 0x2c000 ;  /* 0x0002c00000197836 */ /* 0x040fe20000000000 */
[----:B------:R-:W-:Y:S01]  /*62e0*/  R2UR UR25, R23 ;  /* 0x00000000171972ca */ /* 0x000fe200000e0000 */
[----:B------:R-:W-:Y:S01]  /*62f0*/  VIADD R26, R0, 0x2e000 ;  /* 0x0002e000001a7836 */ /* 0x000fe20000000000 */
[----:B------:R-:W-:Y:S01]  /*6300*/  R2UR UR24, R24 ;  /* 0x00000000181872ca */ /* 0x000fe200000e0000 */
[----:B------:R-:W-:Y:S01]  /*6310*/  VIADD R27, R0, 0x30200 ;  /* 0x00030200001b7836 */ /* 0x000fe20000000000 */
[----:B------:R-:W-:Y:S01]  /*6320*/  R2UR UR16, R25 ;  /* 0x00000000191072ca */ /* 0x000fe200000e0000 */
[----:B------:R-:W-:Y:S01]  /*6330*/  UMOV UR26, URZ ;  /* 0x0000003f001a7c82 */ /* 0x000fe20008000000 */
[----:B------:R-:W-:Y:S01]  /*6340*/  R2UR UR8, R26 ;  /* 0x000000001a0872ca */ /* 0x000fe200000e0000 */
[----:B------:R-:W-:Y:S01]  /*6350*/  UMOV UR18, 0x40 ;  /* 0x0000004000127882 */ /* 0x000fe20000000000 */
[----:B------:R-:W-:Y:S01]  /*6360*/  R2UR UR32, R27 ;  /* 0x000000001b2072ca */ /* 0x000fe200000e0000 */
[----:B------:R-:W-:Y:S01]  /*6370*/  UMOV UR20, UR28 ;  /* 0x0000001c00147c82 */ /* 0x000fe20008000000 */
[----:B------:R-:W-:Y:S01]  /*6380*/  UMOV UR21, UR29 ;  /* 0x0000001d00157c82 */ /* 0x000fe20008000000 */
[----:B------:R-:W-:Y:S01]  /*6390*/  UMOV UR19, UR27 ;  /* 0x0000001b00137c82 */ /* 0x000fe20008000000 */
[C---:B---3--:R-:W-:Y:S01]  /*63a0*/  LEA R4, P1, R2.reuse, R18, 0x2 ;  /* 0x0000001202047211 */ /* 0x048fe200078210ff */
[----:B------:R-:W-:Y:S01]  /*63b0*/  UMOV UR17, UR25 ;  /* 0x0000001900117c82 */ /* 0x000fe20008000000 */
[----:B------:R-:W-:Y:S01]  /*63c0*/  UMOV UR10, 0x80 ;  /* 0x00000080000a7882 */ /* 0x000fe20000000000 */
[----:B------:R-:W-:Y:S01]  /*63d0*/  UMOV UR12, UR28 ;  /* 0x0000001c000c7c82 */ /* 0x000fe20008000000 */
[----:B------:R-:W-:Y:S01]  /*63e0*/  LEA.HI.X R2, R2, R19, R3, 0x2, P1 ;  /* 0x0000001302027211 */ /* 0x000fe200008f1403 */
[----:B------:R-:W-:Y:S01]  /*63f0*/  UMOV UR13, UR29 ;  /* 0x0000001d000d7c82 */ /* 0x000fe20008000000 */
[----:B------:R-:W-:Y:S01]  /*6400*/  R2UR UR30, R4 ;  /* 0x00000000041e72ca */ /* 0x000fe200000e0000 */
[----:B------:R-:W-:Y:S01]  /*6410*/  UMOV UR9, UR25 ;  /* 0x0000001900097c82 */ /* 0x000fe20008000000 */
[----:B------:R-:W-:Y:S01]  /*6420*/  IADD3 R4, P1, R13, 0x1f0, RZ ;  /* 0x000001f00d047810 */ /* 0x000fe20007f3e0ff */
[----:B------:R-:W-:Y:S01]  /*6430*/  UMOV UR11, UR27 ;  /* 0x0000001b000b7c82 */ /* 0x000fe20008000000 */
[----:B------:R-:W-:Y:S01]  /*6440*/  R2UR UR31, R2 ;  /* 0x00000000021f72ca */ /* 0x000fe200000e0000 */
[----:B------:R-:W-:Y:S01]  /*6450*/  UMOV UR22, 0x10 ;  /* 0x0000001000167882 */ /* 0x000fe20000000000 */
[----:B------:R-:W-:Y:S01]  /*6460*/  R2UR UR6, R4 ;  /* 0x00000000040672ca */ /* 0x000fe200000e0000 */
[----:B------:R-:W-:Y:S01]  /*6470*/  IMAD.X R5, RZ, RZ, R14, P1 ;  /* 0x000000ffff057224 */ /* 0x000fe200008e060e */
[----:B------:R-:W-:Y:S01]  /*6480*/  SHF.L.U32 R3, R12, 0x1f, RZ ;  /* 0x0000001f0c037819 */ /* 0x000fe200000006ff */
[----:B------:R-:W-:-:S03]  /*6490*/  UMOV UR33, UR25 ;  /* 0x0000001900217c82 */ /* 0x000fc60008000000 */
[----:B------:R-:W-:-:S13]  /*64a0*/  R2UR UR7, R5 ;  /* 0x00000000050772ca */ /* 0x000fda00000e0000 */
[----:B------:R2:W-:Y:S01]  /*64b0*/  UTMALDG.4D [UR24], [UR6], desc[UR14] ;  /* 0x00000e18060075b4 */ /* 0x0005e20008019000 */
[----:B------:R2:W-:Y:S01]  /*64c0*/  UTMALDG.4D [UR16], [UR6], desc[UR14] ;  /* 0x00000e10060075b4 */ /* 0x0005e20008019000 */
[----:B------:R2:W-:Y:S01]  /*64d0*/  UTMALDG.4D [UR8], [UR6], desc[UR14] ;  /* 0x00000e08060075b4 */ /* 0x0005e20008019000 */
[----:B------:R2:W-:Y:S01]  /*64e0*/  UBLKCP.S.G [UR32], [UR30], UR22 ;  /* 0x000000201e0073ba */ /* 0x0005e20008000216 */
[----:B------:R-:W3:Y:S02]  /*64f0*/  SYNCS.PHASECHK.TRANS64.TRYWAIT P1, [R0+URZ+0x36428], R3 ;  /* 0x03642803000075a7 */ /* 0x000ee4000802017f */
[----:B--23--:R-:W-:Y:S05]  /*6500*/  @!P1 BRA `(.L_x_72) ;  /* 0x0000001400589947 */ /* 0x00cfea0003800000 */
.L_x_97:
[----:B------:R-:W-:Y:S05]  /*6510*/  @P0 BRA `(.L_x_73) ;  /* 0x0000000000140947 */ /* 0x000fea0003800000 */
[----:B------:R-:W-:Y:S01]  /*6520*/  ISETP.NE.AND P1, PT, R16, RZ, PT ;  /* 0x000000ff1000720c */ /* 0x000fe20003f25270 */
[----:B--2---:R-:W-:-:S04]  /*6530*/  IMAD.MOV.U32 R3, RZ, RZ, 0x6100 ;  /* 0x00006100ff037424 */ /* 0x004fc800078e00ff */
[----:B------:R3:W-:Y:S08]  /*6540*/  SYNCS.ARRIVE.TRANS64 RZ, [R0+URZ+0x36418], R3 ;  /* 0x0364180300ff79a7 */ /* 0x0007f0000800003f */
[----:B------:R-:W-:Y:S05]  /*6550*/  @!P1 BRA `(.L_x_73) ;  /* 0x0000000000049947 */ /* 0x000fea0003800000 */
[----:B------:R-:W-:Y:S01]  /*6560*/  BPT.TRAP 0x1 ;  /* 0x000000040000795c */ /* 0x000fe20000300000 */
.L_x_73:
[----:B------:R-:W-:Y:S01]  /*6570*/  VIADD R28, R28, 0x40 ;  /* 0x000000401c1c7836 */ /* 0x000fe20000000000 */
[----:B------:R-:W-:Y:S01]  /*6580*/  IADD3 R2, P1, R13, 0xf0, RZ ;  /* 0x000000f00d027810 */ /* 0x000fe20007f3e0ff */
[----:B------:R-:W-:Y:S01]  /*6590*/  UMOV UR22, 0x0 ;  /* 0x0000000000167882 */ /* 0x000fe20000000000 */
[----:B------:R-:W-:Y:S01]  /*65a0*/  R2UR UR24, R0 ;  /* 0x00000000001872ca */ /* 0x000fe200000e0000 */
[----:B------:R-:W-:Y:S01]  /*65b0*/  UMOV UR23, 0x14f00000 ;  /* 0x14f0000000177882 */ /* 0x000fe20000000000 */
[----:B------:R-:W-:Y:S01]  /*65c0*/  R2UR UR19, R28 ;  /* 0x000000001c1372ca */ /* 0x000fe200000e0000 */
[----:B--23--:R-:W-:Y:S01]  /*65d0*/  IMAD.X R3, RZ, RZ, R14, P1 ;  /* 0x000000ffff037224 */ /* 0x00cfe200008e060e */
[----:B------:R-:W-:Y:S01]  /*65e0*/  R2UR UR14, R2 ;  /* 0x00000000020e72ca */ /* 0x000fe200000e0000 */
[----:B------:R-:W-:Y:S01]  /*65f0*/  UMOV UR18, URZ ;  /* 0x0000003f00127c82 */ /* 0x000fe20008000000 */
[----:B------:R-:W-:Y:S01]  /*6600*/  UMOV UR20, UR28 ;  /* 0x0000001c00147c82 */ /* 0x000fe20008000000 */
[----:B------:R-:W-:Y:S01]  /*6610*/  UMOV UR21, UR29 ;  /* 0x0000001d00157c82 */ /* 0x000fe20008000000 */
[----:B------:R-:W-:Y:S01]  /*6620*/  R2UR UR15, R3 ;  /* 0x00000000030f72ca */ /* 0x000fe200000e0000 */
[----:B------:R-:W-:Y:S01]  /*6630*/  UMOV UR10, 0x40 ;  /* 0x00000040000a7882 */ /* 0x000fe20000000000 */
[----:B------:R-:W-:Y:S01]  /*6640*/  UMOV UR12, UR28 ;  /* 0x0000001c000c7c82 */ /* 0x000fe20008000000 */
[----:B------:R-:W-:Y:S01]  /*6650*/  UMOV UR13, UR29 ;  /* 0x0000001d000d7c82 */ /* 0x000fe20008000000 */
[----:B------:R-:W-:Y:S01]  /*6660*/  UMOV UR26, 0x80 ;  /* 0x00000080001a7882 */ /* 0x000fe20000000000 */
[----:B------:R-:W-:Y:S01]  /*6670*/  UIADD3 UR16, UR24, 0x24000, URZ ;  /* 0x0002400018107890 */ /* 0x000fe2000fffe03f */
[----:B------:R-:W-:Y:S01]  /*6680*/  SHF.L.U32 R29, RZ, 0x1f, RZ ;  /* 0x0000001fff1d7819 */ /* 0x000fe200000006ff */
[----:B------:R-:W-:-:S02]  /*6690*/  UIADD3 UR17, UR24, 0x36418, URZ ;  /* 0x0003641818117890 */ /* 0x000fc4000fffe03f */
[----:B------:R-:W-:Y:S02]  /*66a0*/  UIADD3 UR8, UR24, 0x26000, URZ ;  /* 0x0002600018087890 */ /* 0x000fe4000fffe03f */
[----:B------:R-:W-:Y:S02]  /*66b0*/  UIADD3 UR30, UR24, 0x30100, URZ ;  /* 0x00030100181e7890 */ /* 0x000fe4000fffe03f */
[----:B------:R-:W-:Y:S02]  /*66c0*/  UIADD3 UR24, UR24, 0x28000, URZ ;  /* 0x0002800018187890 */ /* 0x000fe4000fffe03f */
[----:B------:R-:W-:Y:S02]  /*66d0*/  UIMAD.WIDE UR6, UR19, 0x4, UR4 ;  /* 0x00000004130678a5 */ /* 0x000fe4000f8e0204 */
[----:B------:R2:W-:Y:S01]  /*66e0*/  UTMALDG.4D [UR16], [UR14], desc[UR22] ;  /* 0x000016100e0075b4 */ /* 0x0005e20008019000 */
[----:B------:R-:W-:Y:S01]  /*66f0*/  UMOV UR9, UR17 ;  /* 0x0000001100097c82 */ /* 0x000fe20008000000 */
[----:B------:R-:W-:Y:S01]  /*6700*/  UMOV UR11, UR19 ;  /* 0x00000013000b7c82 */ /* 0x000fe20008000000 */
[----:B------:R-:W-:Y:S01]  /*6710*/  UMOV UR25, UR17 ;  /* 0x0000001100197c82 */ /* 0x000fe20008000000 */
[----:B------:R-:W-:Y:S01]  /*6720*/  UMOV UR27, UR19 ;  /* 0x00000013001b7c82 */ /* 0x000fe20008000000 */
[----:B------:R-:W-:Y:S01]  /*6730*/  UMOV UR32, 0x10 ;  /* 0x0000001000207882 */ /* 0x000fe20000000000 */
[----:B------:R-:W-:Y:S01]  /*6740*/  UMOV UR31, UR17 ;  /* 0x00000011001f7c82 */ /* 0x000fe20008000000 */
[----:B------:R2:W-:Y:S01]  /*6750*/  UTMALDG.4D [UR8], [UR14], desc[UR22] ;  /* 0x000016080e0075b4 */ /* 0x0005e20008019000 */
[----:B------:R2:W-:Y:S01]  /*6760*/  UTMALDG.4D [UR24], [UR14], desc[UR22] ;  /* 0x000016180e0075b4 */ /* 0x0005e20008019000 */
[----:B------:R2:W-:Y:S01]  /*6770*/  UBLKCP.S.G [UR30], [UR6], UR32 ;  /* 0x0000001e060073ba */ /* 0x0005e20008000220 */
[----:B------:R-:W3:Y:S02]  /*6780*/  SYNCS.PHASECHK.TRANS64.TRYWAIT P1, [R0+URZ+0x36438], R29 ;  /* 0x0364381d000075a7 */ /* 0x000ee4000802017f */
[----:B--23--:R-:W-:Y:S05]  /*6790*/  @!P1 BRA `(.L_x_74) ;  /* 0x0000001000c89947 */ /* 0x00cfea0003800000 */
.L_x_98:
[----:B--2---:R-:W-:Y:S01]  /*67a0*/  SHF.R.S32.HI R29, RZ, 0x1f, R28 ;  /* 0x0000001fff1d7819 */ /* 0x004fe2000001141c */
[----:B------:R-:W-:Y:S06]  /*67b0*/  @P0 BRA `(.L_x_75) ;  /* 0x00000000001c0947 */ /* 0x000fec0003800000 */
[----:B------:R-:W-:-:S04]  /*67c0*/  IMAD.MOV.U32 R16, RZ, RZ, 0x6100 ;  /* 0x00006100ff107424 */ /* 0x000fc800078e00ff */
[----:B------:R2:W-:Y:S02]  /*67d0*/  SYNCS.ARRIVE.TRANS64 RZ, [R0+URZ+0x36430], R16 ;  /* 0x0364301000ff79a7 */ /* 0x0005e4000800003f */
[----:B--2---:R-:W2:Y:S02]  /*67e0*/  S2R R16, SR_TID.X ;  /* 0x0000000000107919 */ /* 0x004ea40000002100 */
[----:B--2---:R-:W-:-:S04]  /*67f0*/  LOP3.LUT R16, R16, 0x1f, RZ, 0xc0, !PT ;  /* 0x0000001f10107812 */ /* 0x004fc800078ec0ff */
[----:B------:R-:W-:-:S13]  /*6800*/  ISETP.NE.AND P1, PT, R16, RZ, PT ;  /* 0x000000ff1000720c */ /* 0x000fda0003f25270 */
[----:B------:R-:W-:Y:S05]  /*6810*/  @!P1 BRA `(.L_x_75) ;  /* 0x0000000000049947 */ /* 0x000fea0003800000 */
[----:B------:R-:W-:Y:S01]  /*6820*/  BPT.TRAP 0x1 ;  /* 0x000000040000795c */ /* 0x000fe20000300000 */
.L_x_75:
[C---:B------:R-:W-:Y:S01]  /*6830*/  R2UR UR27, R28.reuse ;  /* 0x000000001c1b72ca */ /* 0x040fe200000e0000 */
[----:B------:R-:W-:Y:S01]  /*6840*/  UMOV UR14, 0x0 ;  /* 0x00000000000e7882 */ /* 0x000fe20000000000 */
[----:B------:R-:W-:Y:S01]  /*6850*/  IADD3 R28, P1, R28, R6, RZ ;  /* 0x000000061c1c7210 */ /* 0x000fe20007f3e0ff */
[----:B------:R-:W-:Y:S01]  /*6860*/  UMOV UR15, 0x14f00000 ;  /* 0x14f00000000f7882 */ /* 0x000fe20000000000 */
[----:B------:R-:W-:Y:S01]  /*6870*/  R2UR UR25, R23 ;  /* 0x00000000171972ca */ /* 0x000fe200000e0000 */
[----:B------:R-:W-:Y:S01]  /*6880*/  UMOV UR26, URZ ;  /* 0x0000003f001a7c82 */ /* 0x000fe20008000000 */
[----:B------:R-:W-:Y:S01]  /*6890*/  R2UR UR24, R24 ;  /* 0x00000000181872ca */ /* 0x000fe200000e0000 */
[----:B------:R-:W-:Y:S01]  /*68a0*/  IMAD.X R29, R29, 0x1, R11, P1 ;  /* 0x000000011d1d7824 */ /* 0x000fe200008e060b */
[----:B------:R-:W-:Y:S01]  /*68b0*/  LEA R18, P1, R28, R18, 0x2 ;  /* 0x000000121c127211 */ /* 0x000fe200078210ff */
[----:B------:R-:W-:Y:S01]  /*68c0*/  UMOV UR18, 0x40 ;  /* 0x0000004000127882 */ /* 0x000fe20000000000 */
[----:B------:R-:W-:Y:S01]  /*68d0*/  R2UR UR6, R4 ;  /* 0x00000000040672ca */ /* 0x000fe200000e0000 */
[----:B------:R-:W-:Y:S01]  /*68e0*/  UMOV UR20, UR28 ;  /* 0x0000001c00147c82 */ /* 0x000fe20008000000 */
[----:B------:R-:W-:Y:S01]  /*68f0*/  LEA.HI.X R19, R28, R19, R29, 0x2, P1 ;  /* 0x000000131c137211 */ /* 0x000fe200008f141d */
[----:B------:R-:W-:Y:S01]  /*6900*/  UMOV UR21, UR29 ;  /* 0x0000001d00157c82 */ /* 0x000fe20008000000 */
[----:B------:R-:W-:Y:S01]  /*6910*/  R2UR UR7, R5 ;  /* 0x00000000050772ca */ /* 0x000fe200000e0000 */
[----:B------:R-:W-:Y:S01]  /*6920*/  UMOV UR19, UR27 ;  /* 0x0000001b00137c82 */ /* 0x000fe20008000000 */
[----:B------:R-:W-:Y:S01]  /*6930*/  R2UR UR16, R25 ;  /* 0x00000000191072ca */ /* 0x000fe200000e0000 */
[----:B------:R-:W-:Y:S01]  /*6940*/  UMOV UR17, UR25 ;  /* 0x0000001900117c82 */ /* 0x000fe20008000000 */
[----:B------:R-:W-:Y:S01]  /*6950*/  R2UR UR8, R26 ;  /* 0x000000001a0872ca */ /* 0x000fe200000e0000 */
[----:B------:R-:W-:Y:S01]  /*6960*/  UMOV UR10, 0x80 ;  /* 0x00000080000a7882 */ /* 0x000fe20000000000 */
[----:B------:R-:W-:Y:S01]  /*6970*/  R2UR UR30, R18 ;  /* 0x00000000121e72ca */ /* 0x000fe200000e0000 */
[----:B------:R-:W-:Y:S01]  /*6980*/  UMOV UR12, UR28 ;  /* 0x0000001c000c7c82 */ /* 0x000fe20008000000 */
[----:B------:R-:W-:Y:S01]  /*6990*/  R2UR UR31, R19 ;  /* 0x00000000131f72ca */ /* 0x000fe200000e0000 */
[----:B------:R-:W-:Y:S01]  /*69a0*/  UMOV UR13, UR29 ;  /* 0x0000001d000d7c82 */ /* 0x000fe20008000000 */
[----:B------:R-:W-:Y:S01]  /*69b0*/  R2UR UR32, R27 ;  /* 0x000000001b2072ca */ /* 0x000fe200000e0000 */
[----:B------:R-:W-:Y:S01]  /*69c0*/  UMOV UR9, UR25 ;  /* 0x0000001900097c82 */ /* 0x000fe20008000000 */
[----:B------:R-:W-:Y:S01]  /*69d0*/  LOP3.LUT R12, R12, 0x1, RZ, 0x3c, !PT ;  /* 0x000000010c0c7812 */ /* 0x000fe200078e3cff */
[----:B------:R2:W-:Y:S01]  /*69e0*/  UTMALDG.4D [UR24], [UR6], desc[UR14] ;  /* 0x00000e18060075b4 */ /* 0x0005e20008019000 */
[----:B------:R-:W-:Y:S01]  /*69f0*/  UMOV UR11, UR27 ;  /* 0x0000001b000b7c82 */ /* 0x000fe20008000000 */
[----:B------:R-:W-:Y:S01]  /*6a00*/  UMOV UR33, UR25 ;  /* 0x0000001900217c82 */ /* 0x000fe20008000000 */
[----:B------:R-:W-:Y:S01]  /*6a10*/  SHF.L.U32 R5, R12, 0x1f, RZ ;  /* 0x0000001f0c057819 */ /* 0x000fe200000006ff */
[----:B------:R-:W-:Y:S01]  /*6a20*/  UMOV UR22, 0x10 ;  /* 0x0000001000167882 */ /* 0x000fe20000000000 */
[----:B------:R2:W-:Y:S01]  /*6a30*/  UTMALDG.4D [UR16], [UR6], desc[UR14] ;  /* 0x00000e10060075b4 */ /* 0x0005e20008019000 */
[----:B------:R2:W-:Y:S04]  /*6a40*/  UTMALDG.4D [UR8], [UR6], desc[UR14] ;  /* 0x00000e08060075b4 */ /* 0x0005e80008019000 */
[----:B------:R2:W-:Y:S01]  /*6a50*/  UBLKCP.S.G [UR32], [UR30], UR22 ;  /* 0x000000201e0073ba */ /* 0x0005e20008000216 */
[----:B------:R-:W3:Y:S02]  /*6a60*/  SYNCS.PHASECHK.TRANS64.TRYWAIT P1, [R0+URZ+0x36420], R5 ;  /* 0x03642005000075a7 */ /* 0x000ee4000802017f */
[----:B--23--:R-:W-:Y:S05]  /*6a70*/  @!P1 BRA `(.L_x_76) ;  /* 0x0000001000249947 */ /* 0x00cfea0003800000 */
.L_x_100:
[----:B------:R-:W-:Y:S05]  /*6a80*/  @P0 BRA `(.L_x_77) ;  /* 0x0000000000140947 */ /* 0x000fea0003800000 */
[----:B------:R-:W-:Y:S01]  /*6a90*/  ISETP.NE.AND P1, PT, R16, RZ, PT ;  /* 0x000000ff1000720c */ /* 0x000fe20003f25270 */
[----:B--2---:R-:W-:-:S04]  /*6aa0*/  IMAD.MOV.U32 R5, RZ, RZ, 0x6100 ;  /* 0x00006100ff057424 */ /* 0x004fc800078e00ff */
[----:B------:R3:W-:Y:S08]  /*6ab0*/  SYNCS.ARRIVE.TRANS64 RZ, [R0+URZ+0x36410], R5 ;  /* 0x0364100500ff79a7 */ /* 0x0007f0000800003f */
[----:B------:R-:W-:Y:S05]  /*6ac0*/  @!P1 BRA `(.L_x_77) ;  /* 0x0000000000049947 */ /* 0x000fea0003800000 */
[----:B------:R-:W-:Y:S01]  /*6ad0*/  BPT.TRAP 0x1 ;  /* 0x000000040000795c */ /* 0x000fe20000300000 */
.L_x_77:
[----:B------:R-:W-:Y:S01]  /*6ae0*/  R2UR UR30, R20 ;  /* 0x00000000141e72ca */ /* 0x000fe200000e0000 */
[----:B------:R-:W-:Y:S01]  /*6af0*/  VIADD R22, R22, 0xfffffffe ;  /* 0xfffffffe16167836 */ /* 0x000fe20000000000 */
[----:B------:R-:W-:Y:S01]  /*6b00*/  R2UR UR24, R0 ;  /* 0x00000000001872ca */ /* 0x000fe200000e0000 */
[----:B------:R-:W-:Y:S01]  /*6b10*/  UMOV UR22, 0x0 ;  /* 0x0000000000167882 */ /* 0x000fe20000000000 */
[----:B------:R-:W-:Y:S01]  /*6b20*/  R2UR UR14, R2 ;  /* 0x00000000020e72ca */ /* 0x000fe200000e0000 */
[----:B------:R-:W-:Y:S01]  /*6b30*/  UMOV UR23, 0x14f00000 ;  /* 0x14f0000000177882 */ /* 0x000fe20000000000 */
[----:B------:R-:W-:Y:S01]  /*6b40*/  R2UR UR15, R3 ;  /* 0x00000000030f72ca */ /* 0x000fe200000e0000 */
[----:B------:R-:W-:Y:S01]  /*6b50*/  UMOV UR18, URZ ;  /* 0x0000003f00127c82 */ /* 0x000fe20008000000 */
[----:B------:R-:W-:Y:S01]  /*6b60*/  ISETP.NE.AND P1, PT, R22, RZ, PT ;  /* 0x000000ff1600720c */ /* 0x000fe20003f25270 */
[----:B------:R-:W-:Y:S01]  /*6b70*/  UMOV UR20, UR28 ;  /* 0x0000001c00147c82 */ /* 0x000fe20008000000 */
[----:B------:R-:W-:Y:S01]  /*6b80*/  UMOV UR21, UR29 ;  /* 0x0000001d00157c82 */ /* 0x000fe20008000000 */
[----:B------:R-:W-:Y:S01]  /*6b90*/  UMOV UR10, 0x40 ;  /* 0x00000040000a7882 */ /* 0x000fe20000000000 */
[----:B------:R-:W-:Y:S01]  /*6ba0*/  UMOV UR12, UR28 ;  /* 0x0000001c000c7c82 */ /* 0x000fe20008000000 */
[----:B------:R-:W-:-:S02]  /*6bb0*/  UIADD3 UR30, UR30, 0x2, URZ ;  /* 0x000000021e1e7890 */ /* 0x000fc4000fffe03f */
[----:B------:R-:W-:Y:S02]  /*6bc0*/  UIADD3 UR16, UR24, 0x1e000, URZ ;  /* 0x0001e00018107890 */ /* 0x000fe4000fffe03f */
[----:B------:R-:W-:Y:S02]  /*6bd0*/  USHF.L.U32 UR19, UR30, 0x6, URZ ;  /* 0x000000061e137899 */ /* 0x000fe4000800063f */
[----:B------:R-:W-:Y:S01]  /*6be0*/  UIADD3 UR17, UR24, 0x36410, URZ ;  /* 0x0003641018117890 */ /* 0x000fe2000fffe03f */
[----:B------:R-:W-:Y:S01]  /*6bf0*/  IMAD.U32 R20, RZ, RZ, UR30 ;  /* 0x0000001eff147e24 */ /* 0x000fe2000f8e00ff */
[----:B------:R-:W-:Y:S02]  /*6c00*/  UIADD3 UR8, UR24, 0x20000, URZ ;  /* 0x0002000018087890 */ /* 0x000fe4000fffe03f */
[----:B------:R-:W-:Y:S02]  /*6c10*/  UIADD3 UR32, UR24, 0x30000, URZ ;  /* 0x0003000018207890 */ /* 0x000fe4000fffe03f */
[----:B------:R-:W-:-:S02]  /*6c20*/  UIADD3 UR24, UR24, 0x22000, URZ ;  /* 0x0002200018187890 */ /* 0x000fc4000fffe03f */
[----:B------:R-:W-:Y:S02]  /*6c30*/  UIMAD.WIDE UR6, UR19, 0x4, UR4 ;  /* 0x00000004130678a5 */ /* 0x000fe4000f8e0204 */
[----:B------:R4:W-:Y:S01]  /*6c40*/  UTMALDG.4D [UR16], [UR14], desc[UR22] ;  /* 0x000016100e0075b4 */ /* 0x0009e20008019000 */
[----:B------:R-:W-:Y:S01]  /*6c50*/  UMOV UR13, UR29 ;  /* 0x0000001d000d7c82 */ /* 0x000fe20008000000 */
[----:B------:R-:W-:Y:S01]  /*6c60*/  UMOV UR9, UR17 ;  /* 0x0000001100097c82 */ /* 0x000fe20008000000 */
[----:B------:R-:W-:Y:S01]  /*6c70*/  UMOV UR11, UR19 ;  /* 0x00000013000b7c82 */ /* 0x000fe20008000000 */
[----:B------:R-:W-:Y:S01]  /*6c80*/  UMOV UR26, 0x80 ;  /* 0x00000080001a7882 */ /* 0x000fe20000000000 */
[----:B------:R-:W-:Y:S01]  /*6c90*/  UMOV UR25, UR17 ;  /* 0x0000001100197c82 */ /* 0x000fe20008000000 */
[----:B------:R-:W-:Y:S01]  /*6ca0*/  UMOV UR27, UR19 ;  /* 0x00000013001b7c82 */ /* 0x000fe20008000000 */
[----:B------:R-:W-:Y:S01]  /*6cb0*/  UMOV UR31, 0x10 ;  /* 0x00000010001f7882 */ /* 0x000fe20000000000 */
[----:B------:R4:W-:Y:S01]  /*6cc0*/  UTMALDG.4D [UR8], [UR14], desc[UR22] ;  /* 0x000016080e0075b4 */ /* 0x0009e20008019000 */
[----:B------:R-:W-:Y:S01]  /*6cd0*/  UMOV UR33, UR17 ;  /* 0x0000001100217c82 */ /* 0x000fe20008000000 */
[----:B------:R4:W-:Y:S01]  /*6ce0*/  UTMALDG.4D [UR24], [UR14], desc[UR22] ;  /* 0x000016180e0075b4 */ /* 0x0009e20008019000 */
[----:B------:R4:W-:Y:S02]  /*6cf0*/  UBLKCP.S.G [UR32], [UR6], UR31 ;  /* 0x00000020060073ba */ /* 0x0009e4000800021f */
[----:B----4-:R-:W-:Y:S05]  /*6d00*/  @P1 BRA `(.L_x_78) ;  /* 0xfffffff4001c1947 */ /* 0x010fea000383ffff */
[----:B--23--:R-:W-:-:S07]  /*6d10*/  IMAD.U32 R5, RZ, RZ, UR19 ;  /* 0x00000013ff057e24 */ /* 0x00cfce000f8e00ff */
.L_x_69:
[----:B------:R-:W-:Y:S01]  /*6d20*/  ISETP.NE.AND P1, PT, R21, RZ, PT ;  /* 0x000000ff1500720c */ /* 0x000fe20003f25270 */
[----:B------:R-:W-:-:S12]  /*6d30*/  IMAD.MOV.U32 R4, RZ, RZ, 0x1 ;  /* 0x00000001ff047424 */ /* 0x000fd800078e00ff */
[----:B------:R-:W-:Y:S05]  /*6d40*/  @!P1 BRA `(.L_x_68) ;  /* 0x0000000400649947 */ /* 0x000fea0003800000 */
[----:B------:R-:W2:Y:S02]  /*6d50*/  SYNCS.PHASECHK.TRANS64.TRYWAIT P1, [R0+URZ+0x36438], R10 ;  /* 0x0364380a000075a7 */ /* 0x000ea4000802017f */
[----:B--2---:R-:W-:Y:S05]  /*6d60*/  @!P1 BRA `(.L_x_79) ;  /* 0x0000000c00809947 */ /* 0x004fea0003800000 */
.L_x_101:
[----:B------:R-:W-:Y:S05]  /*6d70*/  @P0 BRA `(.L_x_80) ;  /* 0x0000000000140947 */ /* 0x000fea0003800000 */
[----:B------:R-:W-:Y:S01]  /*6d80*/  ISETP.NE.AND P1, PT, R16, RZ, PT ;  /* 0x000000ff1000720c */ /* 0x000fe20003f25270 */
[----:B------:R-:W-:-:S04]  /*6d90*/  IMAD.MOV.U32 R5, RZ, RZ, 0x6100 ;  /* 0x00006100ff057424 */ /* 0x000fc800078e00ff */
[----:B------:R3:W-:Y:S08]  /*6da0*/  SYNCS.ARRIVE.TRANS64 RZ, [R0+URZ+0x36430], R5 ;  /* 0x0364300500ff79a7 */ /* 0x0007f0000800003f */
[----:B------:R-:W-:Y:S05]  /*6db0*/  @!P1 BRA `(.L_x_80) ;  /* 0x0000000000049947 */ /* 0x000fea0003800000 */
[----:B------:R-:W-:Y:S01]  /*6dc0*/  BPT.TRAP 0x1 ;  /* 0x000000040000795c */ /* 0x000fe20000300000 */
.L_x_80:
[----:B---3--:R-:W3:Y:S01]  /*6dd0*/  LDC.64 R4, c[0x0][0x728] ;  /* 0x0001ca00ff047b82 */ /* 0x008ee20000000a00 */
[----:B------:R-:W-:Y:S01]  /*6de0*/  IMAD.SHL.U32 R20, R20, 0x40, RZ ;  /* 0x0000004014147824 */ /* 0x000fe200078e00ff */
[----:B------:R-:W-:Y:S01]  /*6df0*/  R2UR UR24, R0 ;  /* 0x00000000001872ca */ /* 0x000fe200000e0000 */
[----:B------:R-:W-:Y:S01]  /*6e00*/  UMOV UR14, 0x0 ;  /* 0x00000000000e7882 */ /* 0x000fe20000000000 */
[----:B------:R-:W-:Y:S01]  /*6e10*/  UMOV UR15, 0x14f00000 ;  /* 0x14f00000000f7882 */ /* 0x000fe20000000000 */
[----:B------:R-:W-:Y:S01]  /*6e20*/  UMOV UR18, URZ ;  /* 0x0000003f00127c82 */ /* 0x000fe20008000000 */
[C---:B------:R-:W-:Y:S01]  /*6e30*/  IADD3 R8, P1, R20.reuse, R6, RZ ;  /* 0x0000000614087210 */ /* 0x040fe20007f3e0ff */
[----:B------:R-:W-:Y:S01]  /*6e40*/  UMOV UR20, UR28 ;  /* 0x0000001c00147c82 */ /* 0x000fe20008000000 */
[C---:B------:R-:W-:Y:S01]  /*6e50*/  R2UR UR19, R20.reuse ;  /* 0x00000000141372ca */ /* 0x040fe200000e0000 */
[----:B------:R-:W-:Y:S01]  /*6e60*/  UMOV UR21, UR29 ;  /* 0x0000001d00157c82 */ /* 0x000fe20008000000 */
[----:B------:R-:W-:Y:S01]  /*6e70*/  LEA.HI.X.SX32 R9, R20, R11, 0x1, P1 ;  /* 0x0000000b14097211 */ /* 0x000fe200008f0eff */
[----:B------:R-:W-:Y:S01]  /*6e80*/  UMOV UR10, 0x40 ;  /* 0x00000040000a7882 */ /* 0x000fe20000000000 */
[----:B------:R-:W-:Y:S01]  /*6e90*/  UMOV UR12, UR28 ;  /* 0x0000001c000c7c82 */ /* 0x000fe20008000000 */
[----:B------:R-:W-:Y:S01]  /*6ea0*/  UMOV UR13, UR29 ;  /* 0x0000001d000d7c82 */ /* 0x000fe20008000000 */
[----:B------:R-:W-:Y:S01]  /*6eb0*/  UMOV UR26, 0x80 ;  /* 0x00000080001a7882 */ /* 0x000fe20000000000 */
[----:B------:R-:W-:-:S02]  /*6ec0*/  UIADD3 UR17, UR24, 0x36430, URZ ;  /* 0x0003643018117890 */ /* 0x000fc4000fffe03f */
[----:B------:R-:W-:Y:S02]  /*6ed0*/  UIADD3 UR16, UR24, 0x2a000, URZ ;  /* 0x0002a00018107890 */ /* 0x000fe4000fffe03f */
[----:B------:R-:W-:Y:S02]  /*6ee0*/  UIADD3 UR32, UR24, 0x30200, URZ ;  /* 0x0003020018207890 */ /* 0x000fe4000fffe03f */
[----:B------:R-:W-:Y:S02]  /*6ef0*/  UIADD3 UR8, UR24, 0x2c000, URZ ;  /* 0x0002c00018087890 */ /* 0x000fe4000fffe03f */
[----:B------:R-:W-:Y:S01]  /*6f00*/  UIADD3 UR24, UR24, 0x2e000, URZ ;  /* 0x0002e00018187890 */ /* 0x000fe2000fffe03f */
[C---:B---3--:R-:W-:Y:S01]  /*6f10*/  LEA R4, P2, R8.reuse, R4, 0x2 ;  /* 0x0000000408047211 */ /* 0x048fe200078410ff */
[----:B------:R-:W-:Y:S01]  /*6f20*/  UMOV UR9, UR17 ;  /* 0x0000001100097c82 */ /* 0x000fe20008000000 */
[----:B------:R-:W-:Y:S01]  /*6f30*/  UMOV UR11, UR19 ;  /* 0x00000013000b7c82 */ /* 0x000fe20008000000 */
[----:B------:R-:W-:Y:S01]  /*6f40*/  UMOV UR25, UR17 ;  /* 0x0000001100197c82 */ /* 0x000fe20008000000 */
[----:B------:R-:W-:Y:S01]  /*6f50*/  LEA.HI.X R5, R8, R5, R9, 0x2, P2 ;  /* 0x0000000508057211 */ /* 0x000fe200010f1409 */
[----:B------:R-:W-:Y:S01]  /*6f60*/  UMOV UR27, UR19 ;  /* 0x00000013001b7c82 */ /* 0x000fe20008000000 */
[----:B------:R-:W-:Y:S01]  /*6f70*/  IADD3 R8, P1, R13, 0x1f0, RZ ;  /* 0x000001f00d087810 */ /* 0x000fe20007f3e0ff */
[----:B------:R-:W-:Y:S01]  /*6f80*/  UMOV UR33, UR17 ;  /* 0x0000001100217c82 */ /* 0x000fe20008000000 */
[----:B------:R-:W-:Y:S01]  /*6f90*/  R2UR UR30, R4 ;  /* 0x00000000041e72ca */ /* 0x000fe200000e0000 */
[----:B------:R-:W-:Y:S01]  /*6fa0*/  UMOV UR22, 0x10 ;  /* 0x0000001000167882 */ /* 0x000fe20000000000 */
[----:B------:R-:W-:Y:S01]  /*6fb0*/  R2UR UR6, R8 ;  /* 0x00000000080672ca */ /* 0x000fe200000e0000 */
[----:B------:R-:W-:Y:S01]  /*6fc0*/  IMAD.X R8, RZ, RZ, R14, P1 ;  /* 0x000000ffff087224 */ /* 0x000fe200008e060e */
[----:B------:R-:W-:-:S02]  /*6fd0*/  R2UR UR31, R5 ;  /* 0x00000000051f72ca */ /* 0x000fc400000e0000 */
[----:B------:R-:W-:Y:S02]  /*6fe0*/  SHF.L.U32 R5, R12, 0x1f, RZ ;  /* 0x0000001f0c057819 */ /* 0x000fe400000006ff */
[----:B------:R-:W-:-:S13]  /*6ff0*/  R2UR UR7, R8 ;  /* 0x00000000080772ca */ /* 0x000fda00000e0000 */
[----:B------:R3:W-:Y:S01]  /*7000*/  UTMALDG.4D [UR16], [UR6], desc[UR14] ;  /* 0x00000e10060075b4 */ /* 0x0007e20008019000 */
[----:B------:R3:W-:Y:S01]  /*7010*/  UTMALDG.4D [UR8], [UR6], desc[UR14] ;  /* 0x00000e08060075b4 */ /* 0x0007e20008019000 */
[----:B------:R3:W-:Y:S01]  /*7020*/  UTMALDG.4D [UR24], [UR6], desc[UR14] ;  /* 0x00000e18060075b4 */ /* 0x0007e20008019000 */
[----:B------:R3:W-:Y:S01]  /*7030*/  UBLKCP.S.G [UR32], [UR30], UR22 ;  /* 0x000000201e0073ba */ /* 0x0007e20008000216 */
[----:B------:R-:W4:Y:S02]  /*7040*/  SYNCS.PHASECHK.TRANS64.TRYWAIT P1, [R0+URZ+0x36428], R5 ;  /* 0x03642805000075a7 */ /* 0x000f24000802017f */
[----:B---34-:R-:W-:Y:S05]  /*7050*/  @!P1 BRA `(.L_x_81) ;  /* 0x0000000800d89947 */ /* 0x018fea0003800000 */
.L_x_102:
[----:B------:R-:W-:Y:S01]  /*7060*/  IMAD.MOV.U32 R4, RZ, RZ, RZ ;  /* 0x000000ffff047224 */ /* 0x000fe200078e00ff */
[----:B------:R-:W-:Y:S06]  /*7070*/  @P0 BRA `(.L_x_82) ;  /* 0x0000000000140947 */ /* 0x000fec0003800000 */
[----:B------:R-:W-:Y:S01]  /*7080*/  ISETP.NE.AND P1, PT, R16, RZ, PT ;  /* 0x000000ff1000720c */ /* 0x000fe20003f25270 */
[----:B---3--:R-:W-:-:S04]  /*7090*/  IMAD.MOV.U32 R5, RZ, RZ, 0x6100 ;  /* 0x00006100ff057424 */ /* 0x008fc800078e00ff */
[----:B------:R4:W-:Y:S08]  /*70a0*/  SYNCS.ARRIVE.TRANS64 RZ, [R0+URZ+0x36418], R5 ;  /* 0x0364180500ff79a7 */ /* 0x0009f0000800003f */
[----:B------:R-:W-:Y:S05]  /*70b0*/  @!P1 BRA `(.L_x_82) ;  /* 0x0000000000049947 */ /* 0x000fea0003800000 */
[----:B------:R-:W-:Y:S01]  /*70c0*/  BPT.TRAP 0x1 ;  /* 0x000000040000795c */ /* 0x000fe20000300000 */
.L_x_82:
[----:B------:R-:W-:Y:S01]  /*70d0*/  R2UR UR19, R20 ;  /* 0x00000000141372ca */ /* 0x000fe200000e0000 */
[----:B------:R-:W-:Y:S01]  /*70e0*/  UMOV UR22, 0x0 ;  /* 0x0000000000167882 */ /* 0x000fe20000000000 */
[----:B------:R-:W-:Y:S01]  /*70f0*/  R2UR UR24, R0 ;  /* 0x00000000001872ca */ /* 0x000fe200000e0000 */
[----:B------:R-:W-:Y:S01]  /*7100*/  UMOV UR23, 0x14f00000 ;  /* 0x14f0000000177882 */ /* 0x000fe20000000000 */
[----:B------:R-:W-:Y:S01]  /*7110*/  R2UR UR14, R2 ;  /* 0x00000000020e72ca */ /* 0x000fe200000e0000 */
[----:B------:R-:W-:Y:S01]  /*7120*/  UMOV UR18, URZ ;  /* 0x0000003f00127c82 */ /* 0x000fe20008000000 */
[----:B------:R-:W-:Y:S01]  /*7130*/  R2UR UR15, R3 ;  /* 0x00000000030f72ca */ /* 0x000fe200000e0000 */
[----:B------:R-:W-:Y:S01]  /*7140*/  UMOV UR20, UR28 ;  /* 0x0000001c00147c82 */ /* 0x000fe20008000000 */
[----:B------:R-:W-:Y:S01]  /*7150*/  UMOV UR21, UR29 ;  /* 0x0000001d00157c82 */ /* 0x000fe20008000000 */
[----:B------:R-:W-:Y:S01]  /*7160*/  UMOV UR10, 0x40 ;  /* 0x00000040000a7882 */ /* 0x000fe20000000000 */
[----:B------:R-:W-:Y:S01]  /*7170*/  UMOV UR12, UR28 ;  /* 0x0000001c000c7c82 */ /* 0x000fe20008000000 */
[----:B------:R-:W-:Y:S01]  /*7180*/  UMOV UR13, UR29 ;  /* 0x0000001d000d7c82 */ /* 0x000fe20008000000 */
[----:B------:R-:W-:Y:S01]  /*7190*/  UMOV UR26, 0x80 ;  /* 0x00000080001a7882 */ /* 0x000fe20000000000 */
[----:B------:R-:W-:Y:S01]  /*71a0*/  UIADD3 UR19, UR19, 0x40, URZ ;  /* 0x0000004013137890 */ /* 0x000fe2000fffe03f */
[----:B------:R-:W-:Y:S01]  /*71b0*/  IMAD.MOV.U32 R15, RZ, RZ, 0x2 ;  /* 0x00000002ff0f7424 */ /* 0x000fe200078e00ff */
[----:B------:R-:W-:-:S02]  /*71c0*/  UIADD3 UR16, UR24, 0x24000, URZ ;  /* 0x0002400018107890 */ /* 0x000fc4000fffe03f */
[----:B------:R-:W-:Y:S02]  /*71d0*/  UIADD3 UR17, UR24, 0x36418, URZ ;  /* 0x0003641818117890 */ /* 0x000fe4000fffe03f */
[----:B------:R-:W-:Y:S01]  /*71e0*/  UIADD3 UR8, UR24, 0x26000, URZ ;  /* 0x0002600018087890 */ /* 0x000fe2000fffe03f */
[----:B---34-:R-:W-:Y:S01]  /*71f0*/  IMAD.U32 R5, RZ, RZ, UR19 ;  /* 0x00000013ff057e24 */ /* 0x018fe2000f8e00ff */
        /* <DEDUP_REMOVED lines=12> */
[----:B------:R3:W-:Y:S02]  /*72c0*/  UBLKCP.S.G [UR32], [UR6], UR30 ;  /* 0x00000020060073ba */ /* 0x0007e4000800021e */
[----:B---3--:R-:W-:Y:S01]  /*72d0*/  NOP ;  /* 0x0000000000007918 */ /* 0x008fe20000000000 */
.L_x_68:
[----:B------:R-:W-:-:S04]  /*72e0*/  SHF.L.U32 R3, R4, 0x1f, RZ ;  /* 0x0000001f04037819 */ /* 0x000fc800000006ff */
[----:B------:R-:W3:Y:S02]  /*72f0*/  SYNCS.PHASECHK.TRANS64.TRYWAIT P1, [R0+URZ+0x36438], R3 ;  /* 0x03643803000075a7 */ /* 0x000ee4000802017f */
[----:B---3--:R-:W-:Y:S05]  /*7300*/  @!P1 BRA `(.L_x_83) ;  /* 0x0000000800409947 */ /* 0x008fea0003800000 */
.L_x_103:
[----:B------:R-:W-:Y:S05]  /*7310*/  @P0 BRA `(.L_x_84) ;  /* 0x0000000000180947 */ /* 0x000fea0003800000 */
[----:B------:R-:W4:Y:S01]  /*7320*/  S2R R2, SR_TID.X ;  /* 0x0000000000027919 */ /* 0x000f220000002100 */
[----:B---3--:R-:W-:-:S04]  /*7330*/  IMAD.MOV.U32 R3, RZ, RZ, 0x6100 ;  /* 0x00006100ff037424 */ /* 0x008fc800078e00ff */
[----:B------:R3:W-:Y:S01]  /*7340*/  SYNCS.ARRIVE.TRANS64 RZ, [R0+URZ+0x36430], R3 ;  /* 0x0364300300ff79a7 */ /* 0x0007e2000800003f */
[----:B----4-:R-:W-:-:S13]  /*7350*/  LOP3.LUT P0, RZ, R2, 0x1f, RZ, 0xc0, !PT ;  /* 0x0000001f02ff7812 */ /* 0x010fda000780c0ff */
[----:B---3--:R-:W-:Y:S05]  /*7360*/  @!P0 BRA `(.L_x_84) ;  /* 0x0000000000048947 */ /* 0x008fea0003800000 */
[----:B------:R-:W-:Y:S01]  /*7370*/  BPT.TRAP 0x1 ;  /* 0x000000040000795c */ /* 0x000fe20000300000 */
.L_x_84:
[----:B---3--:R-:W3:Y:S01]  /*7380*/  LDC.64 R2, c[0x0][0x728] ;  /* 0x0001ca00ff027b82 */ /* 0x008ee20000000a00 */
[----:B------:R-:W-:Y:S01]  /*7390*/  IADD3 R13, P1, R13, 0x1f0, RZ ;  /* 0x000001f00d0d7810 */ /* 0x000fe20007f3e0ff */
[----:B------:R-:W-:Y:S01]  /*73a0*/  UMOV UR14, 0x0 ;  /* 0x00000000000e7882 */ /* 0x000fe20000000000 */
[C---:B------:R-:W-:Y:S01]  /*73b0*/  IADD3 R6, P0, R5.reuse, R6, RZ ;  /* 0x0000000605067210 */ /* 0x040fe20007f1e0ff */
[----:B------:R-:W-:Y:S01]  /*73c0*/  UMOV UR15, 0x14f00000 ;  /* 0x14f00000000f7882 */ /* 0x000fe20000000000 */
[----:B------:R-:W-:Y:S01]  /*73d0*/  R2UR UR24, R0 ;  /* 0x00000000001872ca */ /* 0x000fe200000e0000 */
[----:B------:R-:W-:Y:S01]  /*73e0*/  IMAD.X R14, RZ, RZ, R14, P1 ;  /* 0x000000ffff0e7224 */ /* 0x000fe200008e060e */
[C---:B------:R-:W-:Y:S01]  /*73f0*/  LEA.HI.X.SX32 R11, R5.reuse, R11, 0x1, P0 ;  /* 0x0000000b050b7211 */ /* 0x040fe200000f0eff */
[----:B------:R-:W-:Y:S01]  /*7400*/  UMOV UR18, URZ ;  /* 0x0000003f00127c82 */ /* 0x000fe20008000000 */
[----:B------:R-:W-:Y:S01]  /*7410*/  R2UR UR19, R5 ;  /* 0x00000000051372ca */ /* 0x000fe200000e0000 */
[----:B------:R-:W-:Y:S01]  /*7420*/  UMOV UR20, UR28 ;  /* 0x0000001c00147c82 */ /* 0x000fe20008000000 */
[----:B------:R-:W-:Y:S01]  /*7430*/  R2UR UR6, R13 ;  /* 0x000000000d0672ca */ /* 0x000fe200000e0000 */
[----:B------:R-:W-:Y:S01]  /*7440*/  UMOV UR21, UR29 ;  /* 0x0000001d00157c82 */ /* 0x000fe20008000000 */
[----:B------:R-:W-:Y:S01]  /*7450*/  R2UR UR7, R14 ;  /* 0x000000000e0772ca */ /* 0x000fe200000e0000 */
[----:B------:R-:W-:Y:S01]  /*7460*/  UMOV UR10, 0x40 ;  /* 0x00000040000a7882 */ /* 0x000fe20000000000 */
[----:B------:R-:W-:Y:S01]  /*7470*/  UMOV UR12, UR28 ;  /* 0x0000001c000c7c82 */ /* 0x000fe20008000000 */
[----:B------:R-:W-:Y:S01]  /*7480*/  UMOV UR13, UR29 ;  /* 0x0000001d000d7c82 */ /* 0x000fe20008000000 */
[----:B------:R-:W-:Y:S01]  /*7490*/  UMOV UR26, 0x80 ;  /* 0x00000080001a7882 */ /* 0x000fe20000000000 */
[----:B------:R-:W-:Y:S01]  /*74a0*/  UIADD3 UR17, UR24, 0x36430, URZ ;  /* 0x0003643018117890 */ /* 0x000fe2000fffe03f */
[----:B------:R-:W-:Y:S01]  /*74b0*/  LOP3.LUT R4, R4, 0x1, RZ, 0x3c, !PT ;  /* 0x0000000104047812 */ /* 0x000fe200078e3cff */
[----:B------:R-:W-:-:S02]  /*74c0*/  UIADD3 UR16, UR24, 0x2a000, URZ ;  /* 0x0002a00018107890 */ /* 0x000fc4000fffe03f */
[----:B------:R-:W-:Y:S01]  /*74d0*/  UIADD3 UR32, UR24, 0x30200, URZ ;  /* 0x0003020018207890 */ /* 0x000fe2000fffe03f */
[C---:B---3--:R-:W-:Y:S01]  /*74e0*/  LEA R2, P0, R6.reuse, R2, 0x2 ;  /* 0x0000000206027211 */ /* 0x048fe200078010ff */
[----:B------:R-:W-:Y:S02]  /*74f0*/  UIADD3 UR8, UR24, 0x2c000, URZ ;  /* 0x0002c00018087890 */ /* 0x000fe4000fffe03f */
[----:B------:R-:W-:Y:S01]  /*7500*/  UIADD3 UR24, UR24, 0x2e000, URZ ;  /* 0x0002e00018187890 */ /* 0x000fe2000fffe03f */
[----:B------:R-:W-:Y:S01]  /*7510*/  LEA.HI.X R3, R6, R3, R11, 0x2, P0 ;  /* 0x0000000306037211 */ /* 0x000fe200000f140b */
[----:B------:R-:W-:Y:S01]  /*7520*/  UMOV UR11, UR19 ;  /* 0x00000013000b7c82 */ /* 0x000fe20008000000 */
[----:B------:R-:W-:Y:S01]  /*7530*/  R2UR UR30, R2 ;  /* 0x00000000021e72ca */ /* 0x000fe200000e0000 */
[----:B------:R-:W-:Y:S01]  /*7540*/  UMOV UR9, UR17 ;  /* 0x0000001100097c82 */ /* 0x000fe20008000000 */
[----:B------:R-:W-:Y:S01]  /*7550*/  R2UR UR31, R3 ;  /* 0x00000000031f72ca */ /* 0x000fe200000e0000 */
[----:B------:R-:W-:Y:S01]  /*7560*/  UMOV UR27, UR19 ;  /* 0x00000013001b7c82 */ /* 0x000fe20008000000 */
[----:B------:R3:W-:Y:S01]  /*7570*/  UTMALDG.4D [UR16], [UR6], desc[UR14] ;  /* 0x00000e10060075b4 */ /* 0x0007e20008019000 */
[----:B------:R-:W-:Y:S01]  /*7580*/  UMOV UR25, UR17 ;  /* 0x0000001100197c82 */ /* 0x000fe20008000000 */
[----:B------:R-:W-:Y:S01]  /*7590*/  UMOV UR33, UR17 ;  /* 0x0000001100217c82 */ /* 0x000fe20008000000 */
[----:B------:R-:W-:Y:S01]  /*75a0*/  UMOV UR22, 0x10 ;  /* 0x0000001000167882 */ /* 0x000fe20000000000 */
[----:B------:R-:W-:Y:S01]  /*75b0*/  ISETP.NE.AND P0, PT, R15, 0x2, PT ;  /* 0x000000020f00780c */ /* 0x000fe20003f05270 */
[----:B------:R3:W-:Y:S03]  /*75c0*/  UTMALDG.4D [UR8], [UR6], desc[UR14] ;  /* 0x00000e08060075b4 */ /* 0x0007e60008019000 */
[----:B------:R-:W-:-:S02]  /*75d0*/  SEL R3, RZ, 0x1, P0 ;  /* 0x00000001ff037807 */ /* 0x000fc40000000000 */
[----:B------:R-:W-:Y:S02]  /*75e0*/  SEL R2, R15, RZ, P0 ;  /* 0x000000ff0f027207 */ /* 0x000fe40000000000 */
[----:B------:R-:W-:Y:S01]  /*75f0*/  LOP3.LUT R12, R12, R3, RZ, 0x3c, !PT ;  /* 0x000000030c0c7212 */ /* 0x000fe200078e3cff */
[----:B------:R3:W-:Y:S01]  /*7600*/  UTMALDG.4D [UR24], [UR6], desc[UR14] ;  /* 0x00000e18060075b4 */ /* 0x0007e20008019000 */
[----:B------:R3:W-:Y:S02]  /*7610*/  UBLKCP.S.G [UR32], [UR30], UR22 ;  /* 0x000000201e0073ba */ /* 0x0007e40008000216 */
[----:B---3--:R-:W-:-:S03]  /*7620*/  NOP ;  /* 0x0000000000007918 */ /* 0x008fc60000000000 */
.L_x_65:
[----:B------:R-:W-:Y:S05]  /*7630*/  BSYNC B0 ;  /* 0x0000000000007941 */ /* 0x000fea0003800000 */
.L_x_64:
[----:B------:R-:W-:-:S03]  /*7640*/  UMOV UR6, 0xffffffff ;  /* 0xffffffff00067882 */ /* 0x000fc60000000000 */
[----:B------:R-:W-:Y:S05]  /*7650*/  BRA.DIV UR6, `(.L_x_85) ;  /* 0x0000000606807947 */ /* 0x000fea000b800000 */
[----:B------:R-:W-:-:S13]  /*7660*/  ELECT P0, URZ, PT ;  /* 0x00000000003f782f */ /* 0x000fda0003800000 */
.L_x_106:
[----:B------:R-:W-:Y:S04]  /*7670*/  BSSY B0, `(.L_x_86) ;  /* 0x000001e000007945 */ /* 0x000fe80003800000 */
[----:B------:R-:W-:Y:S05]  /*7680*/  @!P0 BRA `(.L_x_87) ;  /* 0x0000000000708947 */ /* 0x000fea0003800000 */
[----:B------:R-:W-:-:S04]  /*7690*/  LOP3.LUT R17, R17, 0x2, RZ, 0xfc, !PT ;  /* 0x0000000211117812 */ /* 0x000fc800078efcff */
[----:B------:R-:W-:-:S13]  /*76a0*/  ISETP.NE.AND P2, PT, R17, 0x3, PT ;  /* 0x000000031100780c */ /* 0x000fda0003f45270 */
[----:B------:R-:W-:Y:S05]  /*76b0*/  @!P2 BRA `(.L_x_88) ;  /* 0x000000000004a947 */ /* 0x000fea0003800000 */
[----:B------:R-:W-:Y:S01]  /*76c0*/  BPT.TRAP 0x1 ;  /* 0x000000040000795c */ /* 0x000fe20000300000 */
.L_x_88:
[----:B------:R-:W3:Y:S01]  /*76d0*/  S2R R3, SR_CgaCtaId ;  /* 0x0000000000037919 */ /* 0x000ee20000008800 */
[----:B-12---:R-:W-:-:S04]  /*76e0*/  MOV R0, 0x400 ;  /* 0x0000040000007802 */ /* 0x006fc80000000f00 */
[----:B---3--:R-:W-:Y:S02]  /*76f0*/  LEA R9, R3, R0, 0x18 ;  /* 0x0000000003097211 */ /* 0x008fe400078ec0ff */
[----:B------:R-:W-:-:S03]  /*7700*/  SHF.L.U32 R0, R12, 0x1f, RZ ;  /* 0x0000001f0c007819 */ /* 0x000fc600000006ff */
[----:B------:R-:W-:-:S04]  /*7710*/  VIADD R3, R9, 0x36420 ;  /* 0x0003642009037836 */ /* 0x000fc80000000000 */
[C---:B------:R-:W-:Y:S02]  /*7720*/  IMAD R7, R2.reuse, 0x8, R3 ;  /* 0x0000000802077824 */ /* 0x040fe400078e0203 */
[----:B------:R-:W-:Y:S02]  /*7730*/  VIADD R2, R2, 0x1 ;  /* 0x0000000102027836 */ /* 0x000fe40000000000 */
[----:B------:R-:W1:Y:S03]  /*7740*/  SYNCS.PHASECHK.TRANS64.TRYWAIT P0, [R7+URZ], R0 ;  /* 0x00000000070075a7 */ /* 0x000e66000800017f */
[----:B------:R-:W-:-:S04]  /*7750*/  ISETP.NE.AND P1, PT, R2, 0x2, PT ;  /* 0x000000020200780c */ /* 0x000fc80003f25270 */
[----:B------:R-:W-:Y:S02]  /*7760*/  SEL R5, RZ, 0x1, P1 ;  /* 0x00000001ff057807 */ /* 0x000fe40000800000 */
[----:B------:R-:W-:Y:S02]  /*7770*/  SEL R2, R2, RZ, P1 ;  /* 0x000000ff02027207 */ /* 0x000fe40000800000 */
[----:B------:R-:W-:-:S03]  /*7780*/  LOP3.LUT R5, R12, R5, RZ, 0x3c, !PT ;  /* 0x000000050c057212 */ /* 0x000fc600078e3cff */
[----:B------:R-:W-:Y:S01]  /*7790*/  IMAD R3, R2, 0x8, R3 ;  /* 0x0000000802037824 */ /* 0x000fe200078e0203 */
[----:B------:R-:W-:Y:S01]  /*77a0*/  SHF.L.U32 R2, R5, 0x1f, RZ ;  /* 0x0000001f05027819 */ /* 0x000fe200000006ff */
[----:B-1----:R-:W-:Y:S06]  /*77b0*/  @!P0 BRA `(.L_x_89) ;  /* 0x00000004004c8947 */ /* 0x002fec0003800000 */
.L_x_107:
[----:B------:R-:W2:Y:S02]  /*77c0*/  SYNCS.PHASECHK.TRANS64.TRYWAIT P0, [R3+URZ], R2 ;  /* 0x00000002030075a7 */ /* 0x000ea4000800017f */
[----:B--2---:R-:W-:Y:S05]  /*77d0*/  @!P0 BRA `(.L_x_90) ;  /* 0x0000000400588947 */ /* 0x004fea0003800000 */
.L_x_108:
[----:B------:R-:W-:Y:S05]  /*77e0*/  @!P2 BRA `(.L_x_91) ;  /* 0x000000000004a947 */ /* 0x000fea0003800000 */
[----:B------:R-:W-:Y:S01]  /*77f0*/  BPT.TRAP 0x1 ;  /* 0x000000040000795c */ /* 0x000fe20000300000 */
.L_x_91:
[----:B------:R-:W-:-:S07]  /*7800*/  SHF.L.U32 R4, R4, 0x1f, RZ ;  /* 0x0000001f04047819 */ /* 0x000fce00000006ff */
.L_x_92:
[----:B---3--:R3:W4:Y:S02]  /*7810*/  SYNCS.PHASECHK.TRANS64.TRYWAIT P0, [R9+URZ+0x36438], R4 ;  /* 0x03643804090075a7 */ /* 0x008724000800017f */
[----:B----4-:R-:W-:Y:S05]  /*7820*/  @!P0 NANOSLEEP.SYNCS 0x989680 ;  /* 0x009896800000895d */ /* 0x010fea0003900000 */
[----:B------:R-:W4:Y:S02]  /*7830*/  @!P0 SYNCS.PHASECHK.TRANS64 P0, [R9+URZ+0x36438], R4 ;  /* 0x03643804090085a7 */ /* 0x000f24000800007f */
[----:B----4-:R-:W-:Y:S05]  /*7840*/  @!P0 BRA `(.L_x_92) ;  /* 0xfffffffc00f08947 */ /* 0x010fea000383ffff */
.L_x_87:
[----:B------:R-:W-:Y:S05]  /*7850*/  BSYNC B0 ;  /* 0x0000000000007941 */ /* 0x000fea0003800000 */
.L_x_86:
[----:B------:R-:W-:Y:S05]  /*7860*/  EXIT ;  /* 0x000000000000794d */ /* 0x000fea0003800000 */
.L_x_10:
[----:B------:R-:W-:Y:S02]  /*7870*/  IMAD.MOV.U32 R12, RZ, RZ, RZ ;  /* 0x000000ffff0c7224 */ /* 0x000fe400078e00ff */
[----:B------:R-:W-:Y:S02]  /*7880*/  IMAD.MOV.U32 R11, RZ, RZ, 0x1f ;  /* 0x0000001fff0b7424 */ /* 0x000fe400078e00ff */
[----:B------:R-:W-:-:S07]  /*7890*/  IMAD.MOV.U32 R15, RZ, RZ, -0x1 ;  /* 0xffffffffff0f7424 */ /* 0x000fce00078e00ff */
[----:B------:R-:W-:Y:S05]  /*78a0*/  WARPSYNC.COLLECTIVE R15, `(.L_x_93) ;  /* 0x000000000f087348 */ /* 0x000fea0003c00000 */
[----:B------:R1:W2:Y:S02]  /*78b0*/  SHFL.IDX P6, R14, R13, R12, R11 ;  /* 0x0000000c0d0e7389 */ /* 0x0002a400000c000b */
[----:B-12---:R-:W-:Y:S01]  /*78c0*/  ENDCOLLECTIVE ;  /* 0x000000000000791b */ /* 0x006fe20003800000 */
.L_x_93:
[----:B------:R-:W-:Y:S05]  /*78d0*/  BRA `(.L_x_94) ;  /* 0xffffff9000ac7947 */ /* 0x000fea000383ffff */
.L_x_12:
[----:B--2---:R2:W3:Y:S02]  /*78e0*/  SYNCS.PHASECHK.TRANS64.TRYWAIT P0, [R157+URZ+0x36400], R18 ;  /* 0x036400129d0075a7 */ /* 0x0044e4000800017f */
[----:B---3--:R-:W-:Y:S05]  /*78f0*/  @!P0 NANOSLEEP.SYNCS 0x989680 ;  /* 0x009896800000895d */ /* 0x008fea0003900000 */
[----:B------:R-:W3:Y:S02]  /*7900*/  @!P0 SYNCS.PHASECHK.TRANS64 P0, [R157+URZ+0x36400], R18 ;  /* 0x036400129d0085a7 */ /* 0x000ee4000800007f */
[----:B---3--:R-:W-:Y:S05]  /*7910*/  @!P0 BRA `(.L_x_12) ;  /* 0xfffffffc00f08947 */ /* 0x008fea000383ffff */
[----:B------:R-:W-:Y:S05]  /*7920*/  BRA `(.L_x_11) ;  /* 0xffffff9400187947 */ /* 0x000fea000383ffff */
.L_x_17:
[----:B--2---:R2:W3:Y:S02]  /*7930*/  SYNCS.PHASECHK.TRANS64.TRYWAIT P1, [R4+URZ+0x36410], R13 ;  /* 0x0364100d040075a7 */ /* 0x0044e4000802017f */
[----:B---3--:R-:W-:Y:S05]  /*7940*/  @!P1 NANOSLEEP.SYNCS 0x989680 ;  /* 0x009896800000995d */ /* 0x008fea0003900000 */
[----:B------:R-:W3:Y:S02]  /*7950*/  @!P1 SYNCS.PHASECHK.TRANS64 P1, [R4+URZ+0x36410], R13 ;  /* 0x0364100d040095a7 */ /* 0x000ee4000802007f */
[----:B---3--:R-:W-:Y:S05]  /*7960*/  @!P1 BRA `(.L_x_17) ;  /* 0xfffffffc00f09947 */ /* 0x008fea000383ffff */
[----:B------:R-:W-:Y:S05]  /*7970*/  BRA `(.L_x_16) ;  /* 0xffffff9800d87947 */ /* 0x000fea000383ffff */
.L_x_21:
[----:B---3--:R3:W1:Y:S02]  /*7980*/  SYNCS.PHASECHK.TRANS64.TRYWAIT P1, [R157+URZ+0x36430], R14 ;  /* 0x0364300e9d0075a7 */ /* 0x008664000802017f */
[----:B-1----:R-:W-:Y:S05]  /*7990*/  @!P1 NANOSLEEP.SYNCS 0x989680 ;  /* 0x009896800000995d */ /* 0x002fea0003900000 */
[----:B------:R-:W1:Y:S02]  /*79a0*/  @!P1 SYNCS.PHASECHK.TRANS64 P1, [R157+URZ+0x36430], R14 ;  /* 0x0364300e9d0095a7 */ /* 0x000e64000802007f */
[----:B-1----:R-:W-:Y:S05]  /*79b0*/  @!P1 BRA `(.L_x_21) ;  /* 0xfffffffc00f09947 */ /* 0x002fea000383ffff */
[----:B------:R-:W-:Y:S05]  /*79c0*/  BRA `(.L_x_20) ;  /* 0xffffffa0007c7947 */ /* 0x000fea000383ffff */
.L_x_66:
[----:B-1----:R1:W2:Y:S02]  /*79d0*/  SYNCS.PHASECHK.TRANS64.TRYWAIT P1, [R0+URZ+0x36420], R10 ;  /* 0x0364200a000075a7 */ /* 0x0022a4000802017f */
[----:B--2---:R-:W-:Y:S05]  /*79e0*/  @!P1 NANOSLEEP.SYNCS 0x989680 ;  /* 0x009896800000995d */ /* 0x004fea0003900000 */
[----:B------:R-:W2:Y:S02]  /*79f0*/  @!P1 SYNCS.PHASECHK.TRANS64 P1, [R0+URZ+0x36420], R10 ;  /* 0x0364200a000095a7 */ /* 0x000ea4000802007f */
[----:B--2---:R-:W-:Y:S05]  /*7a00*/  @!P1 BRA `(.L_x_66) ;  /* 0xfffffffc00f09947 */ /* 0x004fea000383ffff */
[----:B------:R-:W-:Y:S05]  /*7a10*/  BRA `(.L_x_95) ;  /* 0xffffffe0001c7947 */ /* 0x000fea000383ffff */
.L_x_70:
[----:B-1----:R1:W2:Y:S02]  /*7a20*/  SYNCS.PHASECHK.TRANS64.TRYWAIT P1, [R0+URZ+0x36438], R10 ;  /* 0x0364380a000075a7 */ /* 0x0022a4000802017f */
[----:B--2---:R-:W-:Y:S05]  /*7a30*/  @!P1 NANOSLEEP.SYNCS 0x989680 ;  /* 0x009896800000995d */ /* 0x004fea0003900000 */
[----:B------:R-:W2:Y:S02]  /*7a40*/  @!P1 SYNCS.PHASECHK.TRANS64 P1, [R0+URZ+0x36438], R10 ;  /* 0x0364380a000095a7 */ /* 0x000ea4000802007f */
[----:B--2---:R-:W-:Y:S05]  /*7a50*/  @!P1 BRA `(.L_x_70) ;  /* 0xfffffffc00f09947 */ /* 0x004fea000383ffff */
[----:B------:R-:W-:Y:S05]  /*7a60*/  BRA `(.L_x_96) ;  /* 0xffffffe400d47947 */ /* 0x000fea000383ffff */
.L_x_72:
[----:B--2---:R2:W3:Y:S02]  /*7a70*/  SYNCS.PHASECHK.TRANS64.TRYWAIT P1, [R0+URZ+0x36428], R3 ;  /* 0x03642803000075a7 */ /* 0x0044e4000802017f */
[----:B---3--:R-:W-:Y:S05]  /*7a80*/  @!P1 NANOSLEEP.SYNCS 0x989680 ;  /* 0x009896800000995d */ /* 0x008fea0003900000 */
[----:B------:R-:W3:Y:S02]  /*7a90*/  @!P1 SYNCS.PHASECHK.TRANS64 P1, [R0+URZ+0x36428], R3 ;  /* 0x03642803000095a7 */ /* 0x000ee4000802007f */
[----:B---3--:R-:W-:Y:S05]  /*7aa0*/  @!P1 BRA `(.L_x_72) ;  /* 0xfffffffc00f09947 */ /* 0x008fea000383ffff */
[----:B------:R-:W-:Y:S05]  /*7ab0*/  BRA `(.L_x_97) ;  /* 0xffffffe800947947 */ /* 0x000fea000383ffff */
.L_x_74:
[----:B--2---:R2:W3:Y:S02]  /*7ac0*/  SYNCS.PHASECHK.TRANS64.TRYWAIT P1, [R0+URZ+0x36438], R29 ;  /* 0x0364381d000075a7 */ /* 0x0044e4000802017f */
[----:B---3--:R-:W-:Y:S05]  /*7ad0*/  @!P1 NANOSLEEP.SYNCS 0x989680 ;  /* 0x009896800000995d */ /* 0x008fea0003900000 */
[----:B------:R-:W3:Y:S02]  /*7ae0*/  @!P1 SYNCS.PHASECHK.TRANS64 P1, [R0+URZ+0x36438], R29 ;  /* 0x0364381d000095a7 */ /* 0x000ee4000802007f */
[----:B---3--:R-:W-:Y:S05]  /*7af0*/  @!P1 BRA `(.L_x_74) ;  /* 0xfffffffc00f09947 */ /* 0x008fea000383ffff */
[----:B------:R-:W-:Y:S05]  /*7b00*/  BRA `(.L_x_98) ;  /* 0xffffffec00247947 */ /* 0x000fea000383ffff */
.L_x_76:
[----:B------:R-:W-:-:S07]  /*7b10*/  SHF.L.U32 R5, R12, 0x1f, RZ ;  /* 0x0000001f0c057819 */ /* 0x000fce00000006ff */
.L_x_99:
[----:B--2---:R2:W3:Y:S02]  /*7b20*/  SYNCS.PHASECHK.TRANS64.TRYWAIT P1, [R0+URZ+0x36420], R5 ;  /* 0x03642005000075a7 */ /* 0x0044e4000802017f */
[----:B---3--:R-:W-:Y:S05]  /*7b30*/  @!P1 NANOSLEEP.SYNCS 0x989680 ;  /* 0x009896800000995d */ /* 0x008fea0003900000 */
[----:B------:R-:W3:Y:S02]  /*7b40*/  @!P1 SYNCS.PHASECHK.TRANS64 P1, [R0+URZ+0x36420], R5 ;  /* 0x03642005000095a7 */ /* 0x000ee4000802007f */
[----:B---3--:R-:W-:Y:S05]  /*7b50*/  @!P1 BRA `(.L_x_99) ;  /* 0xfffffffc00f09947 */ /* 0x008fea000383ffff */
[----:B------:R-:W-:Y:S05]  /*7b60*/  BRA `(.L_x_100) ;  /* 0xffffffec00c47947 */ /* 0x000fea000383ffff */
.L_x_79:
[----:B--2---:R2:W3:Y:S02]  /*7b70*/  SYNCS.PHASECHK.TRANS64.TRYWAIT P1, [R0+URZ+0x36438], R10 ;  /* 0x0364380a000075a7 */ /* 0x0044e4000802017f */
[----:B---3--:R-:W-:Y:S05]  /*7b80*/  @!P1 NANOSLEEP.SYNCS 0x989680 ;  /* 0x009896800000995d */ /* 0x008fea0003900000 */
[----:B------:R-:W3:Y:S02]  /*7b90*/  @!P1 SYNCS.PHASECHK.TRANS64 P1, [R0+URZ+0x36438], R10 ;  /* 0x0364380a000095a7 */ /* 0x000ee4000802007f */
[----:B---3--:R-:W-:Y:S05]  /*7ba0*/  @!P1 BRA `(.L_x_79) ;  /* 0xfffffffc00f09947 */ /* 0x008fea000383ffff */
[----:B------:R-:W-:Y:S05]  /*7bb0*/  BRA `(.L_x_101) ;  /* 0xfffffff0006c7947 */ /* 0x000fea000383ffff */
.L_x_81:
[----:B---3--:R3:W4:Y:S02]  /*7bc0*/  SYNCS.PHASECHK.TRANS64.TRYWAIT P1, [R0+URZ+0x36428], R5 ;  /* 0x03642805000075a7 */ /* 0x008724000802017f */
[----:B----4-:R-:W-:Y:S05]  /*7bd0*/  @!P1 NANOSLEEP.SYNCS 0x989680 ;  /* 0x009896800000995d */ /* 0x010fea0003900000 */
[----:B------:R-:W4:Y:S02]  /*7be0*/  @!P1 SYNCS.PHASECHK.TRANS64 P1, [R0+URZ+0x36428], R5 ;  /* 0x03642805000095a7 */ /* 0x000f24000802007f */
[----:B----4-:R-:W-:Y:S05]  /*7bf0*/  @!P1 BRA `(.L_x_81) ;  /* 0xfffffffc00f09947 */ /* 0x010fea000383ffff */
[----:B------:R-:W-:Y:S05]  /*7c00*/  BRA `(.L_x_102) ;  /* 0xfffffff400147947 */ /* 0x000fea000383ffff */
.L_x_83:
[----:B---3--:R3:W4:Y:S02]  /*7c10*/  SYNCS.PHASECHK.TRANS64.TRYWAIT P1, [R0+URZ+0x36438], R3 ;  /* 0x03643803000075a7 */ /* 0x008724000802017f */
[----:B----4-:R-:W-:Y:S05]  /*7c20*/  @!P1 NANOSLEEP.SYNCS 0x989680 ;  /* 0x009896800000995d */ /* 0x010fea0003900000 */
[----:B------:R-:W4:Y:S02]  /*7c30*/  @!P1 SYNCS.PHASECHK.TRANS64 P1, [R0+URZ+0x36438], R3 ;  /* 0x03643803000095a7 */ /* 0x000f24000802007f */
[----:B----4-:R-:W-:Y:S05]  /*7c40*/  @!P1 BRA `(.L_x_83) ;  /* 0xfffffffc00f09947 */ /* 0x010fea000383ffff */
[----:B------:R-:W-:Y:S05]  /*7c50*/  BRA `(.L_x_103) ;  /* 0xfffffff400ac7947 */ /* 0x000fea000383ffff */
.L_x_85:
[----:B------:R-:W-:Y:S01]  /*7c60*/  BSSY B0, `(.L_x_104) ;  /* 0x0000006000007945 */ /* 0x000fe20003800000 */
[----:B------:R-:W-:-:S07]  /*7c70*/  IMAD.MOV.U32 R15, RZ, RZ, -0x1 ;  /* 0xffffffffff0f7424 */ /* 0x000fce00078e00ff */
[----:B-12---:R-:W-:Y:S05]  /*7c80*/  WARPSYNC.COLLECTIVE R15, `(.L_x_105) ;  /* 0x000000000f0c7348 */ /* 0x006fea0003c00000 */
[----:B------:R-:W-:Y:S02]  /*7c90*/  ELECT P6, UR62, PT ;  /* 0x00000000003e782f */ /* 0x000fe400038c0000 */
[----:B------:R-:W-:Y:S01]  /*7ca0*/  MOV R14, UR62 ;  /* 0x0000003e000e7c02 */ /* 0x000fe20008000f00 */
[----:B-12---:R-:W-:Y:S10]  /*7cb0*/  ENDCOLLECTIVE ;  /* 0x000000000000791b */ /* 0x006ff40003800000 */
.L_x_105:
[----:B------:R-:W-:Y:S05]  /*7cc0*/  BSYNC B0 ;  /* 0x0000000000007941 */ /* 0x000fea0003800000 */
.L_x_104:
[----:B------:R-:W-:Y:S01]  /*7cd0*/  PLOP3.LUT P0, PT, P6, PT, PT, 0x80, 0x0 ;  /* 0x000000000000781c */ /* 0x000fe2000370f070 */
[----:B------:R-:W-:-:S12]  /*7ce0*/  BRA `(.L_x_106) ;  /* 0xfffffff800607947 */ /* 0x000fd8000383ffff */
.L_x_89:
[----:B-1----:R1:W2:Y:S02]  /*7cf0*/  SYNCS.PHASECHK.TRANS64.TRYWAIT P0, [R7+URZ], R0 ;  /* 0x00000000070075a7 */ /* 0x0022a4000800017f */
[----:B--2---:R-:W-:Y:S05]  /*7d00*/  @!P0 NANOSLEEP.SYNCS 0x989680 ;  /* 0x009896800000895d */ /* 0x004fea0003900000 */
[----:B------:R-:W2:Y:S02]  /*7d10*/  @!P0 SYNCS.PHASECHK.TRANS64 P0, [R7+URZ], R0 ;  /* 0x00000000070085a7 */ /* 0x000ea4000800007f */
[----:B--2---:R-:W-:Y:S05]  /*7d20*/  @!P0 BRA `(.L_x_89) ;  /* 0xfffffffc00f08947 */ /* 0x004fea000383ffff */
[----:B------:R-:W-:Y:S05]  /*7d30*/  BRA `(.L_x_107) ;  /* 0xfffffff800a07947 */ /* 0x000fea000383ffff */
.L_x_90:
[----:B--2---:R2:W3:Y:S02]  /*7d40*/  SYNCS.PHASECHK.TRANS64.TRYWAIT P0, [R3+URZ], R2 ;  /* 0x00000002030075a7 */ /* 0x0044e4000800017f */
[----:B---3--:R-:W-:Y:S05]  /*7d50*/  @!P0 NANOSLEEP.SYNCS 0x989680 ;  /* 0x009896800000895d */ /* 0x008fea0003900000 */
[----:B------:R-:W3:Y:S02]  /*7d60*/  @!P0 SYNCS.PHASECHK.TRANS64 P0, [R3+URZ], R2 ;  /* 0x00000002030085a7 */ /* 0x000ee4000800007f */
[----:B---3--:R-:W-:Y:S05]  /*7d70*/  @!P0 BRA `(.L_x_90) ;  /* 0xfffffffc00f08947 */ /* 0x008fea000383ffff */
[----:B------:R-:W-:Y:S05]  /*7d80*/  BRA `(.L_x_108) ;  /* 0xfffffff800947947 */ /* 0x000fea000383ffff */
.L_x_109:
[----:B------:R-:W-:-:S00]  /*7d90*/  BRA `(.L_x_109) ;  /* 0xfffffffc00fc7947 */ /* 0x000fc0000383ffff */
[----:B------:R-:W-:-:S00]  /*7da0*/  NOP ;  /* 0x0000000000007918 */ /* 0x000fc00000000000 */
        /* <DEDUP_REMOVED lines=13> */
.L_x_3855:


//--------------------- .text._ZN7cutlass13device_kernelIN5flash11enable_sm90INS1_16FlashAttnBwdSm90INS1_25CollectiveMainloopBwdSm90ILi2ELi1ELi1EN4cute5tupleIJNS5_1CILi1EEES8_S8_EEENS6_IJNS7_ILi64EEENS7_ILi96EEENS7_ILi192EEEEEENS_10bfloat16_tEfNS_4arch4Sm90ELb0ELb0ELb1ELb0ELb1ELb0ELb1ELb0ELi3ELi1ELi1ELi1ELb0EEENS1_21CollectiveEpilogueBwdISD_SE_SG_Li384ELb0ELb1ELi3EEENS1_19SingleTileSchedulerILb0ELb0ELb0ELi96EEEEEEEEEvNT_6ParamsE --------------------------
	.section	.text._ZN7cutlass13device_kernelIN5flash11enable_sm90INS1_16FlashAttnBwdSm90INS1_25CollectiveMainloopBwdSm90ILi2ELi1ELi1EN4cute5tupleIJNS5_1CILi1EEES8_S8_EEENS6_IJNS7_ILi64EEENS7_ILi96EEENS7_ILi192EEEEEENS_10bfloat16_tEfNS_4arch4Sm90ELb0ELb0ELb1ELb0ELb1ELb0ELb1ELb0ELi3ELi1ELi1ELi1ELb0EEENS1_21CollectiveEpilogueBwdISD_SE_SG_Li384ELb0ELb1ELi3EEENS1_19SingleTileSchedulerILb0ELb0ELb0ELi96EEEEEEEEEvNT_6ParamsE,"ax",@progbits
	.align	128
.text._ZN7cutlass13device_kernelIN5flash11enable_sm90INS1_16FlashAttnBwdSm90INS1_25CollectiveMainloopBwdSm90ILi2ELi1ELi1EN4cute5tupleIJNS5_1CILi1EEES8_S8_EEENS6_IJNS7_ILi64EEENS7_ILi96EEENS7_ILi192EEEEEENS_10bfloat16_tEfNS_4arch4Sm90ELb0ELb0ELb1ELb0ELb1ELb0ELb1ELb0ELi3ELi1ELi1ELi1ELb0EEENS1_21CollectiveEpilogueBwdISD_SE_SG_Li384ELb0ELb1ELi3EEENS1_19SingleTileSchedulerILb0ELb0ELb0ELi96EEEEEEEEEvNT_6ParamsE:
        .type           _ZN7cutlass13device_kernelIN5flash11enable_sm90INS1_16FlashAttnBwdSm90INS1_25CollectiveMainloopBwdSm90ILi2ELi1ELi1EN4cute5tupleIJNS5_1CILi1EEES8_S8_EEENS6_IJNS7_ILi64EEENS7_ILi96EEENS7_ILi192EEEEEENS_10bfloat16_tEfNS_4arch4Sm90ELb0ELb0ELb1ELb0ELb1ELb0ELb1ELb0ELi3ELi1ELi1ELi1ELb0EEENS1_21CollectiveEpilogueBwdISD_SE_SG_Li384ELb0ELb1ELi3EEENS1_19SingleTileSchedulerILb0ELb0ELb0ELi96EEEEEEEEEvNT_6ParamsE,@function
        .size           _ZN7cutlass13device_kernelIN5flash11enable_sm90INS1_16FlashAttnBwdSm90INS1_25CollectiveMainloopBwdSm90ILi2ELi1ELi1EN4cute5tupleIJNS5_1CILi1EEES8_S8_EEENS6_IJNS7_ILi64EEENS7_ILi96EEENS7_ILi192EEEEEENS_10bfloat16_tEfNS_4arch4Sm90ELb0ELb0ELb1ELb0ELb1ELb0ELb1ELb0ELi3ELi1ELi1ELi1ELb0EEENS1_21CollectiveEpilogueBwdISD_SE_SG_Li384ELb0ELb1ELi3EEENS1_19SingleTileSchedulerILb0ELb0ELb0ELi96EEEEEEEEEvNT_6ParamsE,(.L_x_3856 - _ZN7cutlass13device_kernelIN5flash11enable_sm90INS1_16FlashAttnBwdSm90INS1_25CollectiveMainloopBwdSm90ILi2ELi1ELi1EN4cute5tupleIJNS5_1CILi1EEES8_S8_EEENS6_IJNS7_ILi64EEENS7_ILi96EEENS7_ILi192EEEEEENS_10bfloat16_tEfNS_4arch4Sm90ELb0ELb0ELb1ELb0ELb1ELb0ELb1ELb0ELi3ELi1ELi1ELi1ELb0EEENS1_21CollectiveEpilogueBwdISD_SE_SG_Li384ELb0ELb1ELi3EEENS1_19SingleTileSchedulerILb0ELb0ELb0ELi96EEEEEEEEEvNT_6ParamsE)
        .other          _ZN7cutlass13device_kernelIN5flash11enable_sm90INS1_16FlashAttnBwdSm90INS1_25CollectiveMainloopBwdSm90ILi2ELi1ELi1EN4cute5tupleIJNS5_1CILi1EEES8_S8_EEENS6_IJNS7_ILi64EEENS7_ILi96EEENS7_ILi192EEEEEENS_10bfloat16_tEfNS_4arch4Sm90ELb0ELb0ELb1ELb0ELb1ELb0ELb1ELb0ELi3ELi1ELi1ELi1ELb0EEENS1_21CollectiveEpilogueBwdISD_SE_SG_Li384ELb0ELb1ELi3EEENS1_19SingleTileSchedulerILb0ELb0ELb0ELi96EEEEEEEEEvNT_6ParamsE,@"STO_CUDA_ENTRY STV_DEFAULT"
_ZN7cutlass13device_kernelIN5flash11enable_sm90INS1_16FlashAttnBwdSm90INS1_25CollectiveMainloopBwdSm90ILi2ELi1ELi1EN4cute5tupleIJNS5_1CILi1EEES8_S8_EEENS6_IJNS7_ILi64EEENS7_ILi96EEENS7_ILi192EEEEEENS_10bfloat16_tEfNS_4arch4Sm90ELb0ELb0ELb1ELb0ELb1ELb0ELb1ELb0ELi3ELi1ELi1ELi1ELb0EEENS1_21CollectiveEpilogueBwdISD_SE_SG_Li384ELb0ELb1ELi3EEENS1_19SingleTileSchedulerILb0ELb0ELb0ELi96EEEEEEEEEvNT_6ParamsE:
        /* <DEDUP_REMOVED lines=29> */
.L_x_111:
[----:B------:R-:W-:Y:S05]  /*01d0*/  BSYNC B0 ;  /* 0x0000000000007941 */ /* 0x000fea0003800000 */
.L_x_110:
        /* <DEDUP_REMOVED lines=34> */
.L_x_112:
        /* <DEDUP_REMOVED lines=20> */
.L_x_113:
[----:B---3--:R-:W-:Y:S01]  /*0540*/  ISETP.NE.AND P0, PT, R2, RZ, PT ;  /* 0x000000ff0200720c */ /* 0x008fe20003f05270 */
[----:B------:R-:W-:Y:S01]  /*0550*/  IMAD.MOV.U32 R17, RZ, RZ, 0x1 ;  /* 0x00000001ff117424 */ /* 0x000fe200078e00ff */
[----:B------:R-:W-:-:S04]  /*0560*/  NOP ;  /* 0x0000000000007918 */ /* 0x000fc80000000000 */
[----:B------:R-:W-:Y:S01]  /*0570*/  SEL R17, R17, 0x2, !P0 ;  /* 0x0000000211117807 */ /* 0x000fe20004000000 */
[----:B-12-4-:R-:W-:Y:S06]  /*0580*/  BAR.SYNC.DEFER_BLOCKING 0x0 ;  /* 0x0000000000007b1d */ /* 0x016fec0000010000 */
[----:B------:R-:W-:Y:S05]  /*0590*/  @!P0 BRA `(.L_x_114) ;  /* 0x0000004000848947 */ /* 0x000fea0003800000 */
.L_x_115:
        /* <DEDUP_REMOVED lines=37> */
.L_x_117:
        /* <DEDUP_REMOVED lines=15> */
.L_x_116:
        /* <DEDUP_REMOVED lines=20> */
.L_x_119:
        /* <DEDUP_REMOVED lines=15> */
.L_x_118:
        /* <DEDUP_REMOVED lines=8> */
.L_x_222:
        /* <DEDUP_REMOVED lines=32> */
.L_x_121:
        /* <DEDUP_REMOVED lines=105> */
.L_x_134:
[----:B------:R-:W-:Y:S01]  /*1420*/  ISETP.NE.AND P0, PT, R9, 0x3, PT ;  /* 0x000000030900780c */ /* 0x000fe20003f05270 */
[----:B------:R-:W-:-:S12]  /*1430*/  YIELD ;  /* 0x0000000000007946 */ /* 0x000fd80003800000 */
[----:B---3--:R-:W-:Y:S05]  /*1440*/  @!P0 BRA `(.L_x_124) ;  /* 0x0000000000048947 */ /* 0x008fea0003800000 */
[----:B------:R-:W-:Y:S01]  /*1450*/  BPT.TRAP 0x1 ;  /* 0x000000040000795c */ /* 0x000fe20000300000 */
.L_x_124:
[----:B------:R-:W-:Y:S02]  /*1460*/  LEA R4, R3, UR37, 0x3 ;  /* 0x0000002503047c11 */ /* 0x000fe4000f8e18ff */
[----:B------:R-:W-:-:S04]  /*1470*/  SHF.L.U32 R13, R8, 0x1f, RZ ;  /* 0x0000001f080d7819 */ /* 0x000fc800000006ff */
[----:B------:R1:W2:Y:S01]  /*1480*/  SYNCS.PHASECHK.TRANS64.TRYWAIT P1, [R4+URZ+0x36410], R13 ;  /* 0x0364100d040075a7 */ /* 0x0002a2000802017f */
[----:B------:R-:W-:Y:S05]  /*1490*/  @!P0 BRA `(.L_x_125) ;  /* 0x0000000000048947 */ /* 0x000fea0003800000 */
[----:B------:R-:W-:Y:S01]  /*14a0*/  BPT.TRAP 0x1 ;  /* 0x000000040000795c */ /* 0x000fe20000300000 */
.L_x_125:
[----:B--2---:R-:W-:Y:S05]  /*14b0*/  @P1 BRA `(.L_x_126) ;  /* 0x0000000000081947 */ /* 0x004fea0003800000 */
[----:B------:R-:W2:Y:S02]  /*14c0*/  SYNCS.PHASECHK.TRANS64.TRYWAIT P1, [R4+URZ+0x36410], R13 ;  /* 0x0364100d040075a7 */ /* 0x000ea4000802017f */
[----:B--2---:R-:W-:Y:S05]  /*14d0*/  @!P1 BRA `(.L_x_127) ;  /* 0x0000006c00189947 */ /* 0x004fea0003800000 */
.L_x_126:
        /* <DEDUP_REMOVED lines=103> */
.L_x_128:
[----:B---3--:R-:W-:-:S04]  /*1b50*/  SHF.L.U32 R14, R7, 0x1f, RZ ;  /* 0x0000001f070e7819 */ /* 0x008fc800000006ff */
[----:B------:R2:W3:Y:S01]  /*1b60*/  SYNCS.PHASECHK.TRANS64.TRYWAIT P1, [UR37+0x36430], R14 ;  /* 0x0364300eff0075a7 */ /* 0x0004e20008020165 */
[----:B------:R-:W-:Y:S05]  /*1b70*/  @!P0 BRA `(.L_x_129) ;  /* 0x0000000000048947 */ /* 0x000fea0003800000 */
[----:B------:R-:W-:Y:S01]  /*1b80*/  BPT.TRAP 0x1 ;  /* 0x000000040000795c */ /* 0x000fe20000300000 */
.L_x_129:
[----:B---3--:R-:W-:Y:S05]  /*1b90*/  @P1 BRA `(.L_x_130) ;  /* 0x0000000000081947 */ /* 0x008fea0003800000 */
[----:B------:R-:W3:Y:S02]  /*1ba0*/  SYNCS.PHASECHK.TRANS64.TRYWAIT P1, [UR37+0x36430], R14 ;  /* 0x0364300eff0075a7 */ /* 0x000ee40008020165 */
[----:B---3--:R-:W-:Y:S05]  /*1bb0*/  @!P1 BRA `(.L_x_131) ;  /* 0x0000006400749947 */ /* 0x008fea0003800000 */
.L_x_130:
        /* <DEDUP_REMOVED lines=369> */
.L_x_132:
        /* <DEDUP_REMOVED lines=60> */
.L_x_133:
        /* <DEDUP_REMOVED lines=12> */
.L_x_123:
        /* <DEDUP_REMOVED lines=68> */
.L_x_135:
        /* <DEDUP_REMOVED lines=20> */
.L_x_136:
        /* <DEDUP_REMOVED lines=18> */
.L_x_137:
        /* <DEDUP_REMOVED lines=18> */
.L_x_138:
        /* <DEDUP_REMOVED lines=135> */
.L_x_140:
[----:B------:R-:W-:Y:S05]  /*4780*/  BSYNC B0 ;  /* 0x0000000000007941 */ /* 0x000fea0003800000 */
.L_x_139:
[----:B------:R-:W-:-:S04]  /*4790*/  DEPBAR.LE SB0, 0x0 ;  /* 0x000080000000791a */ /* 0x000fc80000000000 */
[----:B------:R-:W-:Y:S05]  /*47a0*/  EXIT ;  /* 0x000000000000794d */ /* 0x000fea0003800000 */
.L_x_114:
        /* <DEDUP_REMOVED lines=14> */
[----:B------:R-:W-:Y:S01]  /*4890*/  ULDC UR13, c[0x0][0x288] ;  /* 0x0000a200000d7ab9 */ /* 0x000fe20000000800 */
[----:B------:R-:W-:Y:S01]  /*48a0*/  ULDC.64 UR14, c[0x0][0x2e0] ;  /* 0x0000b800000e7ab9 */ /* 0x000fe20000000a00 */
[----:B------:R-:W-:-:S04]  /*48b0*/  ELECT P0, URZ, PT ;  /* 0x00000000003f782f */ /* 0x000fc80003800000 */
[----:B------:R-:W2:Y:S01]  /*48c0*/  LDC R4, c[0x0][0x280] ;  /* 0x0000a000ff047b82 */ /* 0x000ea20000000800 */
[----:B-1----:R-:W-:Y:S02]  /*48d0*/  USHF.R.S32.HI UR10, URZ, 0x1f, UR16 ;  /* 0x0000001f3f0a7899 */ /* 0x002fe40008011410 */
[----:B------:R-:W-:Y:S02]  /*48e0*/  UIMAD.WIDE.U32 UR4, UR16, UR8, URZ ;  /* 0x00000008100472a5 */ /* 0x000fe4000f8e003f */
[----:B------:R-:W-:Y:S01]  /*48f0*/  UIMAD UR6, UR10, UR8, URZ ;  /* 0x000000080a0672a4 */ /* 0x000fe2000f8e023f */
[----:B--2---:R-:W-:-:S03]  /*4900*/  ISETP.GE.AND P1, PT, R4, 0x1, PT ;  /* 0x000000010400780c */ /* 0x004fc60003f26270 */
[----:B------:R-:W-:Y:S02]  /*4910*/  UIMAD UR7, UR16, UR9, UR6 ;  /* 0x00000009100772a4 */ /* 0x000fe4000f8e0206 */
[----:B------:R-:W-:Y:S02]  /*4920*/  USHF.R.S32.HI UR6, URZ, 0x1f, UR11 ;  /* 0x0000001f3f067899 */ /* 0x000fe4000801140b */
[----:B------:R-:W-:Y:S02]  /*4930*/  UIMAD UR9, UR11, UR13, URZ ;  /* 0x0000000d0b0972a4 */ /* 0x000fe4000f8e023f */
[----:B------:R-:W-:Y:S02]  /*4940*/  UIMAD UR6, UR6, UR14, URZ ;  /* 0x0000000e060672a4 */ /* 0x000fe4000f8e023f */
[----:B------:R-:W-:Y:S02]  /*4950*/  UIADD3 UR5, UR5, UR7, URZ ;  /* 0x0000000705057290 */ /* 0x000fe4000fffe03f */
[----:B------:R-:W-:-:S02]  /*4960*/  UIADD3 UR8, UP0, UR9, UR16, URZ ;  /* 0x0000001009087290 */ /* 0x000fc4000ff1e03f */
[----:B------:R-:W-:Y:S02]  /*4970*/  UIMAD UR12, UR11, UR15, UR6 ;  /* 0x0000000f0b0c72a4 */ /* 0x000fe4000f8e0206 */
[----:B------:R-:W-:Y:S02]  /*4980*/  UIMAD.WIDE.U32 UR6, UR11, UR14, UR4 ;  /* 0x0000000e0b0672a5 */ /* 0x000fe4000f8e0004 */
[----:B------:R-:W-:Y:S01]  /*4990*/  ULEA.HI.X.SX32 UR9, UR9, UR10, 0x1, UP0 ;  /* 0x0000000a09097291 */ /* 0x000fe200080f0e3f */
[----:B------:R-:W-:Y:S11]  /*49a0*/  @!P1 EXIT ;  /* 0x000000000000994d */ /* 0x000ff60003800000 */
[----:B------:R-:W1:Y:S01]  /*49b0*/  S2R R5, SR_TID.X ;  /* 0x0000000000057919 */ /* 0x000e620000002100 */
[C---:B------:R-:W-:Y:S01]  /*49c0*/  VIADD R0, R4.reuse, 0x3f ;  /* 0x0000003f04007836 */ /* 0x040fe20000000000 */
[----:B------:R-:W-:Y:S01]  /*49d0*/  ISETP.GE.AND P1, PT, R4, 0x41, PT ;  /* 0x000000410400780c */ /* 0x000fe20003f26270 */
[----:B------:R-:W-:Y:S01]  /*49e0*/  ULDC UR4, c[0x0][0x760] ;  /* 0x0001d80000047ab9 */ /* 0x000fe20000000800 */
[----:B------:R-:W2:Y:S01]  /*49f0*/  S2UR UR24, SR_CTAID.X ;  /* 0x00000000001879c3 */ /* 0x000ea20000002500 */
[----:B------:R-:W-:Y:S01]  /*4a00*/  UIMAD UR13, UR13, UR4, URZ ;  /* 0x000000040d0d72a4 */ /* 0x000fe2000f8e023f */
[----:B------:R-:W-:Y:S01]  /*4a10*/  SHF.R.S32.HI R3, RZ, 0x1f, R0 ;  /* 0x0000001fff037819 */ /* 0x000fe20000011400 */
[----:B------:R-:W-:Y:S01]  /*4a20*/  UIADD3 UR12, UR7, UR12, URZ ;  /* 0x0000000c070c7290 */ /* 0x000fe2000fffe03f */
[----:B------:R-:W-:Y:S02]  /*4a30*/  UMOV UR4, URZ ;  /* 0x0000003f00047c82 */ /* 0x000fe40008000000 */
[----:B------:R-:W-:Y:S01]  /*4a40*/  LEA.HI R3, R3, R0, RZ, 0x6 ;  /* 0x0000000003037211 */ /* 0x000fe200078f30ff */
[----:B------:R-:W-:-:S03]  /*4a50*/  ULDC.64 UR20, c[0x0][0x208] ;  /* 0x0000820000147ab9 */ /* 0x000fc60000000a00 */
[----:B------:R-:W-:-:S04]  /*4a60*/  SHF.R.S32.HI R2, RZ, 0x6, R3 ;  /* 0x00000006ff027819 */ /* 0x000fc80000011403 */
[----:B------:R-:W-:Y:S02]  /*4a70*/  VIMNMX R2, R2, 0x1, !PT ;  /* 0x0000000102027848 */ /* 0x000fe40007fe0100 */
[----:B-1----:R-:W-:Y:S02]  /*4a80*/  LOP3.LUT R0, R5, 0x1f, RZ, 0xc0, !PT ;  /* 0x0000001f05007812 */ /* 0x002fe400078ec0ff */
[----:B------:R-:W-:Y:S01]  /*4a90*/  LOP3.LUT R5, R2, 0x1, RZ, 0xc0, !PT ;  /* 0x0000000102057812 */ /* 0x000fe200078ec0ff */
[----:B--2---:R-:W-:Y:S06]  /*4aa0*/  @!P1 BRA `(.L_x_142) ;  /* 0x0000000c00449947 */ /* 0x004fec0003800000 */
[----:B------:R-:W-:Y:S01]  /*4ab0*/  ULDC.64 UR16, c[0x0][0x2c0] ;  /* 0x0000b00000107ab9 */ /* 0x000fe20000000a00 */
[----:B------:R-:W-:Y:S01]  /*4ac0*/  IMAD.IADD R4, R2, 0x1, -R5 ;  /* 0x0000000102047824 */ /* 0x000fe200078e0a05 */
[----:B------:R-:W-:Y:S01]  /*4ad0*/  ULEA UR16, UP0, UR6, UR16, 0x2 ;  /* 0x0000001006107291 */ /* 0x000fe2000f80103f */
[----:B------:R-:W-:Y:S01]  /*4ae0*/  UMOV UR5, URZ ;  /* 0x0000003f00057c82 */ /* 0x000fe20008000000 */
[----:B------:R-:W-:Y:S02]  /*4af0*/  UMOV UR4, URZ ;  /* 0x0000003f00047c82 */ /* 0x000fe40008000000 */
[----:B------:R-:W-:Y:S02]  /*4b00*/  ULEA.HI.X UR17, UR6, UR17, UR12, 0x2, UP0 ;  /* 0x0000001106117291 */ /* 0x000fe400080f140c */
[----:B------:R-:W-:-:S04]  /*4b10*/  UIADD3 UR16, UP0, UR16, 0x4000, URZ ;  /* 0x0000400010107890 */ /* 0x000fc8000ff1e03f */
[----:B------:R-:W-:-:S12]  /*4b20*/  UIADD3.X UR17, URZ, UR17, URZ, UP0, !UPT ;  /* 0x000000113f117290 */ /* 0x000fd800087fe43f */
.L_x_175:
[----:B------:R-:W-:Y:S01]  /*4b30*/  UIMAD UR19, UR13, UR4, URZ ;  /* 0x000000040d1372a4 */ /* 0x000fe2000f8e023f */
[----:B------:R-:W-:Y:S01]  /*4b40*/  ISETP.NE.AND P3, PT, R0, RZ, PT ;  /* 0x000000ff0000720c */ /* 0x000fe20003f65270 */
[----:B------:R-:W-:Y:S01]  /*4b50*/  ULDC.64 UR10, c[0x0][0x768] ;  /* 0x0001da00000a7ab9 */ /* 0x000fe20000000a00 */
[----:B------:R-:W-:Y:S01]  /*4b60*/  VIADD R4, R4, 0xfffffffe ;  /* 0xfffffffe04047836 */ /* 0x000fe20000000000 */
[----:B------:R-:W-:Y:S01]  /*4b70*/  UIADD3 UR14, UP0, UR19, UR8, URZ ;  /* 0x00000008130e7290 */ /* 0x000fe2000ff1e03f */
[----:B------:R-:W-:Y:S03]  /*4b80*/  BSSY B0, `(.L_x_143) ;  /* 0x000000d000007945 */ /* 0x000fe60003800000 */
[----:B------:R-:W-:Y:S01]  /*4b90*/  ULEA.HI.X.SX32 UR15, UR19, UR9, 0x1, UP0 ;  /* 0x00000009130f7291 */ /* 0x000fe200080f0e3f */
[----:B------:R-:W-:Y:S01]  /*4ba0*/  ISETP.NE.AND P1, PT, R4, RZ, PT ;  /* 0x000000ff0400720c */ /* 0x000fe20003f25270 */
[----:B------:R-:W-:-:S04]  /*4bb0*/  ULEA UR18, UP0, UR14, UR10, 0x2 ;  /* 0x0000000a0e127291 */ /* 0x000fc8000f80103f */
[----:B------:R-:W-:Y:S02]  /*4bc0*/  ULEA.HI.X UR15, UR14, UR11, UR15, 0x2, UP0 ;  /* 0x0000000b0e0f7291 */ /* 0x000fe400080f140f */
[----:B-1----:R-:W-:-:S04]  /*4bd0*/  IMAD.U32 R2, RZ, RZ, UR18 ;  /* 0x00000012ff027e24 */ /* 0x002fc8000f8e00ff */
[----:B------:R-:W-:Y:S01]  /*4be0*/  IMAD.U32 R3, RZ, RZ, UR15 ;  /* 0x0000000fff037e24 */ /* 0x000fe2000f8e00ff */
[----:B------:R-:W-:Y:S06]  /*4bf0*/  @P3 BRA `(.L_x_144) ;  /* 0x0000000000143947 */ /* 0x000fec0003800000 */
.L_x_145:
[----:B------:R-:W2:Y:S04]  /*4c00*/  LDG.E.STRONG.GPU R6, desc[UR20][R2.64] ;  /* 0x0000001402067981 */ /* 0x000ea8000c1ef900 */
[----:B--2---:R-:W-:Y:S01]  /*4c10*/  CCTL.IVALL ;  /* 0x00000000ff00798f */ /* 0x004fe20002000000 */
[----:B------:R-:W-:Y:S05]  /*4c20*/  YIELD ;  /* 0x0000000000007946 */ /* 0x000fea0003800000 */
[----:B------:R-:W-:-:S13]  /*4c30*/  ISETP.NE.AND P2, PT, R6, UR24, PT ;  /* 0x0000001806007c0c */ /* 0x000fda000bf45270 */
[----:B------:R-:W-:Y:S05]  /*4c40*/  @P2 BRA `(.L_x_145) ;  /* 0xfffffffc00ec2947 */ /* 0x000fea000383ffff */
.L_x_144:
[----:B------:R-:W-:Y:S05]  /*4c50*/  BSYNC B0 ;  /* 0x0000000000007941 */ /* 0x000fea0003800000 */
.L_x_143:
[----:B------:R-:W-:-:S03]  /*4c60*/  UMOV UR14, 0xffffffff ;  /* 0xffffffff000e7882 */ /* 0x000fc60000000000 */
[----:B------:R-:W-:Y:S05]  /*4c70*/  BRA.DIV UR14, `(.L_x_146) ;  /* 0x000000360e587947 */ /* 0x000fea000b800000 */
[----:B------:R-:W-:Y:S01]  /*4c80*/  NOP ;  /* 0x0000000000007918 */ /* 0x000fe20000000000 */
.L_x_225:
[----:B------:R-:W-:Y:S05]  /*4c90*/  WARPSYNC.ALL ;  /* 0x0000000000007948 */ /* 0x000fea0003800000 */
[----:B------:R-:W-:Y:S06]  /*4ca0*/  BAR.SYNC.DEFER_BLOCKING 0xd, 0xa0 ;  /* 0x0342800000007b1d */ /* 0x000fec0000010000 */
[----:B------:R-:W-:Y:S04]  /*4cb0*/  BSSY B0, `(.L_x_147) ;  /* 0x0000011000007945 */ /* 0x000fe80003800000 */
[----:B------:R-:W-:Y:S05]  /*4cc0*/  @!P0 BRA `(.L_x_148) ;  /* 0x00000000003c8947 */ /* 0x000fea0003800000 */
[----:B------:R-:W1:Y:S01]  /*4cd0*/  S2UR UR18, SR_CgaCtaId ;  /* 0x00000000001279c3 */ /* 0x000e620000008800 */
[----:B------:R-:W-:Y:S01]  /*4ce0*/  UIMAD UR14, UR4, 0x3000, URZ ;  /* 0x00003000040e78a4 */ /* 0x000fe2000f8e023f */
[----:B------:R-:W-:Y:S01]  /*4cf0*/  UMOV UR15, 0x400 ;  /* 0x00000400000f7882 */ /* 0x000fe20000000000 */
[----:B------:R-:W-:Y:S02]  /*4d00*/  ULDC.64 UR22, c[0x0][0x2c0] ;  /* 0x0000b00000167ab9 */ /* 0x000fe40000000a00 */
[----:B------:R-:W-:Y:S01]  /*4d10*/  UIADD3 UR25, UP0, UR14, UR6, URZ ;  /* 0x000000060e197290 */ /* 0x000fe2000ff1e03f */
[----:B------:R-:W-:Y:S01]  /*4d20*/  UMOV UR26, 0x0 ;  /* 0x00000000001a7882 */ /* 0x000fe20000000000 */
[----:B------:R-:W-:Y:S01]  /*4d30*/  UMOV UR27, 0x14f00000 ;  /* 0x14f00000001b7882 */ /* 0x000fe20000000000 */
[----:B-1----:R-:W-:Y:S02]  /*4d40*/  ULEA UR18, UR18, UR15, 0x18 ;  /* 0x0000000f12127291 */ /* 0x002fe4000f8ec03f */
[----:B------:R-:W-:-:S02]  /*4d50*/  ULEA.HI.X.SX32 UR15, UR14, UR12, 0x1, UP0 ;  /* 0x0000000c0e0f7291 */ /* 0x000fc400080f0e3f */
[----:B------:R-:W-:Y:S02]  /*4d60*/  ULEA UR14, UP0, UR25, UR22, 0x2 ;  /* 0x00000016190e7291 */ /* 0x000fe4000f80103f */
[----:B------:R-:W-:Y:S02]  /*4d70*/  UIADD3 UR18, UR18, 0x12000, URZ ;  /* 0x0001200012127890 */ /* 0x000fe4000fffe03f */
[----:B------:R-:W-:Y:S01]  /*4d80*/  ULEA.HI.X UR15, UR25, UR23, UR15, 0x2, UP0 ;  /* 0x00000017190f7291 */ /* 0x000fe200080f140f */
[----:B------:R-:W-:-:S08]  /*4d90*/  UMOV UR22, 0x400 ;  /* 0x0000040000167882 */ /* 0x000fd00000000000 */
[----:B------:R1:W-:Y:S02]  /*4da0*/  UBLKRED.G.S.ADD.F32.RN [UR14], [UR18], UR22, desc[UR26] ;  /* 0x00001a0e120073bb */ /* 0x0003e400080a1416 */
[----:B-1----:R0:W-:Y:S02]  /*4db0*/  UTMACMDFLUSH ;  /* 0x00000000000079b7 */ /* 0x0021e40000000000 */
.L_x_148:
[----:B------:R-:W-:Y:S05]  /*4dc0*/  BSYNC B0 ;  /* 0x0000000000007941 */ /* 0x000fea0003800000 */
.L_x_147:
[----:B------:R-:W-:Y:S01]  /*4dd0*/  UIMAD UR14, UR5, 0x6000, URZ ;  /* 0x00006000050e78a4 */ /* 0x000fe2000f8e023f */
[----:B------:R-:W-:Y:S03]  /*4de0*/  BAR.SYNC.DEFER_BLOCKING 0xe, 0xa0 ;  /* 0x0382800000007b1d */ /* 0x000fe60000010000 */
[----:B------:R-:W-:-:S03]  /*4df0*/  UIMAD.WIDE UR14, UR14, 0x4, UR16 ;  /* 0x000000040e0e78a5 */ /* 0x000fc6000f8e0210 */
        /* <DEDUP_REMOVED lines=11> */
.L_x_150:
[----:B------:R-:W-:Y:S05]  /*4eb0*/  BSYNC B0 ;  /* 0x0000000000007941 */ /* 0x000fea0003800000 */
.L_x_149:
[----:B------:R-:W-:Y:S06]  /*4ec0*/  BAR.SYNC.DEFER_BLOCKING 0xf, 0xa0 ;  /* 0x03c2800000007b1d */ /* 0x000fec0000010000 */
[----:B------:R-:W-:Y:S04]  /*4ed0*/  BSSY B0, `(.L_x_151) ;  /* 0x000000e000007945 */ /* 0x000fe80003800000 */
[----:B------:R-:W-:Y:S05]  /*4ee0*/  @!P0 BRA `(.L_x_152) ;  /* 0x0000000000308947 */ /* 0x000fea0003800000 */
[----:B------:R-:W1:Y:S01]  /*4ef0*/  S2UR UR22, SR_CgaCtaId ;  /* 0x00000000001679c3 */ /* 0x000e620000008800 */
[----:B------:R-:W-:Y:S01]  /*4f00*/  UMOV UR18, 0x400 ;  /* 0x0000040000127882 */ /* 0x000fe20000000000 */
[----:B------:R-:W-:Y:S01]  /*4f10*/  UMOV UR25, 0x400 ;  /* 0x0000040000197882 */ /* 0x000fe20000000000 */
[----:B------:R-:W-:Y:S01]  /*4f20*/  UMOV UR26, 0x0 ;  /* 0x00000000001a7882 */ /* 0x000fe20000000000 */
[----:B------:R-:W-:Y:S01]  /*4f30*/  UMOV UR27, 0x14f00000 ;  /* 0x14f00000001b7882 */ /* 0x000fe20000000000 */
[----:B-1----:R-:W-:Y:S02]  /*4f40*/  ULEA UR18, UR22, UR18, 0x18 ;  /* 0x0000001216127291 */ /* 0x002fe4000f8ec03f */
[----:B------:R-:W-:Y:S02]  /*4f50*/  UIADD3 UR22, UP0, UR14, 0x4000, URZ ;  /* 0x000040000e167890 */ /* 0x000fe4000ff1e03f */
[----:B------:R-:W-:Y:S02]  /*4f60*/  UIADD3 UR18, UR18, 0x1a000, URZ ;  /* 0x0001a00012127890 */ /* 0x000fe4000fffe03f */
[----:B------:R-:W-:-:S09]  /*4f70*/  UIADD3.X UR23, URZ, UR15, URZ, UP0, !UPT ;  /* 0x0000000f3f177290 */ /* 0x000fd200087fe43f */
[----:B------:R1:W-:Y:S01]  /*4f80*/  UBLKRED.G.S.ADD.F32.RN [UR22], [UR18], UR25, desc[UR26] ;  /* 0x00001a16120073bb */ /* 0x0003e200080a1419 */
[----:B------:R0:W-:Y:S01]  /*4f90*/  UTMACMDFLUSH ;  /* 0x00000000000079b7 */ /* 0x0001e20000000000 */
[----:B-1----:R-:W-:-:S04]  /*4fa0*/  DEPBAR.LE SB0, 0x2 ;  /* 0x000080800000791a */ /* 0x002fc80000000000 */
.L_x_152:
[----:B------:R-:W-:Y:S05]  /*4fb0*/  BSYNC B0 ;  /* 0x0000000000007941 */ /* 0x000fea0003800000 */
.L_x_151:
[----:B------:R-:W-:Y:S06]  /*4fc0*/  BAR.ARV 0xa, 0xa0 ;  /* 0x0282800000007b1d */ /* 0x000fec0000002000 */
[----:B------:R-:W-:Y:S04]  /*4fd0*/  BSSY B0, `(.L_x_153) ;  /* 0x0000003000007945 */ /* 0x000fe80003800000 */
[----:B------:R-:W-:Y:S05]  /*4fe0*/  @!P0 BRA `(.L_x_154) ;  /* 0x0000000000048947 */ /* 0x000fea0003800000 */
[----:B------:R-:W-:-:S04]  /*4ff0*/  DEPBAR.LE SB0, 0x1 ;  /* 0x000080400000791a */ /* 0x000fc80000000000 */
.L_x_154:
[----:B------:R-:W-:Y:S05]  /*5000*/  BSYNC B0 ;  /* 0x0000000000007941 */ /* 0x000fea0003800000 */
.L_x_153:
[----:B------:R-:W-:Y:S06]  /*5010*/  BAR.ARV 0xb, 0xa0 ;  /* 0x02c2800000007b1d */ /* 0x000fec0000002000 */
[----:B------:R-:W-:Y:S04]  /*5020*/  BSSY B0, `(.L_x_155) ;  /* 0x0000003000007945 */ /* 0x000fe80003800000 */
[----:B------:R-:W-:Y:S05]  /*5030*/  @!P0 BRA `(.L_x_156) ;  /* 0x0000000000048947 */ /* 0x000fea0003800000 */
[----:B------:R-:W-:-:S04]  /*5040*/  DEPBAR.LE SB0, 0x0 ;  /* 0x000080000000791a */ /* 0x000fc80000000000 */
.L_x_156:
[----:B------:R-:W-:Y:S05]  /*5050*/  BSYNC B0 ;  /* 0x0000000000007941 */ /* 0x000fea0003800000 */
.L_x_155:
[----:B------:R-:W-:Y:S06]  /*5060*/  BAR.ARV 0xc, 0xa0 ;  /* 0x0302800000007b1d */ /* 0x000fec0000002000 */
[----:B------:R-:W-:Y:S01]  /*5070*/  NOP ;  /* 0x0000000000007918 */ /* 0x000fe20000000000 */
[----:B------:R-:W-:Y:S04]  /*5080*/  BSSY B0, `(.L_x_157) ;  /* 0x0000011000007945 */ /* 0x000fe80003800000 */
[----:B------:R-:W-:Y:S05]  /*5090*/  @P3 BRA `(.L_x_158) ;  /* 0x00000000003c3947 */ /* 0x000fea0003800000 */
[----:B------:R-:W-:Y:S01]  /*50a0*/  @!PT LDS RZ, [RZ] ;  /* 0x00000000fffff984 */ /* 0x000fe20000000800 */
[----:B------:R-:W-:Y:S01]  /*50b0*/  @!PT LDS RZ, [RZ] ;  /* 0x00000000fffff984 */ /* 0x000fe20000000800 */
[----:B------:R-:W-:Y:S01]  /*50c0*/  @!PT LDS RZ, [RZ] ;  /* 0x00000000fffff984 */ /* 0x000fe20000000800 */
[----:B------:R-:W-:Y:S01]  /*50d0*/  @!PT LDS RZ, [RZ] ;  /* 0x00000000fffff984 */ /* 0x000fe20000000800 */
[----:B------:R1:W-:Y:S06]  /*50e0*/  MEMBAR.ALL.CTA ;  /* 0x0000000000007992 */ /* 0x0003ec0000008000 */
[----:B-1----:R-:W-:Y:S06]  /*50f0*/  MEMBAR.ALL.GPU ;  /* 0x0000000000007992 */ /* 0x002fec000000a000 */
[----:B------:R-:W-:-:S00]  /*5100*/  ERRBAR ;  /* 0x00000000000079ab */ /* 0x000fc00000000000 */
[----:B------:R-:W-:Y:S06]  /*5110*/  CGAERRBAR ;  /* 0x00000000000075ab */ /* 0x000fec0000000000 */
[----:B012345:R-:W-:Y:S01]  /*5120*/  CCTL.IVALL ;  /* 0x00000000ff00798f */ /* 0x03ffe20002000000 */
[----:B------:R-:W1:Y:S01]  /*5130*/  S2R R6, SR_LANEID ;  /* 0x0000000000067919 */ /* 0x000e620000000000 */
[----:B------:R-:W-:Y:S02]  /*5140*/  VOTEU.ANY UR18, UPT, PT ;  /* 0x0000000000127886 */ /* 0x000fe400038e0100 */
[----:B------:R-:W-:-:S02]  /*5150*/  UFLO.U32 UR22, UR18 ;  /* 0x00000012001672bd */ /* 0x000fc400080e0000 */
[----:B------:R-:W2:Y:S04]  /*5160*/  POPC R7, UR18 ;  /* 0x0000001200077d09 */ /* 0x000ea80008000000 */
[----:B-1----:R-:W-:-:S13]  /*5170*/  ISETP.EQ.U32.AND P2, PT, R6, UR22, PT ;  /* 0x0000001606007c0c */ /* 0x002fda000bf42070 */
[----:B--2---:R1:W-:Y:S02]  /*5180*/  @P2 REDG.E.ADD.S32.STRONG.GPU desc[UR20][R2.64], R7 ;  /* 0x000000070200298e */ /* 0x0043e4000c10e394 */
.L_x_158:
[----:B------:R-:W-:Y:S05]  /*5190*/  BSYNC B0 ;  /* 0x0000000000007941 */ /* 0x000fea0003800000 */
.L_x_157:
[----:B------:R-:W-:Y:S01]  /*51a0*/  UIADD3 UR18, UR13, UR19, URZ ;  /* 0x000000130d127290 */ /* 0x000fe2000fffe03f */
[----:B------:R-:W-:Y:S03]  /*51b0*/  BSSY B0, `(.L_x_159) ;  /* 0x000000d000007945 */ /* 0x000fe60003800000 */
[----:B------:R-:W-:-:S04]  /*51c0*/  UIADD3 UR19, UP0, UR18, UR8, URZ ;  /* 0x0000000812137290 */ /* 0x000fc8000ff1e03f */
[----:B------:R-:W-:Y:S02]  /*51d0*/  ULEA.HI.X.SX32 UR18, UR18, UR9, 0x1, UP0 ;  /* 0x0000000912127291 */ /* 0x000fe400080f0e3f */
[----:B------:R-:W-:-:S04]  /*51e0*/  ULEA UR10, UP0, UR19, UR10, 0x2 ;  /* 0x0000000a130a7291 */ /* 0x000fc8000f80103f */
[----:B------:R-:W-:Y:S02]  /*51f0*/  ULEA.HI.X UR18, UR19, UR11, UR18, 0x2, UP0 ;  /* 0x0000000b13127291 */ /* 0x000fe400080f1412 */
[----:B-1----:R-:W-:-:S04]  /*5200*/  IMAD.U32 R2, RZ, RZ, UR10 ;  /* 0x0000000aff027e24 */ /* 0x002fc8000f8e00ff */
[----:B------:R-:W-:Y:S01]  /*5210*/  IMAD.U32 R3, RZ, RZ, UR18 ;  /* 0x00000012ff037e24 */ /* 0x000fe2000f8e00ff */
[----:B------:R-:W-:Y:S06]  /*5220*/  @P3 BRA `(.L_x_160) ;  /* 0x0000000000143947 */ /* 0x000fec0003800000 */
.L_x_161:
[----:B------:R-:W2:Y:S04]  /*5230*/  LDG.E.STRONG.GPU R6, desc[UR20][R2.64] ;  /* 0x0000001402067981 */ /* 0x000ea8000c1ef900 */
[----:B--2---:R-:W-:Y:S01]  /*5240*/  CCTL.IVALL ;  /* 0x00000000ff00798f */ /* 0x004fe20002000000 */
[----:B------:R-:W-:Y:S05]  /*5250*/  YIELD ;  /* 0x0000000000007946 */ /* 0x000fea0003800000 */
[----:B------:R-:W-:-:S13]  /*5260*/  ISETP.NE.AND P2, PT, R6, UR24, PT ;  /* 0x0000001806007c0c */ /* 0x000fda000bf45270 */
[----:B------:R-:W-:Y:S05]  /*5270*/  @P2 BRA `(.L_x_161) ;  /* 0xfffffffc00ec2947 */ /* 0x000fea000383ffff */
.L_x_160:
[----:B------:R-:W-:Y:S05]  /*5280*/  BSYNC B0 ;  /* 0x0000000000007941 */ /* 0x000fea0003800000 */
.L_x_159:
[----:B------:R-:W-:-:S03]  /*5290*/  UMOV UR10, 0xffffffff ;  /* 0xffffffff000a7882 */ /* 0x000fc60000000000 */
[----:B------:R-:W-:Y:S05]  /*52a0*/  BRA.DIV UR10, `(.L_x_162) ;  /* 0x0000002e0ae87947 */ /* 0x000fea000b800000 */
[----:B------:R-:W-:Y:S01]  /*52b0*/  NOP ;  /* 0x0000000000007918 */ /* 0x000fe20000000000 */
.L_x_228:
[----:B------:R-:W-:Y:S05]  /*52c0*/  WARPSYNC.ALL ;  /* 0x0000000000007948 */ /* 0x000fea0003800000 */
[----:B------:R-:W-:Y:S06]  /*52d0*/  BAR.SYNC.DEFER_BLOCKING 0xd, 0xa0 ;  /* 0x0342800000007b1d */ /* 0x000fec0000010000 */
[----:B------:R-:W-:Y:S04]  /*52e0*/  BSSY B0, `(.L_x_163) ;  /* 0x000000d000007945 */ /* 0x000fe80003800000 */
[----:B------:R-:W-:Y:S05]  /*52f0*/  @!P0 BRA `(.L_x_164) ;  /* 0x00000000002c8947 */ /* 0x000fea0003800000 */
[----:B------:R-:W1:Y:S01]  /*5300*/  S2UR UR11, SR_CgaCtaId ;  /* 0x00000000000b79c3 */ /* 0x000e620000008800 */
[----:B------:R-:W-:Y:S01]  /*5310*/  UMOV UR10, 0x400 ;  /* 0x00000400000a7882 */ /* 0x000fe20000000000 */
[----:B------:R-:W-:Y:S01]  /*5320*/  UIADD3 UR18, UP0, UR14, 0x8000, URZ ;  /* 0x000080000e127890 */ /* 0x000fe2000ff1e03f */
[----:B------:R-:W-:Y:S01]  /*5330*/  UMOV UR22, 0x0 ;  /* 0x0000000000167882 */ /* 0x000fe20000000000 */
[----:B------:R-:W-:Y:S02]  /*5340*/  UMOV UR23, 0x14f00000 ;  /* 0x14f0000000177882 */ /* 0x000fe40000000000 */
[----:B------:R-:W-:Y:S02]  /*5350*/  UIADD3.X UR19, URZ, UR15, URZ, UP0, !UPT ;  /* 0x0000000f3f137290 */ /* 0x000fe400087fe43f */
[----:B-1----:R-:W-:-:S03]  /*5360*/  ULEA UR10, UR11, UR10, 0x18 ;  /* 0x0000000a0b0a7291 */ /* 0x002fc6000f8ec03f */
[----:B------:R-:W-:Y:S01]  /*5370*/  UMOV UR11, 0x400 ;  /* 0x00000400000b7882 */ /* 0x000fe20000000000 */
[----:B------:R-:W-:-:S09]  /*5380*/  UIADD3 UR10, UR10, 0x12000, URZ ;  /* 0x000120000a0a7890 */ /* 0x000fd2000fffe03f */
[----:B------:R1:W-:Y:S02]  /*5390*/  UBLKRED.G.S.ADD.F32.RN [UR18], [UR10], UR11, desc[UR22] ;  /* 0x000016120a0073bb */ /* 0x0003e400080a140b */
[----:B-1----:R0:W-:Y:S02]  /*53a0*/  UTMACMDFLUSH ;  /* 0x00000000000079b7 */ /* 0x0021e40000000000 */
.L_x_164:
[----:B------:R-:W-:Y:S05]  /*53b0*/  BSYNC B0 ;  /* 0x0000000000007941 */ /* 0x000fea0003800000 */
.L_x_163:
        /* <DEDUP_REMOVED lines=14> */
.L_x_166:
[----:B------:R-:W-:Y:S05]  /*54a0*/  BSYNC B0 ;  /* 0x0000000000007941 */ /* 0x000fea0003800000 */
.L_x_165:
        /* <DEDUP_REMOVED lines=12> */
[----:B------:R1:W-:Y:S01]  /*5570*/  UBLKRED.G.S.ADD.F32.RN [UR18], [UR10], UR11, desc[UR22] ;  /* 0x000016120a0073bb */ /* 0x0003e200080a140b */
[----:B------:R0:W-:Y:S01]  /*5580*/  UTMACMDFLUSH ;  /* 0x00000000000079b7 */ /* 0x0001e20000000000 */
[----:B-1----:R-:W-:-:S04]  /*5590*/  DEPBAR.LE SB0, 0x2 ;  /* 0x000080800000791a */ /* 0x002fc80000000000 */
.L_x_168:
[----:B------:R-:W-:Y:S05]  /*55a0*/  BSYNC B0 ;  /* 0x0000000000007941 */ /* 0x000fea0003800000 */
.L_x_167:
[----:B------:R-:W-:Y:S06]  /*55b0*/  BAR.ARV 0xa, 0xa0 ;  /* 0x0282800000007b1d */ /* 0x000fec0000002000 */
[----:B------:R-:W-:Y:S04]  /*55c0*/  BSSY B0, `(.L_x_169) ;  /* 0x0000003000007945 */ /* 0x000fe80003800000 */
[----:B------:R-:W-:Y:S05]  /*55d0*/  @!P0 BRA `(.L_x_170) ;  /* 0x0000000000048947 */ /* 0x000fea0003800000 */
[----:B------:R-:W-:-:S04]  /*55e0*/  DEPBAR.LE SB0, 0x1 ;  /* 0x000080400000791a */ /* 0x000fc80000000000 */
.L_x_170:
[----:B------:R-:W-:Y:S05]  /*55f0*/  BSYNC B0 ;  /* 0x0000000000007941 */ /* 0x000fea0003800000 */
.L_x_169:
[----:B------:R-:W-:Y:S06]  /*5600*/  BAR.ARV 0xb, 0xa0 ;  /* 0x02c2800000007b1d */ /* 0x000fec0000002000 */
[----:B------:R-:W-:Y:S04]  /*5610*/  BSSY B0, `(.L_x_171) ;  /* 0x0000003000007945 */ /* 0x000fe80003800000 */
[----:B------:R-:W-:Y:S05]  /*5620*/  @!P0 BRA `(.L_x_172) ;  /* 0x0000000000048947 */ /* 0x000fea0003800000 */
[----:B------:R-:W-:-:S04]  /*5630*/  DEPBAR.LE SB0, 0x0 ;  /* 0x000080000000791a */ /* 0x000fc80000000000 */
.L_x_172:
[----:B------:R-:W-:Y:S05]  /*5640*/  BSYNC B0 ;  /* 0x0000000000007941 */ /* 0x000fea0003800000 */
.L_x_171:
[----:B------:R-:W-:Y:S06]  /*5650*/  BAR.ARV 0xc, 0xa0 ;  /* 0x0302800000007b1d */ /* 0x000fec0000002000 */
[----:B------:R-:W-:Y:S01]  /*5660*/  NOP ;  /* 0x0000000000007918 */ /* 0x000fe20000000000 */
[----:B------:R-:W-:Y:S04]  /*5670*/  BSSY B0, `(.L_x_173) ;  /* 0x0000011000007945 */ /* 0x000fe80003800000 */
[----:B------:R-:W-:Y:S05]  /*5680*/  @P3 BRA `(.L_x_174) ;  /* 0x00000000003c3947 */ /* 0x000fea0003800000 */
[----:B------:R-:W1:Y:S01]  /*5690*/  S2R R6, SR_LANEID ;  /* 0x0000000000067919 */ /* 0x000e620000000000 */
[----:B------:R-:W-:Y:S01]  /*56a0*/  @!PT LDS RZ, [RZ] ;  /* 0x00000000fffff984 */ /* 0x000fe20000000800 */
[----:B------:R-:W-:Y:S01]  /*56b0*/  @!PT LDS RZ, [RZ] ;  /* 0x00000000fffff984 */ /* 0x000fe20000000800 */
[----:B------:R-:W-:Y:S01]  /*56c0*/  @!PT LDS RZ, [RZ] ;  /* 0x00000000fffff984 */ /* 0x000fe20000000800 */
[----:B------:R-:W-:Y:S01]  /*56d0*/  @!PT LDS RZ, [RZ] ;  /* 0x00000000fffff984 */ /* 0x000fe20000000800 */
[----:B------:R2:W-:Y:S06]  /*56e0*/  MEMBAR.ALL.CTA ;  /* 0x0000000000007992 */ /* 0x0005ec0000008000 */
[----:B--2---:R-:W-:Y:S06]  /*56f0*/  MEMBAR.ALL.GPU ;  /* 0x0000000000007992 */ /* 0x004fec000000a000 */
[----:B------:R-:W-:-:S00]  /*5700*/  ERRBAR ;  /* 0x00000000000079ab */ /* 0x000fc00000000000 */
[----:B------:R-:W-:Y:S06]  /*5710*/  CGAERRBAR ;  /* 0x00000000000075ab */ /* 0x000fec0000000000 */
[----:B012345:R-:W-:Y:S01]  /*5720*/  CCTL.IVALL ;  /* 0x00000000ff00798f */ /* 0x03ffe20002000000 */
[----:B------:R-:W-:Y:S02]  /*5730*/  VOTEU.ANY UR10, UPT, PT ;  /* 0x00000000000a7886 */ /* 0x000fe400038e0100 */
[----:B------:R-:W-:Y:S02]  /*5740*/  UFLO.U32 UR11, UR10 ;  /* 0x0000000a000b72bd */ /* 0x000fe400080e0000 */
[----:B------:R-:W2:Y:S04]  /*5750*/  POPC R7, UR10 ;  /* 0x0000000a00077d09 */ /* 0x000ea80008000000 */
[----:B-1----:R-:W-:-:S13]  /*5760*/  ISETP.EQ.U32.AND P2, PT, R6, UR11, PT ;  /* 0x0000000b06007c0c */ /* 0x002fda000bf42070 */
[----:B--2---:R1:W-:Y:S02]  /*5770*/  @P2 REDG.E.ADD.S32.STRONG.GPU desc[UR20][R2.64], R7 ;  /* 0x000000070200298e */ /* 0x0043e4000c10e394 */
.L_x_174:
[----:B------:R-:W-:Y:S05]  /*5780*/  BSYNC B0 ;  /* 0x0000000000007941 */ /* 0x000fea0003800000 */
.L_x_173:
[----:B------:R-:W-:Y:S02]  /*5790*/  UIADD3 UR4, UR4, 0x2, URZ ;  /* 0x0000000204047890 */ /* 0x000fe4000fffe03f */
[----:B------:R-:W-:Y:S01]  /*57a0*/  UIADD3 UR5, UR5, 0x1, URZ ;  /* 0x0000000105057890 */ /* 0x000fe2000fffe03f */
[----:B------:R-:W-:Y:S11]  /*57b0*/  @P1 BRA `(.L_x_175) ;  /* 0xfffffff000dc1947 */ /* 0x000ff6000383ffff */
.L_x_142:
[----:B------:R-:W-:-:S13]  /*57c0*/  ISETP.NE.AND P1, PT, R5, RZ, PT ;  /* 0x000000ff0500720c */ /* 0x000fda0003f25270 */
[----:B------:R-:W-:Y:S05]  /*57d0*/  @!P1 EXIT ;  /* 0x000000000000994d */ /* 0x000fea0003800000 */
[----:B------:R-:W-:Y:S01]  /*57e0*/  UIMAD UR5, UR13, UR4, URZ ;  /* 0x000000040d0572a4 */ /* 0x000fe2000f8e023f */
[----:B------:R-:W-:Y:S01]  /*57f0*/  ISETP.NE.AND P2, PT, R0, RZ, PT ;  /* 0x000000ff0000720c */ /* 0x000fe20003f45270 */
[----:B------:R-:W-:Y:S01]  /*5800*/  ULDC.64 UR14, c[0x0][0x768] ;  /* 0x0001da00000e7ab9 */ /* 0x000fe20000000a00 */
[----:B------:R-:W-:Y:S01]  /*5810*/  BSSY B0, `(.L_x_176) ;  /* 0x000000d000007945 */ /* 0x000fe20003800000 */
[----:B------:R-:W-:-:S04]  /*5820*/  UIADD3 UR10, UP0, UR5, UR8, URZ ;  /* 0x00000008050a7290 */ /* 0x000fc8000ff1e03f */
[----:B------:R-:W-:Y:S02]  /*5830*/  ULEA.HI.X.SX32 UR5, UR5, UR9, 0x1, UP0 ;  /* 0x0000000905057291 */ /* 0x000fe400080f0e3f */
[----:B------:R-:W-:-:S04]  /*5840*/  ULEA UR11, UP0, UR10, UR14, 0x2 ;  /* 0x0000000e0a0b7291 */ /* 0x000fc8000f80103f */
[----:B------:R-:W-:Y:S02]  /*5850*/  ULEA.HI.X UR5, UR10, UR15, UR5, 0x2, UP0 ;  /* 0x0000000f0a057291 */ /* 0x000fe400080f1405 */
[----:B-1----:R-:W-:-:S04]  /*5860*/  IMAD.U32 R2, RZ, RZ, UR11 ;  /* 0x0000000bff027e24 */ /* 0x002fc8000f8e00ff */
[----:B------:R-:W-:Y:S01]  /*5870*/  IMAD.U32 R3, RZ, RZ, UR5 ;  /* 0x00000005ff037e24 */ /* 0x000fe2000f8e00ff */
[----:B------:R-:W-:Y:S06]  /*5880*/  @P2 BRA `(.L_x_177) ;  /* 0x0000000000142947 */ /* 0x000fec0003800000 */
.L_x_178:
[----:B------:R-:W2:Y:S04]  /*5890*/  LDG.E.STRONG.GPU R0, desc[UR20][R2.64] ;  /* 0x0000001402007981 */ /* 0x000ea8000c1ef900 */
[----:B--2---:R-:W-:Y:S01]  /*58a0*/  CCTL.IVALL ;  /* 0x00000000ff00798f */ /* 0x004fe20002000000 */
[----:B------:R-:W-:Y:S05]  /*58b0*/  YIELD ;  /* 0x0000000000007946 */ /* 0x000fea0003800000 */
[----:B------:R-:W-:-:S13]  /*58c0*/  ISETP.NE.AND P1, PT, R0, UR24, PT ;  /* 0x0000001800007c0c */ /* 0x000fda000bf25270 */
[----:B------:R-:W-:Y:S05]  /*58d0*/  @P1 BRA `(.L_x_178) ;  /* 0xfffffffc00ec1947 */ /* 0x000fea000383ffff */
.L_x_177:
[----:B------:R-:W-:Y:S05]  /*58e0*/  BSYNC B0 ;  /* 0x0000000000007941 */ /* 0x000fea0003800000 */
.L_x_176:
[----:B------:R-:W-:-:S03]  /*58f0*/  UMOV UR5, 0xffffffff ;  /* 0xffffffff00057882 */ /* 0x000fc60000000000 */
[----:B------:R-:W-:Y:S05]  /*5900*/  BRA.DIV UR5, `(.L_x_179) ;  /* 0x0000002a056c7947 */ /* 0x000fea000b800000 */
[----:B------:R-:W-:Y:S01]  /*5910*/  NOP ;  /* 0x0000000000007918 */ /* 0x000fe20000000000 */
.L_x_231:
[----:B------:R-:W-:Y:S01]  /*5920*/  IMAD.U32 R6, RZ, RZ, UR4 ;  /* 0x00000004ff067e24 */ /* 0x000fe2000f8e00ff */
[----:B------:R-:W-:Y:S05]  /*5930*/  WARPSYNC.ALL ;  /* 0x0000000000007948 */ /* 0x000fea0003800000 */
[----:B------:R-:W-:Y:S01]  /*5940*/  BAR.SYNC.DEFER_BLOCKING 0xd, 0xa0 ;  /* 0x0342800000007b1d */ /* 0x000fe20000010000 */
[----:B------:R-:W-:-:S05]  /*5950*/  IMAD R6, R6, 0x3000, RZ ;  /* 0x0000300006067824 */ /* 0x000fca00078e02ff */
[----:B------:R-:W-:Y:S04]  /*5960*/  BSSY B0, `(.L_x_180) ;  /* 0x0000012000007945 */ /* 0x000fe80003800000 */
[----:B------:R-:W-:Y:S05]  /*5970*/  @!P0 BRA `(.L_x_181) ;  /* 0x0000000000408947 */ /* 0x000fea0003800000 */
[----:B------:R-:W1:Y:S01]  /*5980*/  LDC.64 R8, c[0x0][0x2c0] ;  /* 0x0000b000ff087b82 */ /* 0x000e620000000a00 */
[C---:B------:R-:W-:Y:S01]  /*5990*/  IADD3 R4, P1, R6.reuse, UR6, RZ ;  /* 0x0000000606047c10 */ /* 0x040fe2000ff3e0ff */
[----:B------:R-:W-:Y:S01]  /*59a0*/  UMOV UR5, 0x400 ;  /* 0x0000040000057882 */ /* 0x000fe20000000000 */
[----:B------:R-:W-:Y:S01]  /*59b0*/  UMOV UR16, 0x0 ;  /* 0x0000000000107882 */ /* 0x000fe20000000000 */
[----:B------:R-:W-:Y:S01]  /*59c0*/  UMOV UR17, 0x14f00000 ;  /* 0x14f0000000117882 */ /* 0x000fe20000000000 */
[----:B------:R-:W-:-:S03]  /*59d0*/  LEA.HI.X.SX32 R5, R6, UR12, 0x1, P1 ;  /* 0x0000000c06057c11 */ /* 0x000fc600088f0eff */
[----:B------:R-:W2:Y:S01]  /*59e0*/  S2UR UR10, SR_CgaCtaId ;  /* 0x00000000000a79c3 */ /* 0x000ea20000008800 */
[----:B-1----:R-:W-:-:S04]  /*59f0*/  LEA R0, P1, R4, R8, 0x2 ;  /* 0x0000000804007211 */ /* 0x002fc800078210ff */
[----:B------:R-:W-:Y:S02]  /*5a00*/  LEA.HI.X R4, R4, R9, R5, 0x2, P1 ;  /* 0x0000000904047211 */ /* 0x000fe400008f1405 */
[----:B------:R-:W-:Y:S02]  /*5a10*/  R2UR UR14, R0 ;  /* 0x00000000000e72ca */ /* 0x000fe400000e0000 */
[----:B------:R-:W-:Y:S01]  /*5a20*/  R2UR UR15, R4 ;  /* 0x00000000040f72ca */ /* 0x000fe200000e0000 */
[----:B--2---:R-:W-:-:S03]  /*5a30*/  ULEA UR5, UR10, UR5, 0x18 ;  /* 0x000000050a057291 */ /* 0x004fc6000f8ec03f */
[----:B------:R-:W-:Y:S01]  /*5a40*/  UMOV UR10, 0x400 ;  /* 0x00000400000a7882 */ /* 0x000fe20000000000 */
[----:B------:R-:W-:-:S09]  /*5a50*/  UIADD3 UR5, UR5, 0x12000, URZ ;  /* 0x0001200005057890 */ /* 0x000fd2000fffe03f */
[----:B------:R1:W-:Y:S02]  /*5a60*/  UBLKRED.G.S.ADD.F32.RN [UR14], [UR5], UR10, desc[UR16] ;  /* 0x0000100e050073bb */ /* 0x0003e400080a140a */
[----:B-1----:R0:W-:Y:S02]  /*5a70*/  UTMACMDFLUSH ;  /* 0x00000000000079b7 */ /* 0x0021e40000000000 */
.L_x_181:
[----:B------:R-:W-:Y:S05]  /*5a80*/  BSYNC B0 ;  /* 0x0000000000007941 */ /* 0x000fea0003800000 */
.L_x_180:
[----:B------:R-:W-:Y:S06]  /*5a90*/  BAR.SYNC.DEFER_BLOCKING 0xe, 0xa0 ;  /* 0x0382800000007b1d */ /* 0x000fec0000010000 */
[----:B------:R-:W-:Y:S04]  /*5aa0*/  BSSY B0, `(.L_x_182) ;  /* 0x0000012000007945 */ /* 0x000fe80003800000 */
[----:B------:R-:W-:Y:S05]  /*5ab0*/  @!P0 BRA `(.L_x_183) ;  /* 0x0000000000408947 */ /* 0x000fea0003800000 */
[----:B------:R-:W1:Y:S01]  /*5ac0*/  S2UR UR15, SR_CgaCtaId ;  /* 0x00000000000f79c3 */ /* 0x000e620000008800 */
[----:B------:R-:W-:Y:S01]  /*5ad0*/  R2UR UR5, R6 ;  /* 0x00000000060572ca */ /* 0x000fe200000e0000 */
[----:B------:R-:W-:Y:S01]  /*5ae0*/  UMOV UR14, 0x400 ;  /* 0x00000400000e7882 */ /* 0x000fe20000000000 */
[----:B------:R-:W-:Y:S01]  /*5af0*/  ULDC.64 UR10, c[0x0][0x2c0] ;  /* 0x0000b000000a7ab9 */ /* 0x000fe20000000a00 */
[----:B------:R-:W-:-:S10]  /*5b00*/  UMOV UR17, 0x14f00000 ;  /* 0x14f0000000117882 */ /* 0x000fd40000000000 */
[----:B------:R-:W-:-:S04]  /*5b10*/  UIADD3 UR5, UR5, 0x1000, URZ ;  /* 0x0000100005057890 */ /* 0x000fc8000fffe03f */
[----:B------:R-:W-:-:S04]  /*5b20*/  UIADD3 UR16, UP0, UR5, UR6, URZ ;  /* 0x0000000605107290 */ /* 0x000fc8000ff1e03f */
[----:B------:R-:W-:Y:S02]  /*5b30*/  ULEA.HI.X.SX32 UR5, UR5, UR12, 0x1, UP0 ;  /* 0x0000000c05057291 */ /* 0x000fe400080f0e3f */
[----:B-1----:R-:W-:Y:S02]  /*5b40*/  ULEA UR14, UR15, UR14, 0x18 ;  /* 0x0000000e0f0e7291 */ /* 0x002fe4000f8ec03f */
[----:B------:R-:W-:Y:S02]  /*5b50*/  ULEA UR10, UP0, UR16, UR10, 0x2 ;  /* 0x0000000a100a7291 */ /* 0x000fe4000f80103f */
[----:B------:R-:W-:Y:S02]  /*5b60*/  UIADD3 UR14, UR14, 0x16000, URZ ;  /* 0x000160000e0e7890 */ /* 0x000fe4000fffe03f */
[----:B------:R-:W-:-:S03]  /*5b70*/  ULEA.HI.X UR11, UR16, UR11, UR5, 0x2, UP0 ;  /* 0x0000000b100b7291 */ /* 0x000fc600080f1405 */
[----:B------:R-:W-:Y:S01]  /*5b80*/  UMOV UR5, 0x400 ;  /* 0x0000040000057882 */ /* 0x000fe20000000000 */
[----:B------:R-:W-:-:S05]  /*5b90*/  UMOV UR16, 0x0 ;  /* 0x0000000000107882 */ /* 0x000fca0000000000 */
[----:B------:R1:W-:Y:S02]  /*5ba0*/  UBLKRED.G.S.ADD.F32.RN [UR10], [UR14], UR5, desc[UR16] ;  /* 0x0000100a0e0073bb */ /* 0x0003e400080a1405 */
[----:B-1----:R0:W-:Y:S02]  /*5bb0*/  UTMACMDFLUSH ;  /* 0x00000000000079b7 */ /* 0x0021e40000000000 */
.L_x_183:
[----:B------:R-:W-:Y:S05]  /*5bc0*/  BSYNC B0 ;  /* 0x0000000000007941 */ /* 0x000fea0003800000 */
.L_x_182:
        /* <DEDUP_REMOVED lines=17> */
[----:B------:R1:W-:Y:S01]  /*5ce0*/  UBLKRED.G.S.ADD.F32.RN [UR10], [UR14], UR5, desc[UR16] ;  /* 0x0000100a0e0073bb */ /* 0x0003e200080a1405 */
[----:B------:R0:W-:Y:S01]  /*5cf0*/  UTMACMDFLUSH ;  /* 0x00000000000079b7 */ /* 0x0001e20000000000 */
[----:B-1----:R-:W-:-:S04]  /*5d00*/  DEPBAR.LE SB0, 0x2 ;  /* 0x000080800000791a */ /* 0x002fc80000000000 */
.L_x_185:
[----:B------:R-:W-:Y:S05]  /*5d10*/  BSYNC B0 ;  /* 0x0000000000007941 */ /* 0x000fea0003800000 */
.L_x_184:
[----:B------:R-:W-:Y:S06]  /*5d20*/  BAR.ARV 0xa, 0xa0 ;  /* 0x0282800000007b1d */ /* 0x000fec0000002000 */
[----:B------:R-:W-:Y:S04]  /*5d30*/  BSSY B0, `(.L_x_186) ;  /* 0x0000003000007945 */ /* 0x000fe80003800000 */
[----:B------:R-:W-:Y:S05]  /*5d40*/  @!P0 BRA `(.L_x_187) ;  /* 0x0000000000048947 */ /* 0x000fea0003800000 */
[----:B------:R-:W-:-:S04]  /*5d50*/  DEPBAR.LE SB0, 0x1 ;  /* 0x000080400000791a */ /* 0x000fc80000000000 */
.L_x_187:
[----:B------:R-:W-:Y:S05]  /*5d60*/  BSYNC B0 ;  /* 0x0000000000007941 */ /* 0x000fea0003800000 */
.L_x_186:
[----:B------:R-:W-:Y:S06]  /*5d70*/  BAR.ARV 0xb, 0xa0 ;  /* 0x02c2800000007b1d */ /* 0x000fec0000002000 */
[----:B------:R-:W-:Y:S04]  /*5d80*/  BSSY B0, `(.L_x_188) ;  /* 0x0000003000007945 */ /* 0x000fe80003800000 */
[----:B------:R-:W-:Y:S05]  /*5d90*/  @!P0 BRA `(.L_x_189) ;  /* 0x0000000000048947 */ /* 0x000fea0003800000 */
[----:B------:R-:W-:-:S04]  /*5da0*/  DEPBAR.LE SB0, 0x0 ;  /* 0x000080000000791a */ /* 0x000fc80000000000 */
.L_x_189:
[----:B------:R-:W-:Y:S05]  /*5db0*/  BSYNC B0 ;  /* 0x0000000000007941 */ /* 0x000fea0003800000 */
.L_x_188:
        /* <DEDUP_REMOVED lines=19> */
.L_x_191:
[----:B------:R-:W-:Y:S05]  /*5ef0*/  BSYNC B0 ;  /* 0x0000000000007941 */ /* 0x000fea0003800000 */
.L_x_190:
[----:B------:R-:W-:Y:S05]  /*5f00*/  EXIT ;  /* 0x000000000000794d */ /* 0x000fea0003800000 */
.L_x_141:
        /* <DEDUP_REMOVED lines=57> */
.L_x_232:
        /* <DEDUP_REMOVED lines=9> */
.L_x_195:
        /* <DEDUP_REMOVED lines=102> */
.L_x_206:
[----:B-1----:R-:W-:-:S05]  /*6990*/  IMAD.MOV.U32 R10, RZ, RZ, 0x1 ;  /* 0x00000001ff0a7424 */ /* 0x002fca00078e00ff */
[----:B------:R-:W-:-:S04]  /*69a0*/  SHF.L.U32 R10, R10, 0x1f, RZ ;  /* 0x0000001f0a0a7819 */ /* 0x000fc800000006ff */
[----:B------:R-:W1:Y:S02]  /*69b0*/  SYNCS.PHASECHK.TRANS64.TRYWAIT P1, [R0+URZ+0x36438], R10 ;  /* 0x0364380a000075a7 */ /* 0x000e64000802017f */
[----:B-123--:R-:W-:Y:S05]  /*69c0*/  @!P1 BRA `(.L_x_198) ;  /* 0x00000018006c9947 */ /* 0x00efea0003800000 */
.L_x_233:
[----:B------:R-:W-:Y:S05]  /*69d0*/  @P0 BRA `(.L_x_199) ;  /* 0x0000000000140947 */ /* 0x000fea0003800000 */
[----:B------:R-:W-:Y:S01]  /*69e0*/  ISETP.NE.AND P1, PT, R16, RZ, PT ;  /* 0x000000ff1000720c */ /* 0x000fe20003f25270 */
[----:B------:R-:W-:-:S04]  /*69f0*/  IMAD.MOV.U32 R3, RZ, RZ, 0x6100 ;  /* 0x00006100ff037424 */ /* 0x000fc800078e00ff */
[----:B------:R2:W-:Y:S08]  /*6a00*/  SYNCS.ARRIVE.TRANS64 RZ, [R0+URZ+0x36430], R3 ;  /* 0x0364300300ff79a7 */ /* 0x0005f0000800003f */
[----:B------:R-:W-:Y:S05]  /*6a10*/  @!P1 BRA `(.L_x_199) ;  /* 0x0000000000049947 */ /* 0x000fea0003800000 */
[----:B------:R-:W-:Y:S01]  /*6a20*/  BPT.TRAP 0x1 ;  /* 0x000000040000795c */ /* 0x000fe20000300000 */
.L_x_199:
        /* <DEDUP_REMOVED lines=47> */
.L_x_234:
[----:B------:R-:W-:Y:S05]  /*6d20*/  @P0 BRA `(.L_x_201) ;  /* 0x0000000000140947 */ /* 0x000fea0003800000 */
[----:B------:R-:W-:Y:S01]  /*6d30*/  ISETP.NE.AND P1, PT, R16, RZ, PT ;  /* 0x000000ff1000720c */ /* 0x000fe20003f25270 */
[----:B--2---:R-:W-:-:S04]  /*6d40*/  IMAD.MOV.U32 R3, RZ, RZ, 0x6100 ;  /* 0x00006100ff037424 */ /* 0x004fc800078e00ff */
[----:B------:R3:W-:Y:S08]  /*6d50*/  SYNCS.ARRIVE.TRANS64 RZ, [R0+URZ+0x36418], R3 ;  /* 0x0364180300ff79a7 */ /* 0x0007f0000800003f */
[----:B------:R-:W-:Y:S05]  /*6d60*/  @!P1 BRA `(.L_x_201) ;  /* 0x0000000000049947 */ /* 0x000fea0003800000 */
[----:B------:R-:W-:Y:S01]  /*6d70*/  BPT.TRAP 0x1 ;  /* 0x000000040000795c */ /* 0x000fe20000300000 */
.L_x_201:
        /* <DEDUP_REMOVED lines=35> */
.L_x_235:
        /* <DEDUP_REMOVED lines=9> */
.L_x_203:
        /* <DEDUP_REMOVED lines=37> */
.L_x_237:
[----:B------:R-:W-:Y:S05]  /*7290*/  @P0 BRA `(.L_x_205) ;  /* 0x0000000000140947 */ /* 0x000fea0003800000 */
[----:B------:R-:W-:Y:S01]  /*72a0*/  ISETP.NE.AND P1, PT, R16, RZ, PT ;  /* 0x000000ff1000720c */ /* 0x000fe20003f25270 */
[----:B--2---:R-:W-:-:S04]  /*72b0*/  IMAD.MOV.U32 R5, RZ, RZ, 0x6100 ;  /* 0x00006100ff057424 */ /* 0x004fc800078e00ff */
[----:B------:R3:W-:Y:S08]  /*72c0*/  SYNCS.ARRIVE.TRANS64 RZ, [R0+URZ+0x36410], R5 ;  /* 0x0364100500ff79a7 */ /* 0x0007f0000800003f */
[----:B------:R-:W-:Y:S05]  /*72d0*/  @!P1 BRA `(.L_x_205) ;  /* 0x0000000000049947 */ /* 0x000fea0003800000 */
[----:B------:R-:W-:Y:S01]  /*72e0*/  BPT.TRAP 0x1 ;  /* 0x000000040000795c */ /* 0x000fe20000300000 */
.L_x_205:
        /* <DEDUP_REMOVED lines=36> */
.L_x_197:
[----:B------:R-:W-:Y:S01]  /*7530*/  ISETP.NE.AND P1, PT, R21, RZ, PT ;  /* 0x000000ff1500720c */ /* 0x000fe20003f25270 */
[----:B------:R-:W-:-:S12]  /*7540*/  IMAD.MOV.U32 R4, RZ, RZ, 0x1 ;  /* 0x00000001ff047424 */ /* 0x000fd800078e00ff */
[----:B------:R-:W-:Y:S05]  /*7550*/  @!P1 BRA `(.L_x_196) ;  /* 0x0000000400649947 */ /* 0x000fea0003800000 */
[----:B------:R-:W2:Y:S02]  /*7560*/  SYNCS.PHASECHK.TRANS64.TRYWAIT P1, [R0+URZ+0x36438], R10 ;  /* 0x0364380a000075a7 */ /* 0x000ea4000802017f */
[----:B--2---:R-:W-:Y:S05]  /*7570*/  @!P1 BRA `(.L_x_207) ;  /* 0x0000000c00d49947 */ /* 0x004fea0003800000 */
.L_x_238:
[----:B------:R-:W-:Y:S05]  /*7580*/  @P0 BRA `(.L_x_208) ;  /* 0x0000000000140947 */ /* 0x000fea0003800000 */
[----:B------:R-:W-:Y:S01]  /*7590*/  ISETP.NE.AND P1, PT, R16, RZ, PT ;  /* 0x000000ff1000720c */ /* 0x000fe20003f25270 */
[----:B------:R-:W-:-:S04]  /*75a0*/  IMAD.MOV.U32 R5, RZ, RZ, 0x6100 ;  /* 0x00006100ff057424 */ /* 0x000fc800078e00ff */
[----:B------:R3:W-:Y:S08]  /*75b0*/  SYNCS.ARRIVE.TRANS64 RZ, [R0+URZ+0x36430], R5 ;  /* 0x0364300500ff79a7 */ /* 0x0007f0000800003f */
[----:B------:R-:W-:Y:S05]  /*75c0*/  @!P1 BRA `(.L_x_208) ;  /* 0x0000000000049947 */ /* 0x000fea0003800000 */
[----:B------:R-:W-:Y:S01]  /*75d0*/  BPT.TRAP 0x1 ;  /* 0x000000040000795c */ /* 0x000fe20000300000 */
.L_x_208:
        /* <DEDUP_REMOVED lines=41> */
.L_x_239:
[----:B------:R-:W-:Y:S01]  /*7870*/  IMAD.MOV.U32 R4, RZ, RZ, RZ ;  /* 0x000000ffff047224 */ /* 0x000fe200078e00ff */
[----:B------:R-:W-:Y:S06]  /*7880*/  @P0 BRA `(.L_x_210) ;  /* 0x0000000000140947 */ /* 0x000fec0003800000 */
[----:B------:R-:W-:Y:S01]  /*7890*/  ISETP.NE.AND P1, PT, R16, RZ, PT ;  /* 0x000000ff1000720c */ /* 0x000fe20003f25270 */
[----:B---3--:R-:W-:-:S04]  /*78a0*/  IMAD.MOV.U32 R5, RZ, RZ, 0x6100 ;  /* 0x00006100ff057424 */ /* 0x008fc800078e00ff */
[----:B------:R4:W-:Y:S08]  /*78b0*/  SYNCS.ARRIVE.TRANS64 RZ, [R0+URZ+0x36418], R5 ;  /* 0x0364180500ff79a7 */ /* 0x0009f0000800003f */
[----:B------:R-:W-:Y:S05]  /*78c0*/  @!P1 BRA `(.L_x_210) ;  /* 0x0000000000049947 */ /* 0x000fea0003800000 */
[----:B------:R-:W-:Y:S01]  /*78d0*/  BPT.TRAP 0x1 ;  /* 0x000000040000795c */ /* 0x000fe20000300000 */
.L_x_210:
        /* <DEDUP_REMOVED lines=33> */
.L_x_196:
[----:B------:R-:W-:-:S04]  /*7af0*/  SHF.L.U32 R3, R4, 0x1f, RZ ;  /* 0x0000001f04037819 */ /* 0x000fc800000006ff */
[----:B------:R-:W3:Y:S02]  /*7b00*/  SYNCS.PHASECHK.TRANS64.TRYWAIT P1, [R0+URZ+0x36438], R3 ;  /* 0x03643803000075a7 */ /* 0x000ee4000802017f */
[----:B---3--:R-:W-:Y:S05]  /*7b10*/  @!P1 BRA `(.L_x_211) ;  /* 0x0000000800949947 */ /* 0x008fea0003800000 */
.L_x_240:
[----:B------:R-:W-:Y:S05]  /*7b20*/  @P0 BRA `(.L_x_212) ;  /* 0x0000000000180947 */ /* 0x000fea0003800000 */
[----:B------:R-:W4:Y:S01]  /*7b30*/  S2R R2, SR_TID.X ;  /* 0x0000000000027919 */ /* 0x000f220000002100 */
[----:B---3--:R-:W-:-:S04]  /*7b40*/  IMAD.MOV.U32 R3, RZ, RZ, 0x6100 ;  /* 0x00006100ff037424 */ /* 0x008fc800078e00ff */
[----:B------:R3:W-:Y:S01]  /*7b50*/  SYNCS.ARRIVE.TRANS64 RZ, [R0+URZ+0x36430], R3 ;  /* 0x0364300300ff79a7 */ /* 0x0007e2000800003f */
[----:B----4-:R-:W-:-:S13]  /*7b60*/  LOP3.LUT P0, RZ, R2, 0x1f, RZ, 0xc0, !PT ;  /* 0x0000001f02ff7812 */ /* 0x010fda000780c0ff */
[----:B---3--:R-:W-:Y:S05]  /*7b70*/  @!P0 BRA `(.L_x_212) ;  /* 0x0000000000048947 */ /* 0x008fea0003800000 */
[----:B------:R-:W-:Y:S01]  /*7b80*/  BPT.TRAP 0x1 ;  /* 0x000000040000795c */ /* 0x000fe20000300000 */
.L_x_212:
        /* <DEDUP_REMOVED lines=43> */
.L_x_193:
[----:B------:R-:W-:Y:S05]  /*7e40*/  BSYNC B0 ;  /* 0x0000000000007941 */ /* 0x000fea0003800000 */
.L_x_192:
[----:B------:R-:W-:-:S03]  /*7e50*/  UMOV UR6, 0xffffffff ;  /* 0xffffffff00067882 */ /* 0x000fc60000000000 */
[----:B------:R-:W-:Y:S05]  /*7e60*/  BRA.DIV UR6, `(.L_x_213) ;  /* 0x0000000606d47947 */ /* 0x000fea000b800000 */
[----:B------:R-:W-:-:S13]  /*7e70*/  ELECT P0, URZ, PT ;  /* 0x00000000003f782f */ /* 0x000fda0003800000 */
.L_x_243:
[----:B------:R-:W-:Y:S04]  /*7e80*/  BSSY B0, `(.L_x_214) ;  /* 0x000001e000007945 */ /* 0x000fe80003800000 */
[----:B------:R-:W-:Y:S05]  /*7e90*/  @!P0 BRA `(.L_x_215) ;  /* 0x0000000000708947 */ /* 0x000fea0003800000 */
[----:B------:R-:W-:-:S04]  /*7ea0*/  LOP3.LUT R17, R17, 0x2, RZ, 0xfc, !PT ;  /* 0x0000000211117812 */ /* 0x000fc800078efcff */
[----:B------:R-:W-:-:S13]  /*7eb0*/  ISETP.NE.AND P2, PT, R17, 0x3, PT ;  /* 0x000000031100780c */ /* 0x000fda0003f45270 */
[----:B------:R-:W-:Y:S05]  /*7ec0*/  @!P2 BRA `(.L_x_216) ;  /* 0x000000000004a947 */ /* 0x000fea0003800000 */
[----:B------:R-:W-:Y:S01]  /*7ed0*/  BPT.TRAP 0x1 ;  /* 0x000000040000795c */ /* 0x000fe20000300000 */
.L_x_216:
        /* <DEDUP_REMOVED lines=15> */
.L_x_244:
[----:B------:R-:W2:Y:S02]  /*7fd0*/  SYNCS.PHASECHK.TRANS64.TRYWAIT P0, [R3+URZ], R2 ;  /* 0x00000002030075a7 */ /* 0x000ea4000800017f */
[----:B--2---:R-:W-:Y:S05]  /*7fe0*/  @!P0 BRA `(.L_x_218) ;  /* 0x0000000400ac8947 */ /* 0x004fea0003800000 */
.L_x_245:
[----:B------:R-:W-:Y:S05]  /*7ff0*/  @!P2 BRA `(.L_x_219) ;  /* 0x000000000004a947 */ /* 0x000fea0003800000 */
[----:B------:R-:W-:Y:S01]  /*8000*/  BPT.TRAP 0x1 ;  /* 0x000000040000795c */ /* 0x000fe20000300000 */
.L_x_219:
[----:B------:R-:W-:-:S07]  /*8010*/  SHF.L.U32 R4, R4, 0x1f, RZ ;  /* 0x0000001f04047819 */ /* 0x000fce00000006ff */
.L_x_220:
[----:B---3--:R3:W4:Y:S02]  /*8020*/  SYNCS.PHASECHK.TRANS64.TRYWAIT P0, [R9+URZ+0x36438], R4 ;  /* 0x03643804090075a7 */ /* 0x008724000800017f */
[----:B----4-:R-:W-:Y:S05]  /*8030*/  @!P0 NANOSLEEP.SYNCS 0x989680 ;  /* 0x009896800000895d */ /* 0x010fea0003900000 */
[----:B------:R-:W4:Y:S02]  /*8040*/  @!P0 SYNCS.PHASECHK.TRANS64 P0, [R9+URZ+0x36438], R4 ;  /* 0x03643804090085a7 */ /* 0x000f24000800007f */
[----:B----4-:R-:W-:Y:S05]  /*8050*/  @!P0 BRA `(.L_x_220) ;  /* 0xfffffffc00f08947 */ /* 0x010fea000383ffff */
.L_x_215:
[----:B------:R-:W-:Y:S05]  /*8060*/  BSYNC B0 ;  /* 0x0000000000007941 */ /* 0x000fea0003800000 */
.L_x_214:
[----:B------:R-:W-:Y:S05]  /*8070*/  EXIT ;  /* 0x000000000000794d */ /* 0x000fea0003800000 */
.L_x_120:
[----:B------:R-:W-:Y:S02]  /*8080*/  IMAD.MOV.U32 R12, RZ, RZ, RZ ;  /* 0x000000ffff0c7224 */ /* 0x000fe400078e00ff */
[----:B------:R-:W-:Y:S02]  /*8090*/  IMAD.MOV.U32 R11, RZ, RZ, 0x1f ;  /* 0x0000001fff0b7424 */ /* 0x000fe400078e00ff */
[----:B------:R-:W-:-:S07]  /*80a0*/  IMAD.MOV.U32 R15, RZ, RZ, -0x1 ;  /* 0xffffffffff0f7424 */ /* 0x000fce00078e00ff */
[----:B------:R-:W-:Y:S05]  /*80b0*/  WARPSYNC.COLLECTIVE R15, `(.L_x_221) ;  /* 0x000000000f087348 */ /* 0x000fea0003c00000 */
[----:B------:R1:W2:Y:S02]  /*80c0*/  SHFL.IDX P6, R14, R13, R12, R11 ;  /* 0x0000000c0d0e7389 */ /* 0x0002a400000c000b */
[----:B-12---:R-:W-:Y:S01]  /*80d0*/  ENDCOLLECTIVE ;  /* 0x000000000000791b */ /* 0x006fe20003800000 */
.L_x_221:
[----:B------:R-:W-:Y:S05]  /*80e0*/  BRA `(.L_x_222) ;  /* 0xffffff8800a87947 */ /* 0x000fea000383ffff */
.L_x_122:
[----:B--2---:R2:W3:Y:S02]  /*80f0*/  SYNCS.PHASECHK.TRANS64.TRYWAIT P0, [R157+URZ+0x36400], R18 ;  /* 0x036400129d0075a7 */ /* 0x0044e4000800017f */
[----:B---3--:R-:W-:Y:S05]  /*8100*/  @!P0 NANOSLEEP.SYNCS 0x989680 ;  /* 0x009896800000895d */ /* 0x008fea0003900000 */
[----:B------:R-:W3:Y:S02]  /*8110*/  @!P0 SYNCS.PHASECHK.TRANS64 P0, [R157+URZ+0x36400], R18 ;  /* 0x036400129d0085a7 */ /* 0x000ee4000800007f */
[----:B---3--:R-:W-:Y:S05]  /*8120*/  @!P0 BRA `(.L_x_122) ;  /* 0xfffffffc00f08947 */ /* 0x008fea000383ffff */
[----:B------:R-:W-:Y:S05]  /*8130*/  BRA `(.L_x_121) ;  /* 0xffffff8c00147947 */ /* 0x000fea000383ffff */
.L_x_127:
[----:B--2---:R2:W3:Y:S02]  /*8140*/  SYNCS.PHASECHK.TRANS64.TRYWAIT P1, [R4+URZ+0x36410], R13 ;  /* 0x0364100d040075a7 */ /* 0x0044e4000802017f */
[----:B---3--:R-:W-:Y:S05]  /*8150*/  @!P1 NANOSLEEP.SYNCS 0x989680 ;  /* 0x009896800000995d */ /* 0x008fea0003900000 */
[----:B------:R-:W3:Y:S02]  /*8160*/  @!P1 SYNCS.PHASECHK.TRANS64 P1, [R4+URZ+0x36410], R13 ;  /* 0x0364100d040095a7 */ /* 0x000ee4000802007f */
[----:B---3--:R-:W-:Y:S05]  /*8170*/  @!P1 BRA `(.L_x_127) ;  /* 0xfffffffc00f09947 */ /* 0x008fea000383ffff */
[----:B------:R-:W-:Y:S05]  /*8180*/  BRA `(.L_x_126) ;  /* 0xffffff9000d47947 */ /* 0x000fea000383ffff */
.L_x_131:
[----:B---3--:R3:W1:Y:S02]  /*8190*/  SYNCS.PHASECHK.TRANS64.TRYWAIT P1, [R157+URZ+0x36430], R14 ;  /* 0x0364300e9d0075a7 */ /* 0x008664000802017f */
[----:B-1----:R-:W-:Y:S05]  /*81a0*/  @!P1 NANOSLEEP.SYNCS 0x989680 ;  /* 0x009896800000995d */ /* 0x002fea0003900000 */
[----:B------:R-:W1:Y:S02]  /*81b0*/  @!P1 SYNCS.PHASECHK.TRANS64 P1, [R157+URZ+0x36430], R14 ;  /* 0x0364300e9d0095a7 */ /* 0x000e64000802007f */
[----:B-1----:R-:W-:Y:S05]  /*81c0*/  @!P1 BRA `(.L_x_131) ;  /* 0xfffffffc00f09947 */ /* 0x002fea000383ffff */
[----:B------:R-:W-:Y:S05]  /*81d0*/  BRA `(.L_x_130) ;  /* 0xffffff9800787947 */ /* 0x000fea000383ffff */
.L_x_146:
[----:B------:R-:W-:Y:S01]  /*81e0*/  BSSY B0, `(.L_x_223) ;  /* 0x0000005000007945 */ /* 0x000fe20003800000 */
[----:B------:R-:W-:-:S07]  /*81f0*/  IMAD.MOV.U32 R15, RZ, RZ, -0x1 ;  /* 0xffffffffff0f7424 */ /* 0x000fce00078e00ff */
[----:B------:R-:W-:Y:S05]  /*8200*/  WARPSYNC.COLLECTIVE R15, `(.L_x_224) ;  /* 0x000000000f087348 */ /* 0x000fea0003c00000 */
[----:B------:R-:W-:Y:S01]  /*8210*/  NOP ;  /* 0x0000000000007918 */ /* 0x000fe20000000000 */
[----:B------:R-:W-:Y:S01]  /*8220*/  ENDCOLLECTIVE ;  /* 0x000000000000791b */ /* 0x000fe20003800000 */
.L_x_224:
[----:B------:R-:W-:Y:S05]  /*8230*/  BSYNC B0 ;  /* 0x0000000000007941 */ /* 0x000fea0003800000 */
.L_x_223:
[----:B------:R-:W-:Y:S05]  /*8240*/  BRA `(.L_x_225) ;  /* 0xffffffc800907947 */ /* 0x000fea000383ffff */
.L_x_162:
[----:B------:R-:W-:Y:S01]  /*8250*/  BSSY B0, `(.L_x_226) ;  /* 0x0000005000007945 */ /* 0x000fe20003800000 */
[----:B------:R-:W-:-:S07]  /*8260*/  IMAD.MOV.U32 R15, RZ, RZ, -0x1 ;  /* 0xffffffffff0f7424 */ /* 0x000fce00078e00ff */
[----:B------:R-:W-:Y:S05]  /*8270*/  WARPSYNC.COLLECTIVE R15, `(.L_x_227) ;  /* 0x000000000f087348 */ /* 0x000fea0003c00000 */
[----:B------:R-:W-:Y:S01]  /*8280*/  NOP ;  /* 0x0000000000007918 */ /* 0x000fe20000000000 */
[----:B------:R-:W-:Y:S01]  /*8290*/  ENDCOLLECTIVE ;  /* 0x000000000000791b */ /* 0x000fe20003800000 */
.L_x_227:
[----:B------:R-:W-:Y:S05]  /*82a0*/  BSYNC B0 ;  /* 0x0000000000007941 */ /* 0x000fea0003800000 */
.L_x_226:
[----:B------:R-:W-:Y:S05]  /*82b0*/  BRA `(.L_x_228) ;  /* 0xffffffd000007947 */ /* 0x000fea000383ffff */
.L_x_179:
[----:B------:R-:W-:Y:S01]  /*82c0*/  BSSY B0, `(.L_x_229) ;  /* 0x0000005000007945 */ /* 0x000fe20003800000 */
[----:B------:R-:W-:-:S07]  /*82d0*/  IMAD.MOV.U32 R15, RZ, RZ, -0x1 ;  /* 0xffffffffff0f7424 */ /* 0x000fce00078e00ff */
[----:B------:R-:W-:Y:S05]  /*82e0*/  WARPSYNC.COLLECTIVE R15, `(.L_x_230) ;  /* 0x000000000f087348 */ /* 0x000fea0003c00000 */
[----:B------:R-:W-:Y:S01]  /*82f0*/  NOP ;  /* 0x0000000000007918 */ /* 0x000fe20000000000 */
[----:B------:R-:W-:Y:S01]  /*8300*/  ENDCOLLECTIVE ;  /* 0x000000000000791b */ /* 0x000fe20003800000 */
.L_x_230:
[----:B------:R-:W-:Y:S05]  /*8310*/  BSYNC B0 ;  /* 0x0000000000007941 */ /* 0x000fea0003800000 */
.L_x_229:
[----:B------:R-:W-:Y:S05]  /*8320*/  BRA `(.L_x_231) ;  /* 0xffffffd4007c7947 */ /* 0x000fea000383ffff */
.L_x_194:
[----:B-1----:R1:W2:Y:S02]  /*8330*/  SYNCS.PHASECHK.TRANS64.TRYWAIT P1, [R0+URZ+0x36420], R10 ;  /* 0x0364200a000075a7 */ /* 0x0022a4000802017f */
[----:B--2---:R-:W-:Y:S05]  /*8340*/  @!P1 NANOSLEEP.SYNCS 0x989680 ;  /* 0x009896800000995d */ /* 0x004fea0003900000 */
[----:B------:R-:W2:Y:S02]  /*8350*/  @!P1 SYNCS.PHASECHK.TRANS64 P1, [R0+URZ+0x36420], R10 ;  /* 0x0364200a000095a7 */ /* 0x000ea4000802007f */
[----:B--2---:R-:W-:Y:S05]  /*8360*/  @!P1 BRA `(.L_x_194) ;  /* 0xfffffffc00f09947 */ /* 0x004fea000383ffff */
[----:B------:R-:W-:Y:S05]  /*8370*/  BRA `(.L_x_232) ;  /* 0xffffffdc00c87947 */ /* 0x000fea000383ffff */
.L_x_198:
[----:B-1----:R1:W2:Y:S02]  /*8380*/  SYNCS.PHASECHK.TRANS64.TRYWAIT P1, [R0+URZ+0x36438], R10 ;  /* 0x0364380a000075a7 */ /* 0x0022a4000802017f */
[----:B--2---:R-:W-:Y:S05]  /*8390*/  @!P1 NANOSLEEP.SYNCS 0x989680 ;  /* 0x009896800000995d */ /* 0x004fea0003900000 */
[----:B------:R-:W2:Y:S02]  /*83a0*/  @!P1 SYNCS.PHASECHK.TRANS64 P1, [R0+URZ+0x36438], R10 ;  /* 0x0364380a000095a7 */ /* 0x000ea4000802007f */
[----:B--2---:R-:W-:Y:S05]  /*83b0*/  @!P1 BRA `(.L_x_198) ;  /* 0xfffffffc00f09947 */ /* 0x004fea000383ffff */
[----:B------:R-:W-:Y:S05]  /*83c0*/  BRA `(.L_x_233) ;  /* 0xffffffe400807947 */ /* 0x000fea000383ffff */
.L_x_200:
[----:B--2---:R2:W3:Y:S02]  /*83d0*/  SYNCS.PHASECHK.TRANS64.TRYWAIT P1, [R0+URZ+0x36428], R3 ;  /* 0x03642803000075a7 */ /* 0x0044e4000802017f */
[----:B---3--:R-:W-:Y:S05]  /*83e0*/  @!P1 NANOSLEEP.SYNCS 0x989680 ;  /* 0x009896800000995d */ /* 0x008fea0003900000 */
[----:B------:R-:W3:Y:S02]  /*83f0*/  @!P1 SYNCS.PHASECHK.TRANS64 P1, [R0+URZ+0x36428], R3 ;  /* 0x03642803000095a7 */ /* 0x000ee4000802007f */
[----:B---3--:R-:W-:Y:S05]  /*8400*/  @!P1 BRA `(.L_x_200) ;  /* 0xfffffffc00f09947 */ /* 0x008fea000383ffff */
[----:B------:R-:W-:Y:S05]  /*8410*/  BRA `(.L_x_234) ;  /* 0xffffffe800407947 */ /* 0x000fea000383ffff */
.L_x_202:
[----:B--2---:R2:W3:Y:S02]  /*8420*/  SYNCS.PHASECHK.TRANS64.TRYWAIT P1, [R0+URZ+0x36438], R29 ;  /* 0x0364381d000075a7 */ /* 0x0044e4000802017f */
[----:B---3--:R-:W-:Y:S05]  /*8430*/  @!P1 NANOSLEEP.SYNCS 0x989680 ;  /* 0x009896800000995d */ /* 0x008fea0003900000 */
[----:B------:R-:W3:Y:S02]  /*8440*/  @!P1 SYNCS.PHASECHK.TRANS64 P1, [R0+URZ+0x36438], R29 ;  /* 0x0364381d000095a7 */ /* 0x000ee4000802007f */
[----:B---3--:R-:W-:Y:S05]  /*8450*/  @!P1 BRA `(.L_x_202) ;  /* 0xfffffffc00f09947 */ /* 0x008fea000383ffff */
[----:B------:R-:W-:Y:S05]  /*8460*/  BRA `(.L_x_235) ;  /* 0xffffffe800d07947 */ /* 0x000fea000383ffff */
.L_x_204:
[----:B------:R-:W-:-:S07]  /*8470*/  SHF.L.U32 R5, R12, 0x1f, RZ ;  /* 0x0000001f0c057819 */ /* 0x000fce00000006ff */
.L_x_236:
[----:B--2---:R2:W3:Y:S02]  /*8480*/  SYNCS.PHASECHK.TRANS64.TRYWAIT P1, [R0+URZ+0x36420], R5 ;  /* 0x03642005000075a7 */ /* 0x0044e4000802017f */
[----:B---3--:R-:W-:Y:S05]  /*8490*/  @!P1 NANOSLEEP.SYNCS 0x989680 ;  /* 0x009896800000995d */ /* 0x008fea0003900000 */
[----:B------:R-:W3:Y:S02]  /*84a0*/  @!P1 SYNCS.PHASECHK.TRANS64 P1, [R0+URZ+0x36420], R5 ;  /* 0x03642005000095a7 */ /* 0x000ee4000802007f */
[----:B---3--:R-:W-:Y:S05]  /*84b0*/  @!P1 BRA `(.L_x_236) ;  /* 0xfffffffc00f09947 */ /* 0x008fea000383ffff */
[----:B------:R-:W-:Y:S05]  /*84c0*/  BRA `(.L_x_237) ;  /* 0xffffffec00707947 */ /* 0x000fea000383ffff */
.L_x_207:
[----:B--2---:R2:W3:Y:S02]  /*84d0*/  SYNCS.PHASECHK.TRANS64.TRYWAIT P1, [R0+URZ+0x36438], R10 ;  /* 0x0364380a000075a7 */ /* 0x0044e4000802017f */
[----:B---3--:R-:W-:Y:S05]  /*84e0*/  @!P1 NANOSLEEP.SYNCS 0x989680 ;  /* 0x009896800000995d */ /* 0x008fea0003900000 */
[----:B------:R-:W3:Y:S02]  /*84f0*/  @!P1 SYNCS.PHASECHK.TRANS64 P1, [R0+URZ+0x36438], R10 ;  /* 0x0364380a000095a7 */ /* 0x000ee4000802007f */
[----:B---3--:R-:W-:Y:S05]  /*8500*/  @!P1 BRA `(.L_x_207) ;  /* 0xfffffffc00f09947 */ /* 0x008fea000383ffff */
[----:B------:R-:W-:Y:S05]  /*8510*/  BRA `(.L_x_238) ;  /* 0xfffffff000187947 */ /* 0x000fea000383ffff */
.L_x_209:
[----:B---3--:R3:W4:Y:S02]  /*8520*/  SYNCS.PHASECHK.TRANS64.TRYWAIT P1, [R0+URZ+0x36428], R5 ;  /* 0x03642805000075a7 */ /* 0x008724000802017f */
[----:B----4-:R-:W-:Y:S05]  /*8530*/  @!P1 NANOSLEEP.SYNCS 0x989680 ;  /* 0x009896800000995d */ /* 0x010fea0003900000 */
[----:B------:R-:W4:Y:S02]  /*8540*/  @!P1 SYNCS.PHASECHK.TRANS64 P1, [R0+URZ+0x36428], R5 ;  /* 0x03642805000095a7 */ /* 0x000f24000802007f */
[----:B----4-:R-:W-:Y:S05]  /*8550*/  @!P1 BRA `(.L_x_209) ;  /* 0xfffffffc00f09947 */ /* 0x010fea000383ffff */
[----:B------:R-:W-:Y:S05]  /*8560*/  BRA `(.L_x_239) ;  /* 0xfffffff000c07947 */ /* 0x000fea000383ffff */
.L_x_211:
[----:B---3--:R3:W4:Y:S02]  /*8570*/  SYNCS.PHASECHK.TRANS64.TRYWAIT P1, [R0+URZ+0x36438], R3 ;  /* 0x03643803000075a7 */ /* 0x008724000802017f */
[----:B----4-:R-:W-:Y:S05]  /*8580*/  @!P1 NANOSLEEP.SYNCS 0x989680 ;  /* 0x009896800000995d */ /* 0x010fea0003900000 */
[----:B------:R-:W4:Y:S02]  /*8590*/  @!P1 SYNCS.PHASECHK.TRANS64 P1, [R0+URZ+0x36438], R3 ;  /* 0x03643803000095a7 */ /* 0x000f24000802007f */
[----:B----4-:R-:W-:Y:S05]  /*85a0*/  @!P1 BRA `(.L_x_211) ;  /* 0xfffffffc00f09947 */ /* 0x010fea000383ffff */
[----:B------:R-:W-:Y:S05]  /*85b0*/  BRA `(.L_x_240) ;  /* 0xfffffff400587947 */ /* 0x000fea000383ffff */
.L_x_213:
[----:B------:R-:W-:Y:S01]  /*85c0*/  BSSY B0, `(.L_x_241) ;  /* 0x0000006000007945 */ /* 0x000fe20003800000 */
[----:B------:R-:W-:-:S07]  /*85d0*/  IMAD.MOV.U32 R15, RZ, RZ, -0x1 ;  /* 0xffffffffff0f7424 */ /* 0x000fce00078e00ff */
[----:B-12---:R-:W-:Y:S05]  /*85e0*/  WARPSYNC.COLLECTIVE R15, `(.L_x_242) ;  /* 0x000000000f0c7348 */ /* 0x006fea0003c00000 */
[----:B------:R-:W-:Y:S02]  /*85f0*/  ELECT P6, UR62, PT ;  /* 0x00000000003e782f */ /* 0x000fe400038c0000 */
[----:B------:R-:W-:Y:S01]  /*8600*/  MOV R14, UR62 ;  /* 0x0000003e000e7c02 */ /* 0x000fe20008000f00 */
[----:B-12---:R-:W-:Y:S10]  /*8610*/  ENDCOLLECTIVE ;  /* 0x000000000000791b */ /* 0x006ff40003800000 */
.L_x_242:
[----:B------:R-:W-:Y:S05]  /*8620*/  BSYNC B0 ;  /* 0x0000000000007941 */ /* 0x000fea0003800000 */
.L_x_241:
[----:B------:R-:W-:Y:S01]  /*8630*/  PLOP3.LUT P0, PT, P6, PT, PT, 0x80, 0x0 ;  /* 0x000000000000781c */ /* 0x000fe2000370f070 */
[----:B------:R-:W-:-:S12]  /*8640*/  BRA `(.L_x_243) ;  /* 0xfffffff8000c7947 */ /* 0x000fd8000383ffff */
.L_x_217:
[----:B-1----:R1:W2:Y:S02]  /*8650*/  SYNCS.PHASECHK.TRANS64.TRYWAIT P0, [R7+URZ], R0 ;  /* 0x00000000070075a7 */ /* 0x0022a4000800017f */
[----:B--2---:R-:W-:Y:S05]  /*8660*/  @!P0 NANOSLEEP.SYNCS 0x989680 ;  /* 0x009896800000895d */ /* 0x004fea0003900000 */
[----:B------:R-:W2:Y:S02]  /*8670*/  @!P0 SYNCS.PHASECHK.TRANS64 P0, [R7+URZ], R0 ;  /* 0x00000000070085a7 */ /* 0x000ea4000800007f */
[----:B--2---:R-:W-:Y:S05]  /*8680*/  @!P0 BRA `(.L_x_217) ;  /* 0xfffffffc00f08947 */ /* 0x004fea000383ffff */
[----:B------:R-:W-:Y:S05]  /*8690*/  BRA `(.L_x_244) ;  /* 0xfffffff8004c7947 */ /* 0x000fea000383ffff */
.L_x_218:
[----:B--2---:R2:W3:Y:S02]  /*86a0*/  SYNCS.PHASECHK.TRANS64.TRYWAIT P0, [R3+URZ], R2 ;  /* 0x00000002030075a7 */ /* 0x0044e4000800017f */
[----:B---3--:R-:W-:Y:S05]  /*86b0*/  @!P0 NANOSLEEP.SYNCS 0x989680 ;  /* 0x009896800000895d */ /* 0x008fea0003900000 */
[----:B------:R-:W3:Y:S02]  /*86c0*/  @!P0 SYNCS.PHASECHK.TRANS64 P0, [R3+URZ], R2 ;  /* 0x00000002030085a7 */ /* 0x000ee4000800007f */
[----:B---3--:R-:W-:Y:S05]  /*86d0*/  @!P0 BRA `(.L_x_218) ;  /* 0xfffffffc00f08947 */ /* 0x008fea000383ffff */
[----:B------:R-:W-:Y:S05]  /*86e0*/  BRA `(.L_x_245) ;  /* 0xfffffff800407947 */ /* 0x000fea000383ffff */
.L_x_246:
        /* <DEDUP_REMOVED lines=9> */
.L_x_3856:


//--------------------- .text._ZN7cutlass13device_kernelIN5flash11enable_sm90INS1_16FlashAttnBwdSm90INS1_25CollectiveMainloopBwdSm90ILi2ELi1ELi1EN4cute5tupleIJNS5_1CILi1EEES8_S8_EEENS6_IJNS7_ILi64EEENS7_ILi96EEENS7_ILi192EEEEEENS_10bfloat16_tEfNS_4arch4Sm90ELb0ELb0ELb1ELb0ELb0ELb0ELb1ELb0ELi3ELi1ELi1ELi1ELb0EEENS1_24CollectiveEpilogueBwdGQAISD_fSG_Li384ELb0ELb0EEENS1_19SingleTileSchedulerILb0ELb0ELb0ELi96EEEEEEEEEvNT_6ParamsE --------------------------
	.section	.text._ZN7cutlass13device_kernelIN5flash11enable_sm90INS1_16FlashAttnBwdSm90INS1_25CollectiveMainloopBwdSm90ILi2ELi1ELi1EN4cute5tupleIJNS5_1CILi1EEES8_S8_EEENS6_IJNS7_ILi64EEENS7_ILi96EEENS7_ILi192EEEEEENS_10bfloat16_tEfNS_4arch4Sm90ELb0ELb0ELb1ELb0ELb0ELb0ELb1ELb0ELi3ELi1ELi1ELi1ELb0EEENS1_24CollectiveEpilogueBwdGQAISD_fSG_Li384ELb0ELb0EEENS1_19SingleTileSchedulerILb0ELb0ELb0ELi96EEEEEEEEEvNT_6ParamsE,"ax",@progbits
	.align	128
.text._ZN7cutlass13device_kernelIN5flash11enable_sm90INS1_16FlashAttnBwdSm90INS1_25CollectiveMainloopBwdSm90ILi2ELi1ELi1EN4cute5tupleIJNS5_1CILi1EEES8_S8_EEENS6_IJNS7_ILi64EEENS7_ILi96EEENS7_ILi192EEEEEENS_10bfloat16_tEfNS_4arch4Sm90ELb0ELb0ELb1ELb0ELb0ELb0ELb1ELb0ELi3ELi1ELi1ELi1ELb0EEENS1_24CollectiveEpilogueBwdGQAISD_fSG_Li384ELb0ELb0EEENS1_19SingleTileSchedulerILb0ELb0ELb0ELi96EEEEEEEEEvNT_6ParamsE:
        .type           _ZN7cutlass13device_kernelIN5flash11enable_sm90INS1_16FlashAttnBwdSm90INS1_25CollectiveMainloopBwdSm90ILi2ELi1ELi1EN4cute5tupleIJNS5_1CILi1EEES8_S8_EEENS6_IJNS7_ILi64EEENS7_ILi96EEENS7_ILi192EEEEEENS_10bfloat16_tEfNS_4arch4Sm90ELb0ELb0ELb1ELb0ELb0ELb0ELb1ELb0ELi3ELi1ELi1ELi1ELb0EEENS1_24CollectiveEpilogueBwdGQAISD_fSG_Li384ELb0ELb0EEENS1_19SingleTileSchedulerILb0ELb0ELb0ELi96EEEEEEEEEvNT_6ParamsE,@function
        .size           _ZN7cutlass13device_kernelIN5flash11enable_sm90INS1_16FlashAttnBwdSm90INS1_25CollectiveMainloopBwdSm90ILi2ELi1ELi1EN4cute5tupleIJNS5_1CILi1EEES8_S8_EEENS6_IJNS7_ILi64EEENS7_ILi96EEENS7_ILi192EEEEEENS_10bfloat16_tEfNS_4arch4Sm90ELb0ELb0ELb1ELb0ELb0ELb0ELb1ELb0ELi3ELi1ELi1ELi1ELb0EEENS1_24CollectiveEpilogueBwdGQAISD_fSG_Li384ELb0ELb0EEENS1_19SingleTileSchedulerILb0ELb0ELb0ELi96EEEEEEEEEvNT_6ParamsE,(.L_x_3857 - _ZN7cutlass13device_kernelIN5flash11enable_sm90INS1_16FlashAttnBwdSm90INS1_25CollectiveMainloopBwdSm90ILi2ELi1ELi1EN4cute5tupleIJNS5_1CILi1EEES8_S8_EEENS6_IJNS7_ILi64EEENS7_ILi96EEENS7_ILi192EEEEEENS_10bfloat16_tEfNS_4arch4Sm90ELb0ELb0ELb1ELb0ELb0ELb0ELb1ELb0ELi3ELi1ELi1ELi1ELb0EEENS1_24CollectiveEpilogueBwdGQAISD_fSG_Li384ELb0ELb0EEENS1_19SingleTileSchedulerILb0ELb0ELb0ELi96EEEEEEEEEvNT_6ParamsE)
        .other          _ZN7cutlass13device_kernelIN5flash11enable_sm90INS1_16FlashAttnBwdSm90INS1_25CollectiveMainloopBwdSm90ILi2ELi1ELi1EN4cute5tupleIJNS5_1CILi1EEES8_S8_EEENS6_IJNS7_ILi64EEENS7_ILi96EEENS7_ILi192EEEEEENS_10bfloat16_tEfNS_4arch4Sm90ELb0ELb0ELb1ELb0ELb0ELb0ELb1ELb0ELi3ELi1ELi1ELi1ELb0EEENS1_24CollectiveEpilogueBwdGQAISD_fSG_Li384ELb0ELb0EEENS1_19SingleTileSchedulerILb0ELb0ELb0ELi96EEEEEEEEEvNT_6ParamsE,@"STO_CUDA_ENTRY STV_DEFAULT"
_ZN7cutlass13device_kernelIN5flash11enable_sm90INS1_16FlashAttnBwdSm90INS1_25CollectiveMainloopBwdSm90ILi2ELi1ELi1EN4cute5tupleIJNS5_1CILi1EEES8_S8_EEENS6_IJNS7_ILi64EEENS7_ILi96EEENS7_ILi192EEEEEENS_10bfloat16_tEfNS_4arch4Sm90ELb0ELb0ELb1ELb0ELb0ELb0ELb1ELb0ELi3ELi1ELi1ELi1ELb0EEENS1_24CollectiveEpilogueBwdGQAISD_fSG_Li384ELb0ELb0EEENS1_19SingleTileSchedulerILb0ELb0ELb0ELi96EEEEEEEEEvNT_6ParamsE:
[----:B------:R-:W1:Y:S01]  /*0000*/  LDC R1, c[0x0][0x28] ;  /* 0x00000a00ff017b82 */ /* 0x000e620000000800 */
[----:B------:R-:W2:Y:S01]  /*0010*/  S2R R3, SR_TID.X ;  /* 0x0000000000037919 */ /* 0x000ea20000002100 */
[----:B------:R-:W-:Y:S01]  /*0020*/  ELECT P0, URZ, PT ;  /* 0x00000000003f782f */ /* 0x000fe20003800000 */
[----:B------:R-:W-:Y:S01]  /*0030*/  BSSY B0, `(.L_x_247) ;  /* 0x0000013000007945 */ /* 0x000fe20003800000 */
[----:B--2---:R-:W-:-:S05]  /*0040*/  SHF.R.U32.HI R0, RZ, 0x5, R3 ;  /* 0x00000005ff007819 */ /* 0x004fca0000011603 */
[----:B------:R-:W2:Y:S02]  /*0050*/  SHFL.IDX PT, R2, R0, RZ, 0x1f ;  /* 0x00001fff00027589 */ /* 0x000ea400000e0000 */
[----:B--2---:R-:W-:-:S13]  /*0060*/  ISETP.EQ.AND P0, PT, R2, RZ, P0 ;  /* 0x000000ff0200720c */ /* 0x004fda0000702270 */
[----:B-1----:R-:W-:Y:S05]  /*0070*/  @!P0 BRA `(.L_x_248) ;  /* 0x0000000000388947 */ /* 0x002fea0003800000 */
[----:B------:R-:W-:Y:S02]  /*0080*/  ULDC.64 UR4, c[0x0][0x198] ;  /* 0x0000660000047ab9 */ /* 0x000fe40000000a00 */
[----:B------:R-:W-:Y:S02]  /*0090*/  UIADD3 UR6, UP0, UR4, 0xf0, URZ ;  /* 0x000000f004067890 */ /* 0x000fe4000ff1e03f */
[----:B------:R-:W-:Y:S02]  /*00a0*/  UIADD3 UR8, UP1, UR4, 0x1f0, URZ ;  /* 0x000001f004087890 */ /* 0x000fe4000ff3e03f */
[----:B------:R-:W-:Y:S02]  /*00b0*/  UIADD3 UR10, UP2, UR4, 0x2f0, URZ ;  /* 0x000002f0040a7890 */ /* 0x000fe4000ff5e03f */
[----:B------:R-:W-:Y:S02]  /*00c0*/  UIADD3 UR4, UP3, UR4, 0x3f0, URZ ;  /* 0x000003f004047890 */ /* 0x000fe4000ff7e03f */
[----:B------:R-:W-:-:S02]  /*00d0*/  UIADD3.X UR7, URZ, UR5, URZ, UP0, !UPT ;  /* 0x000000053f077290 */ /* 0x000fc400087fe43f */
[----:B------:R-:W-:Y:S02]  /*00e0*/  UIADD3.X UR9, URZ, UR5, URZ, UP1, !UPT ;  /* 0x000000053f097290 */ /* 0x000fe40008ffe43f */
[----:B------:R-:W-:Y:S02]  /*00f0*/  UIADD3.X UR11, URZ, UR5, URZ, UP2, !UPT ;  /* 0x000000053f0b7290 */ /* 0x000fe400097fe43f */
[----:B------:R-:W-:-:S03]  /*0100*/  UIADD3.X UR5, URZ, UR5, URZ, UP3, !UPT ;  /* 0x000000053f057290 */ /* 0x000fc60009ffe43f */
[----:B------:R1:W-:Y:S02]  /*0110*/  UTMACCTL.PF [UR6] ;  /* 0x00000000060079b9 */ /* 0x0003e40008040000 */
[----:B------:R1:W-:Y:S02]  /*0120*/  UTMACCTL.PF [UR8] ;  /* 0x00000000080079b9 */ /* 0x0003e40008040000 */
[----:B------:R1:W-:Y:S02]  /*0130*/  UTMACCTL.PF [UR10] ;  /* 0x000000000a0079b9 */ /* 0x0003e40008040000 */
[----:B------:R1:W-:Y:S02]  /*0140*/  UTMACCTL.PF [UR4] ;  /* 0x00000000040079b9 */ /* 0x0003e40008040000 */
[----:B-1----:R-:W-:Y:S01]  /*0150*/  NOP ;  /* 0x0000000000007918 */ /* 0x002fe20000000000 */
.L_x_248:
[----:B------:R-:W-:Y:S05]  /*0160*/  BSYNC B0 ;  /* 0x0000000000007941 */ /* 0x000fea0003800000 */
.L_x_247:
        /* <DEDUP_REMOVED lines=30> */
[----:B------:R1:W5:Y:S01]  /*0350*/  SYNCS.EXCH.64 URZ, [UR8+0x36420], UR4 ;  /* 0x03642004083f75b2 */ /* 0x0003620008000100 */
[----:B------:R1:W1:Y:S01]  /*0360*/  SYNCS.EXCH.64 URZ, [UR8+0x36418], UR6 ;  /* 0x03641806083f75b2 */ /* 0x0002620008000100 */
[----:B------:R1:W1:Y:S01]  /*0370*/  SYNCS.EXCH.64 URZ, [UR8+0x36428], UR4 ;  /* 0x03642804083f75b2 */ /* 0x0002620008000100 */
[----:B------:R-:W-:Y:S01]  /*0380*/  NOP ;  /* 0x0000000000007918 */ /* 0x000fe20000000000 */
.L_x_249:
[----:B------:R-:W3:Y:S01]  /*0390*/  SHFL.IDX PT, R3, R0, RZ, 0x1f ;  /* 0x00001fff00037589 */ /* 0x000ee200000e0000 */
[----:B------:R-:W-:Y:S01]  /*03a0*/  NOP ;  /* 0x0000000000007918 */ /* 0x000fe20000000000 */
[----:B---3--:R-:W-:-:S13]  /*03b0*/  ISETP.NE.AND P0, PT, R3, RZ, PT ;  /* 0x000000ff0300720c */ /* 0x008fda0003f05270 */
        /* <DEDUP_REMOVED lines=15> */
[----:B------:R3:W1:Y:S02]  /*04b0*/  SYNCS.EXCH.64 URZ, [UR8+0x36438], UR6 ;  /* 0x03643806083f75b2 */ /* 0x0006640008000100 */
[----:B---3--:R-:W-:Y:S01]  /*04c0*/  NOP ;  /* 0x0000000000007918 */ /* 0x008fe20000000000 */
.L_x_250:
[----:B------:R-:W-:Y:S01]  /*04d0*/  ISETP.NE.AND P0, PT, R2, RZ, PT ;  /* 0x000000ff0200720c */ /* 0x000fe20003f05270 */
[----:B------:R-:W-:Y:S01]  /*04e0*/  IMAD.MOV.U32 R18, RZ, RZ, 0x1 ;  /* 0x00000001ff127424 */ /* 0x000fe200078e00ff */
[----:B------:R-:W-:Y:S01]  /*04f0*/  NOP ;  /* 0x0000000000007918 */ /* 0x000fe20000000000 */
[----:B------:R-:W-:Y:S03]  /*0500*/  BSSY B6, `(.L_x_251) ;  /* 0x00006f9000067945 */ /* 0x000fe60003800000 */
[----:B------:R-:W-:Y:S01]  /*0510*/  SEL R18, R18, 0x2, !P0 ;  /* 0x0000000212127807 */ /* 0x000fe20004000000 */
[----:B-12-45:R-:W-:Y:S06]  /*0520*/  BAR.SYNC.DEFER_BLOCKING 0x0 ;  /* 0x0000000000007b1d */ /* 0x036fec0000010000 */
[----:B------:R-:W-:Y:S05]  /*0530*/  @!P0 BRA `(.L_x_252) ;  /* 0x0000003c00b08947 */ /* 0x000fea0003800000 */
.L_x_253:
        /* <DEDUP_REMOVED lines=13> */
[----:B----4-:R-:W-:Y:S05]  /*0610*/  @!P0 BRA `(.L_x_254) ;  /* 0x0000006c009c8947 */ /* 0x010fea0003800000 */
        /* <DEDUP_REMOVED lines=23> */
.L_x_256:
        /* <DEDUP_REMOVED lines=15> */
.L_x_255:
        /* <DEDUP_REMOVED lines=20> */
.L_x_258:
        /* <DEDUP_REMOVED lines=15> */
.L_x_257:
        /* <DEDUP_REMOVED lines=8> */
.L_x_339:
[----:B------:R-:W-:Y:S02]  /*0b30*/  SHF.L.U32 R10, RZ, 0x1f, RZ ;  /* 0x0000001fff0a7819 */ /* 0x000fe400000006ff */
[----:B------:R-:W-:Y:S01]  /*0b40*/  LOP3.LUT R5, R2, 0xffffff80, RZ, 0xc0, !PT ;  /* 0xffffff8002057812 */ /* 0x000fe200078ec0ff */
[----:B--2---:R-:W-:Y:S01]  /*0b50*/  IMAD.HI R2, R14, 0x55555556, RZ ;  /* 0x555555560e027827 */ /* 0x004fe200078e02ff */
[----:B------:R-:W2:Y:S03]  /*0b60*/  SYNCS.PHASECHK.TRANS64.TRYWAIT P0, [UR36+0x36400], R10 ;  /* 0x0364000aff0075a7 */ /* 0x000ea60008000164 */
[----:B------:R-:W-:Y:S01]  /*0b70*/  IMAD.IADD R6, R0, 0x1, -R5 ;  /* 0x0000000100067824 */ /* 0x000fe200078e0a05 */
[----:B------:R-:W-:-:S04]  /*0b80*/  LEA.HI R5, R2, R2, RZ, 0x1 ;  /* 0x0000000202057211 */ /* 0x000fc800078f08ff */
[----:B------:R-:W-:-:S04]  /*0b90*/  SHF.R.S32.HI R7, RZ, 0x1f, R6 ;  /* 0x0000001fff077819 */ /* 0x000fc80000011406 */
[CC--:B------:R-:W-:Y:S02]  /*0ba0*/  LEA.HI R8, R7.reuse, R6.reuse, RZ, 0x2 ;  /* 0x0000000607087211 */ /* 0x0c0fe400078f10ff */
[----:B------:R-:W-:Y:S02]  /*0bb0*/  LEA.HI R7, R7, R6, RZ, 0x5 ;  /* 0x0000000607077211 */ /* 0x000fe400078f28ff */
[--C-:B------:R-:W-:Y:S02]  /*0bc0*/  SHF.R.S32.HI R9, RZ, 0x2, R8.reuse ;  /* 0x00000002ff097819 */ /* 0x100fe40000011408 */
[----:B------:R-:W-:Y:S02]  /*0bd0*/  SHF.R.S32.HI R4, RZ, 0x1f, R8 ;  /* 0x0000001fff047819 */ /* 0x000fe40000011408 */
[----:B------:R-:W-:Y:S02]  /*0be0*/  SHF.R.S32.HI R7, RZ, 0x5, R7 ;  /* 0x00000005ff077819 */ /* 0x000fe40000011407 */
[----:B------:R-:W-:-:S04]  /*0bf0*/  LEA.HI R4, R4, R9, RZ, 0x3 ;  /* 0x0000000904047211 */ /* 0x000fc800078f18ff */
[----:B------:R-:W-:Y:S01]  /*0c00*/  LOP3.LUT R2, R4, 0xfffffff8, RZ, 0xc0, !PT ;  /* 0xfffffff804027812 */ /* 0x000fe200078ec0ff */
[----:B------:R-:W-:-:S04]  /*0c10*/  IMAD R4, R5, -0x3, R14 ;  /* 0xfffffffd05047824 */ /* 0x000fc800078e020e */
[----:B------:R-:W-:Y:S01]  /*0c20*/  IMAD.IADD R2, R9, 0x1, -R2 ;  /* 0x0000000109027824 */ /* 0x000fe200078e0a02 */
[----:B--2---:R-:W-:Y:S06]  /*0c30*/  @P0 BRA `(.L_x_260) ;  /* 0x0000000000080947 */ /* 0x004fec0003800000 */
[----:B------:R-:W2:Y:S02]  /*0c40*/  SYNCS.PHASECHK.TRANS64.TRYWAIT P0, [UR36+0x36400], R10 ;  /* 0x0364000aff0075a7 */ /* 0x000ea40008000164 */
[----:B--2---:R-:W-:Y:S05]  /*0c50*/  @!P0 BRA `(.L_x_261) ;  /* 0x0000006800348947 */ /* 0x004fea0003800000 */
.L_x_260:
        /* <DEDUP_REMOVED lines=51> */
[----:B------:R-:W-:Y:S01]  /*0f90*/  IMAD.SHL.U32 R17, R6, 0x4, RZ ;  /* 0x0000000406117824 */ /* 0x000fe200078e00ff */
[----:B------:R-:W-:Y:S06]  /*0fa0*/  @!P0 BRA `(.L_x_262) ;  /* 0x00000028006c8947 */ /* 0x000fec0003800000 */
[CC--:B------:R-:W-:Y:S01]  /*0fb0*/  LEA.HI R2, R3.reuse, R0.reuse, RZ, 0x4 ;  /* 0x0000000003027211 */ /* 0x0c0fe200078f20ff */
[----:B------:R-:W3:Y:S01]  /*0fc0*/  S2R R14, SR_CTAID.X ;  /* 0x00000000000e7919 */ /* 0x000ee20000002500 */
[----:B------:R-:W-:Y:S01]  /*0fd0*/  LEA.HI R7, R3, R0, RZ, 0x5 ;  /* 0x0000000003077211 */ /* 0x000fe200078f28ff */
[----:B------:R-:W3:Y:S01]  /*0fe0*/  LDC R19, c[0x0][0x290] ;  /* 0x0000a400ff137b82 */ /* 0x000ee20000000800 */
[----:B--2---:R-:W-:Y:S01]  /*0ff0*/  LOP3.LUT R5, R2, 0xfffffff0, RZ, 0xc0, !PT ;  /* 0xfffffff002057812 */ /* 0x004fe200078ec0ff */
[----:B------:R-:W-:Y:S01]  /*1000*/  IMAD.HI R13, R16, 0x55555556, RZ ;  /* 0x55555556100d7827 */ /* 0x000fe200078e02ff */
[----:B------:R-:W-:Y:S02]  /*1010*/  LOP3.LUT R9, R8, 0xfffffffc, RZ, 0xc0, !PT ;  /* 0xfffffffc08097812 */ /* 0x000fe400078ec0ff */
[----:B------:R-:W-:Y:S02]  /*1020*/  CS2R R118, SRZ ;  /* 0x0000000000767805 */ /* 0x000fe4000001ff00 */
[----:B------:R-:W-:Y:S01]  /*1030*/  SHF.R.S32.HI R2, RZ, 0x4, R2 ;  /* 0x00000004ff027819 */ /* 0x000fe20000011402 */
[----:B------:R-:W-:Y:S01]  /*1040*/  IMAD.IADD R5, R0, 0x1, -R5 ;  /* 0x0000000100057824 */ /* 0x000fe200078e0a05 */
[----:B------:R-:W-:Y:S01]  /*1050*/  LEA.HI R13, R13, R13, RZ, 0x1 ;  /* 0x0000000d0d0d7211 */ /* 0x000fe200078f08ff */
[----:B------:R-:W-:Y:S01]  /*1060*/  IMAD.IADD R12, R6, 0x1, -R9 ;  /* 0x00000001060c7824 */ /* 0x000fe200078e0a09 */
[----:B------:R-:W-:-:S02]  /*1070*/  SHF.R.S32.HI R6, RZ, 0x5, R7 ;  /* 0x00000005ff067819 */ /* 0x000fc40000011407 */
[----:B------:R-:W-:Y:S02]  /*1080*/  CS2R R116, SRZ ;  /* 0x0000000000747805 */ /* 0x000fe4000001ff00 */
[----:B------:R-:W-:Y:S01]  /*1090*/  LEA.HI R0, R5, R5, RZ, 0x1 ;  /* 0x0000000505007211 */ /* 0x000fe200078f08ff */
[----:B------:R-:W-:Y:S01]  /*10a0*/  IMAD R13, R13, -0x3, R16 ;  /* 0xfffffffd0d0d7824 */ /* 0x000fe200078e0210 */
[----:B------:R-:W-:Y:S02]  /*10b0*/  SHF.R.S32.HI R10, RZ, 0x1f, R5 ;  /* 0x0000001fff0a7819 */ /* 0x000fe40000011405 */
[----:B------:R-:W-:Y:S02]  /*10c0*/  CS2R R114, SRZ ;  /* 0x0000000000727805 */ /* 0x000fe4000001ff00 */
[----:B------:R-:W-:Y:S02]  /*10d0*/  SHF.R.S32.HI R3, RZ, 0x1, R0 ;  /* 0x00000001ff037819 */ /* 0x000fe40000011400 */
[----:B------:R-:W-:-:S02]  /*10e0*/  CS2R R112, SRZ ;  /* 0x0000000000707805 */ /* 0x000fc4000001ff00 */
[----:B------:R-:W-:Y:S02]  /*10f0*/  SHF.R.S32.HI R8, RZ, 0x1f, R0 ;  /* 0x0000001fff087819 */ /* 0x000fe40000011400 */
[----:B------:R-:W-:Y:S02]  /*1100*/  CS2R R110, SRZ ;  /* 0x00000000006e7805 */ /* 0x000fe4000001ff00 */
[----:B------:R-:W-:Y:S02]  /*1110*/  LEA.HI R10, R10, R5, RZ, 0x3 ;  /* 0x000000050a0a7211 */ /* 0x000fe400078f18ff */
[----:B------:R-:W-:Y:S02]  /*1120*/  CS2R R108, SRZ ;  /* 0x00000000006c7805 */ /* 0x000fe4000001ff00 */
[----:B------:R-:W-:Y:S02]  /*1130*/  LEA.HI R8, R8, R3, RZ, 0x2 ;  /* 0x0000000308087211 */ /* 0x000fe400078f10ff */
[----:B------:R-:W-:-:S02]  /*1140*/  CS2R R106, SRZ ;  /* 0x00000000006a7805 */ /* 0x000fc4000001ff00 */
[----:B------:R-:W-:Y:S01]  /*1150*/  LOP3.LUT R0, R0, 0x7fffffe, RZ, 0xc0, !PT ;  /* 0x07fffffe00007812 */ /* 0x000fe200078ec0ff */
[----:B------:R-:W-:Y:S01]  /*1160*/  IMAD.SHL.U32 R10, R10, 0x20, RZ ;  /* 0x000000200a0a7824 */ /* 0x000fe200078e00ff */
[----:B------:R-:W-:Y:S02]  /*1170*/  LOP3.LUT R8, R8, 0xfffffffc, RZ, 0xc0, !PT ;  /* 0xfffffffc08087812 */ /* 0x000fe400078ec0ff */
[----:B------:R-:W-:Y:S02]  /*1180*/  CS2R R104, SRZ ;  /* 0x0000000000687805 */ /* 0x000fe4000001ff00 */
[----:B------:R-:W-:Y:S01]  /*1190*/  SHF.R.S32.HI R7, RZ, 0x1f, R7 ;  /* 0x0000001fff077819 */ /* 0x000fe20000011407 */
[----:B------:R-:W-:Y:S01]  /*11a0*/  IMAD.IADD R5, R5, 0x1, -R0 ;  /* 0x0000000105057824 */ /* 0x000fe200078e0a00 */
[----:B------:R-:W-:Y:S01]  /*11b0*/  LOP3.LUT R9, R10, 0x7fffff00, RZ, 0xc0, !PT ;  /* 0x7fffff000a097812 */ /* 0x000fe200078ec0ff */
[----:B------:R-:W-:Y:S01]  /*11c0*/  IMAD.IADD R8, R3, 0x1, -R8 ;  /* 0x0000000103087824 */ /* 0x000fe200078e0a08 */
[----:B------:R-:W-:Y:S01]  /*11d0*/  LEA.HI R7, R7, R6, RZ, 0x2 ;  /* 0x0000000607077211 */ /* 0x000fe200078f10ff */
[----:B------:R-:W-:Y:S01]  /*11e0*/  IMAD.SHL.U32 R3, R2, 0x8, RZ ;  /* 0x0000000802037824 */ /* 0x000fe200078e00ff */
[----:B------:R-:W-:Y:S01]  /*11f0*/  CS2R R102, SRZ ;  /* 0x0000000000667805 */ /* 0x000fe2000001ff00 */
[----:B------:R-:W-:Y:S01]  /*1200*/  IMAD.SHL.U32 R0, R8, 0x40, RZ ;  /* 0x0000004008007824 */ /* 0x000fe200078e00ff */
[----:B------:R-:W-:Y:S01]  /*1210*/  LOP3.LUT R7, R7, 0x3ffffc, RZ, 0xc0, !PT ;  /* 0x003ffffc07077812 */ /* 0x000fe200078ec0ff */
[----:B------:R-:W-:Y:S01]  /*1220*/  IMAD R10, R16, 0x800, R9 ;  /* 0x00000800100a7824 */ /* 0x000fe200078e0209 */
[----:B------:R-:W-:Y:S01]  /*1230*/  LOP3.LUT P0, RZ, R8, 0x2, RZ, 0xc0, !PT ;  /* 0x0000000208ff7812 */ /* 0x000fe2000780c0ff */
[----:B---3--:R-:W-:Y:S01]  /*1240*/  IMAD R2, R14, -0x60, R19 ;  /* 0xffffffa00e027824 */ /* 0x008fe200078e0213 */
[----:B------:R-:W-:Y:S01]  /*1250*/  LOP3.LUT R0, R0, 0xc0, RZ, 0xc0, !PT ;  /* 0x000000c000007812 */ /* 0x000fe200078ec0ff */
[----:B------:R-:W-:Y:S01]  /*1260*/  IMAD.IADD R7, R6, 0x1, -R7 ;  /* 0x0000000106077824 */ /* 0x000fe200078e0a07 */
[----:B------:R-:W-:Y:S01]  /*1270*/  LOP3.LUT R8, R18, 0x1, RZ, 0xfc, !PT ;  /* 0x0000000112087812 */ /* 0x000fe200078efcff */
[----:B------:R-:W-:Y:S01]  /*1280*/  IMAD R10, R5, 0x20, R10 ;  /* 0x00000020050a7824 */ /* 0x000fe200078e020a */
[----:B------:R-:W-:Y:S01]  /*1290*/  LOP3.LUT R3, R0, 0x8, R3, 0xf8, !PT ;  /* 0x0000000800037812 */ /* 0x000fe200078ef803 */
[----:B------:R-:W-:Y:S01]  /*12a0*/  VIADD R5, R15, 0x3f ;  /* 0x0000003f0f057836 */ /* 0x000fe20000000000 */
[----:B------:R-:W-:Y:S01]  /*12b0*/  SHF.R.U32.HI R0, RZ, 0x3, R0 ;  /* 0x00000003ff007819 */ /* 0x000fe20000011600 */
[----:B------:R-:W-:Y:S01]  /*12c0*/  IMAD R7, R7, 0x200, R10 ;  /* 0x0000020007077824 */ /* 0x000fe200078e020a */
[----:B------:R-:W-:Y:S01]  /*12d0*/  CS2R R100, SRZ ;  /* 0x0000000000647805 */ /* 0x000fe2000001ff00 */
[----:B------:R-:W-:Y:S01]  /*12e0*/  IMAD.MOV.U32 R10, RZ, RZ, 0x20 ;  /* 0x00000020ff0a7424 */ /* 0x000fe200078e00ff */
[----:B------:R-:W-:Y:S01]  /*12f0*/  LOP3.LUT R0, R3, R0, RZ, 0x3c, !PT ;  /* 0x0000000003007212 */ /* 0x000fe200078e3cff */
[----:B------:R-:W-:Y:S01]  /*1300*/  IMAD R13, R13, -0x20, R2 ;  /* 0xffffffe00d0d7824 */ /* 0x000fe200078e0202 */
[----:B------:R-:W-:Y:S01]  /*1310*/  SHF.R.S32.HI R6, RZ, 0x1f, R5 ;  /* 0x0000001fff067819 */ /* 0x000fe20000011405 */
[----:B------:R-:W-:Y:S01]  /*1320*/  IMAD.MOV.U32 R2, RZ, RZ, RZ ;  /* 0x000000ffff027224 */ /* 0x000fe200078e00ff */
[----:B------:R-:W-:Y:S01]  /*1330*/  SEL R10, R10, 0xffffffe0, !P0 ;  /* 0xffffffe00a0a7807 */ /* 0x000fe20004000000 */
[----:B------:R-:W-:Y:S01]  /*1340*/  IMAD.IADD R9, R0, 0x1, R7 ;  /* 0x0000000100097824 */ /* 0x000fe200078e0207 */
[----:B------:R-:W-:Y:S01]  /*1350*/  LEA.HI R156, R6, R5, RZ, 0x6 ;  /* 0x00000005069c7211 */ /* 0x000fe200078f30ff */
[----:B------:R-:W-:Y:S01]  /*1360*/  IMAD R0, R12, -0x2, R13 ;  /* 0xfffffffe0c007824 */ /* 0x000fe200078e020d */
[----:B------:R-:W-:Y:S01]  /*1370*/  CS2R R6, SRZ ;  /* 0x0000000000067805 */ /* 0x000fe2000001ff00 */
[----:B------:R-:W-:Y:S01]  /*1380*/  IMAD.MOV.U32 R5, RZ, RZ, RZ ;  /* 0x000000ffff057224 */ /* 0x000fe200078e00ff */
[----:B------:R-:W-:-:S02]  /*1390*/  LEA R9, R9, UR36, 0x1 ;  /* 0x0000002409097c11 */ /* 0x000fc4000f8e08ff */
        /* <DEDUP_REMOVED lines=38> */
[----:B------:R-:W-:Y:S02]  /*1600*/  SHF.R.S32.HI R156, RZ, 0x6, R156 ;  /* 0x00000006ff9c7819 */ /* 0x000fe4000001149c */
[----:B------:R-:W-:-:S07]  /*1610*/  IADD3 R10, R10, 0x30400, R9 ;  /* 0x000304000a0a7810 */ /* 0x000fce0007ffe009 */
.L_x_273:
[----:B------:R-:W-:-:S13]  /*1620*/  ISETP.NE.AND P0, PT, R8, 0x3, PT ;  /* 0x000000030800780c */ /* 0x000fda0003f05270 */
[----:B---3--:R-:W-:Y:S05]  /*1630*/  @!P0 BRA `(.L_x_263) ;  /* 0x0000000000048947 */ /* 0x008fea0003800000 */
[----:B------:R-:W-:Y:S01]  /*1640*/  BPT.TRAP 0x1 ;  /* 0x000000040000795c */ /* 0x000fe20000300000 */
.L_x_263:
[----:B------:R-:W-:Y:S02]  /*1650*/  LEA R3, R2, UR36, 0x3 ;  /* 0x0000002402037c11 */ /* 0x000fe4000f8e18ff */
[----:B------:R-:W-:-:S04]  /*1660*/  SHF.L.U32 R12, R7, 0x1f, RZ ;  /* 0x0000001f070c7819 */ /* 0x000fc800000006ff */
[----:B------:R2:W3:Y:S01]  /*1670*/  SYNCS.PHASECHK.TRANS64.TRYWAIT P1, [R3+URZ+0x36410], R12 ;  /* 0x0364100c030075a7 */ /* 0x0004e2000802017f */
[----:B------:R-:W-:Y:S05]  /*1680*/  @!P0 BRA `(.L_x_264) ;  /* 0x0000000000048947 */ /* 0x000fea0003800000 */
[----:B------:R-:W-:Y:S01]  /*1690*/  BPT.TRAP 0x1 ;  /* 0x000000040000795c */ /* 0x000fe20000300000 */
.L_x_264:
[----:B---3--:R-:W-:Y:S05]  /*16a0*/  @P1 BRA `(.L_x_265) ;  /* 0x0000000000081947 */ /* 0x008fea0003800000 */
[----:B------:R-:W3:Y:S02]  /*16b0*/  SYNCS.PHASECHK.TRANS64.TRYWAIT P1, [R3+URZ+0x36410], R12 ;  /* 0x0364100c030075a7 */ /* 0x000ee4000802017f */
[----:B---3--:R-:W-:Y:S05]  /*16c0*/  @!P1 BRA `(.L_x_266) ;  /* 0x0000005c00b09947 */ /* 0x008fea0003800000 */
.L_x_265:
[----:B------:R-:W-:Y:S05]  /*16d0*/  WARPSYNC.ALL ;  /* 0x0000000000007948 */ /* 0x000fea0003800000 */
[----:B------:R-:W-:Y:S01]  /*16e0*/  R2UR UR6, R4 ;  /* 0x00000000040672ca */ /* 0x000fe200000e0000 */
[----:B------:R-:W-:Y:S01]  /*16f0*/  UIADD3 UR4, UR36, 0x1e000, URZ ;  /* 0x0001e00024047890 */ /* 0x000fe2000fffe03f */
[C---:B------:R-:W-:Y:S01]  /*1700*/  R2UR UR7, R2.reuse ;  /* 0x00000000020772ca */ /* 0x040fe200000e0000 */
[----:B------:R-:W-:Y:S01]  /*1710*/  WARPGROUP.ARRIVE ;  /* 0x00000000000079c5 */ /* 0x000fe20000000000 */
[----:B------:R-:W-:Y:S01]  /*1720*/  UMOV UR13, 0x40000040 ;  /* 0x40000040000d7882 */ /* 0x000fe20000000000 */
[----:B------:R-:W-:Y:S01]  /*1730*/  USHF.R.U32.HI UR5, URZ, 0x4, UR4 ;  /* 0x000000043f057899 */ /* 0x000fe20008011604 */
[----:B--23--:R-:W-:Y:S01]  /*1740*/  IMAD R12, R2, 0x40, R11 ;  /* 0x00000040020c7824 */ /* 0x00cfe200078e020b */
        /* <DEDUP_REMOVED lines=91> */
[----:B------:R2:W3:Y:S04]  /*1d00*/  LDS R12, [R14+0x30000] ;  /* 0x030000000e0c7984 */ /* 0x0004e80000000800 */
[----:B------:R2:W4:Y:S01]  /*1d10*/  LDS R13, [R14+0x30020] ;  /* 0x030020000e0d7984 */ /* 0x0005220000000800 */
[----:B------:R-:W-:Y:S05]  /*1d20*/  @!P0 BRA `(.L_x_267) ;  /* 0x0000000000048947 */ /* 0x000fea0003800000 */
[----:B------:R-:W-:Y:S01]  /*1d30*/  BPT.TRAP 0x1 ;  /* 0x000000040000795c */ /* 0x000fe20000300000 */
.L_x_267:
[----:B--2---:R-:W-:-:S04]  /*1d40*/  SHF.L.U32 R14, R6, 0x1f, RZ ;  /* 0x0000001f060e7819 */ /* 0x004fc800000006ff */
[----:B------:R2:W5:Y:S01]  /*1d50*/  SYNCS.PHASECHK.TRANS64.TRYWAIT P1, [UR36+0x36430], R14 ;  /* 0x0364300eff0075a7 */ /* 0x0005620008020164 */
[----:B------:R-:W-:Y:S05]  /*1d60*/  @!P0 BRA `(.L_x_268) ;  /* 0x0000000000048947 */ /* 0x000fea0003800000 */
[----:B------:R-:W-:Y:S01]  /*1d70*/  BPT.TRAP 0x1 ;  /* 0x000000040000795c */ /* 0x000fe20000300000 */
.L_x_268:
[----:B-----5:R-:W-:Y:S05]  /*1d80*/  @P1 BRA `(.L_x_269) ;  /* 0x0000000000081947 */ /* 0x020fea0003800000 */
[----:B------:R-:W5:Y:S02]  /*1d90*/  SYNCS.PHASECHK.TRANS64.TRYWAIT P1, [UR36+0x36430], R14 ;  /* 0x0364300eff0075a7 */ /* 0x000f640008020164 */
[----:B-----5:R-:W-:Y:S05]  /*1da0*/  @!P1 BRA `(.L_x_270) ;  /* 0x00000058000c9947 */ /* 0x020fea0003800000 */
.L_x_269:
        /* <DEDUP_REMOVED lines=18> */
[----:B--2--5:R-:W-:Y:S01]  /*1ed0*/  FMUL.FTZ R14, R136, UR7 ;  /* 0x00000007880e7c20 */ /* 0x024fe20008410000 */
        /* <DEDUP_REMOVED lines=22> */
[----:B------:R-:W5:Y:S01]  /*2040*/  MUFU.TANH R136, R136 ;  /* 0x0000008800887308 */ /* 0x000f620000002400 */
[----:B--2---:R-:W-:-:S07]  /*2050*/  FSEL R139, R14, -INF , P3 ;  /* 0xff8000000e8b7808 */ /* 0x004fce0001800000 */
[----:B------:R-:W-:Y:S08]  /*2060*/  MUFU.TANH R138, R138 ;  /* 0x0000008a008a7308 */ /* 0x000ff00000002400 */
[----:B------:R-:W-:Y:S01]  /*2070*/  MUFU.TANH R137, R137 ;  /* 0x0000008900897308 */ /* 0x000fe20000002400 */
[----:B-----5:R-:W-:-:S07]  /*2080*/  FSEL R149, R136, -INF , P5 ;  /* 0xff80000088957808 */ /* 0x020fce0002800000 */
[----:B------:R-:W2:Y:S08]  /*2090*/  MUFU.TANH R18, R18 ;  /* 0x0000001200127308 */ /* 0x000eb00000002400 */
[----:B------:R-:W-:Y:S01]  /*20a0*/  MUFU.TANH R19, R19 ;  /* 0x0000001300137308 */ /* 0x000fe20000002400 */
[----:B------:R-:W-:Y:S02]  /*20b0*/  WARPGROUP.DEPBAR.LE gsb0, 0x0 ;  /* 0x00008000000079c5 */ /* 0x000fe40000010000 */
[----:B------:R-:W-:-:S05]  /*20c0*/  WARPGROUP.ARRIVE ;  /* 0x00000000000079c5 */ /* 0x000fca0000000000 */
[----:B------:R-:W-:Y:S01]  /*20d0*/  MUFU.TANH R20, R20 ;  /* 0x0000001400147308 */ /* 0x000fe20000002400 */
[C---:B--2---:R-:W-:Y:S01]  /*20e0*/  FSEL R148, R18.reuse, -INF , P3 ;  /* 0xff80000012947808 */ /* 0x044fe20001800000 */
[----:B------:R-:W-:Y:S01]  /*20f0*/  FFMA.FTZ R18, -R18, R18, 1 ;  /* 0x3f80000012127423 */ /* 0x000fe20000010112 */
        /* <DEDUP_REMOVED lines=76> */
[----:B---3--:R-:W-:Y:S01]  /*25c0*/  FFMA.FTZ R146, R139, UR4, -R12 ;  /* 0x000000048b927c23 */ /* 0x008fe2000801080c */
        /* <DEDUP_REMOVED lines=15> */
[----:B------:R-:W5:Y:S01]  /*26c0*/  LDS R141, [R141+0x30220] ;  /* 0x030220008d8d7984 */ /* 0x000f620000000800 */
        /* <DEDUP_REMOVED lines=23> */
[----:B----4-:R-:W-:Y:S01]  /*2840*/  FFMA.FTZ R137, R148, UR4, -R13 ;  /* 0x0000000494897c23 */ /* 0x010fe2000801080d */
[----:B------:R-:W-:Y:S01]  /*2850*/  FSEL R148, R19, -INF , P4 ;  /* 0xff80000013947808 */ /* 0x000fe20002000000 */
[--C-:B------:R-:W-:Y:S01]  /*2860*/  FADD.FTZ R132, R132, -R143.reuse ;  /* 0x8000008f84847221 */ /* 0x100fe20000010000 */
[----:B------:R-:W-:Y:S01]  /*2870*/  FSEL R138, R20, -INF , P5 ;  /* 0xff800000148a7808 */ /* 0x000fe20002800000 */
[--C-:B------:R-:W-:Y:S01]  /*2880*/  FADD.FTZ R129, R129, -R143.reuse ;  /* 0x8000008f81817221 */ /* 0x100fe20000010000 */
[----:B------:R-:W-:Y:S01]  /*2890*/  ISETP.GT.AND P4, PT, R0, 0x18, PT ;  /* 0x000000180000780c */ /* 0x000fe20003f84270 */
[----:B------:R-:W4:Y:S01]  /*28a0*/  MUFU.EX2 R15, R15 ;  /* 0x0000000f000f7308 */ /* 0x000f220000000800 */
[----:B--2---:R-:W-:Y:S01]  /*28b0*/  FMUL.FTZ R151, R14, R151 ;  /* 0x000000970e977220 */ /* 0x004fe20000410000 */
[----:B------:R-:W-:Y:S01]  /*28c0*/  ISETP.GT.AND P5, PT, R0, 0x19, PT ;  /* 0x000000190000780c */ /* 0x000fe20003fa4270 */
[----:B------:R-:W-:Y:S01]  /*28d0*/  FADD.FTZ R133, R133, -R143 ;  /* 0x8000008f85857221 */ /* 0x000fe20000010000 */
[----:B------:R-:W-:Y:S01]  /*28e0*/  FSEL R153, R140, -INF , P4 ;  /* 0xff8000008c997808 */ /* 0x000fe20002000000 */
[----:B------:R-:W-:Y:S01]  /*28f0*/  FMUL.FTZ R124, R124, R151 ;  /* 0x000000977c7c7220 */ /* 0x000fe20000410000 */
[----:B------:R-:W-:Y:S01]  /*2900*/  FFMA.FTZ R140, -R140, R140, 1 ;  /* 0x3f8000008c8c7423 */ /* 0x000fe2000001018c */
[----:B-----5:R-:W-:Y:S01]  /*2910*/  FADD.FTZ R122, R122, -R141 ;  /* 0x8000008d7a7a7221 */ /* 0x020fe20000010000 */
        /* <DEDUP_REMOVED lines=9> */
[C---:B----4-:R-:W-:Y:S01]  /*29b0*/  FMUL.FTZ R150, R15.reuse, R150 ;  /* 0x000000960f967220 */ /* 0x050fe20000410000 */
[----:B------:R-:W-:Y:S01]  /*29c0*/  F2FP.BF16.F32.PACK_AB R14, R15, R14 ;  /* 0x0000000e0f0e723e */ /* 0x000fe200000010ff */
[--C-:B------:R-:W-:Y:S01]  /*29d0*/  FFMA.FTZ R138, R151, UR4, -R12.reuse ;  /* 0x00000004978a7c23 */ /* 0x100fe2000801080c */
[----:B------:R-:W-:Y:S01]  /*29e0*/  FSEL R151, R145, -INF , P5 ;  /* 0xff80000091977808 */ /* 0x000fe20002800000 */
[----:B------:R-:W-:Y:S01]  /*29f0*/  FMUL.FTZ R125, R125, R150 ;  /* 0x000000967d7d7220 */ /* 0x000fe20000410000 */
[----:B------:R-:W-:Y:S01]  /*2a00*/  FSEL R150, R21, -INF , P1 ;  /* 0xff80000015967808 */ /* 0x000fe20000800000 */
[----:B------:R-:W-:Y:S01]  /*2a10*/  FADD.FTZ R130, R130, -R141 ;  /* 0x8000008d82827221 */ /* 0x000fe20000010000 */
[----:B------:R-:W-:Y:S01]  /*2a20*/  MUFU.EX2 R137, R137 ;  /* 0x0000008900897308 */ /* 0x000fe20000000800 */
        /* <DEDUP_REMOVED lines=17> */
[----:B------:R-:W-:Y:S01]  /*2b40*/  FFMA.FTZ R139, -R139, R139, 1 ;  /* 0x3f8000008b8b7423 */ /* 0x000fe2000001018b */
[----:B------:R-:W-:Y:S01]  /*2b50*/  FFMA.FTZ R144, -R144, R144, 1 ;  /* 0x3f80000090907423 */ /* 0x000fe20000010190 */
[----:B------:R-:W-:-:S02]  /*2b60*/  UMOV UR7, 0x80000020 ;  /* 0x8000002000077882 */ /* 0x000fc40000000000 */
[----:B------:R-:W-:Y:S01]  /*2b70*/  FFMA.FTZ R152, R152, UR4, -R13 ;  /* 0x0000000498987c23 */ /* 0x000fe2000801080d */
[----:B------:R-:W-:Y:S01]  /*2b80*/  USHF.R.U32.HI UR4, URZ, 0x4, UR37 ;  /* 0x000000043f047899 */ /* 0x000fe20008011625 */
[----:B------:R-:W2:Y:S01]  /*2b90*/  MUFU.EX2 R138, R138 ;  /* 0x0000008a008a7308 */ /* 0x000ea20000000800 */
[----:B----4-:R-:W-:Y:S02]  /*2ba0*/  FMUL.FTZ R143, R142, R132 ;  /* 0x000000848e8f7220 */ /* 0x010fe40000410000 */
[----:B------:R-:W-:-:S04]  /*2bb0*/  ULOP3.LUT UR4, UR4, 0x3fff, URZ, 0xc0, !UPT ;  /* 0x00003fff04047892 */ /* 0x000fc8000f8ec03f */
[----:B------:R-:W-:Y:S01]  /*2bc0*/  ULOP3.LUT UR9, UR4, 0x1000000, URZ, 0xfc, !UPT ;  /* 0x0100000004097892 */ /* 0x000fe2000f8efc3f */
[----:B------:R-:W4:Y:S01]  /*2bd0*/  MUFU.EX2 R149, R149 ;  /* 0x0000009500957308 */ /* 0x000f220000000800 */
[----:B---3--:R-:W-:Y:S01]  /*2be0*/  FMUL.FTZ R132, R154, R133 ;  /* 0x000000859a847220 */ /* 0x008fe20000410000 */
[----:B------:R-:W-:Y:S01]  /*2bf0*/  FMUL.FTZ R133, R140, R143 ;  /* 0x0000008f8c857220 */ /* 0x000fe20000410000 */
[----:B------:R-:W-:Y:S02]  /*2c00*/  UMOV UR4, UR8 ;  /* 0x0000000800047c82 */ /* 0x000fe40008000000 */
[----:B------:R-:W-:Y:S01]  /*2c10*/  FMUL.FTZ R132, R145, R132 ;  /* 0x0000008491847220 */ /* 0x000fe20000410000 */
[----:B------:R-:W-:Y:S02]  /*2c20*/  UMOV UR6, UR9 ;  /* 0x0000000900067c82 */ /* 0x000fe40008000000 */
[----:B------:R-:W-:Y:S01]  /*2c30*/  MUFU.EX2 R148, R148 ;  /* 0x0000009400947308 */ /* 0x000fe20000000800 */
[----:B--2---:R-:W-:-:S04]  /*2c40*/  FMUL.FTZ R129, R138, R129 ;  /* 0x000000818a817220 */ /* 0x004fc80000410000 */
[----:B------:R-:W-:Y:S01]  /*2c50*/  FMUL.FTZ R129, R12, R129 ;  /* 0x000000810c817220 */ /* 0x000fe20000410000 */
[----:B------:R-:W-:Y:S02]  /*2c60*/  F2FP.BF16.F32.PACK_AB R12, R147, R146 ;  /* 0x00000092930c723e */ /* 0x000fe400000010ff */
[----:B------:R-:W2:Y:S01]  /*2c70*/  MUFU.EX2 R150, R150 ;  /* 0x0000009600967308 */ /* 0x000ea20000000800 */
[----:B----4-:R-:W-:Y:S01]  /*2c80*/  F2FP.BF16.F32.PACK_AB R13, R149, R137 ;  /* 0x00000089950d723e */ /* 0x010fe200000010ff */
[----:B------:R-:W-:Y:S01]  /*2c90*/  FMUL.FTZ R137, R137, R122 ;  /* 0x0000007a89897220 */ /* 0x000fe20000410000 */
[----:B------:R-:W-:Y:S01]  /*2ca0*/  FFMA.FTZ R122, -R19, R19, 1 ;  /* 0x3f800000137a7423 */ /* 0x000fe20000010113 */
[----:B------:R-:W-:Y:S01]  /*2cb0*/  FFMA.FTZ R19, -R20, R20, 1 ;  /* 0x3f80000014137423 */ /* 0x000fe20000010114 */
[----:B------:R-:W-:Y:S01]  /*2cc0*/  F2FP.BF16.F32.PACK_AB R20, R129, R128 ;  /* 0x000000808114723e */ /* 0x000fe200000010ff */
[----:B------:R-:W-:Y:S02]  /*2cd0*/  FMUL.FTZ R18, R18, R137 ;  /* 0x0000008912127220 */ /* 0x000fe40000410000 */
[----:B------:R-:W3:Y:S08]  /*2ce0*/  MUFU.EX2 R151, R151 ;  /* 0x0000009700977308 */ /* 0x000ef00000000800 */
[----:B------:R-:W4:Y:S01]  /*2cf0*/  MUFU.EX2 R152, R152 ;  /* 0x0000009800987308 */ /* 0x000f220000000800 */
[C---:B--2---:R-:W-:Y:S01]  /*2d00*/  F2FP.BF16.F32.PACK_AB R15, R150.reuse, R148 ;  /* 0x00000094960f723e */ /* 0x044fe200000010ff */
[----:B------:R-:W-:Y:S01]  /*2d10*/  BAR.SYNC.DEFER_BLOCKING 0x9, 0x180 ;  /* 0x0246000000007b1d */ /* 0x000fe20000010000 */
[----:B------:R-:W-:-:S04]  /*2d20*/  FMUL.FTZ R150, R150, R127 ;  /* 0x0000007f96967220 */ /* 0x000fc80000410000 */
[----:B------:R-:W-:Y:S01]  /*2d30*/  FMUL.FTZ R21, R21, R150 ;  /* 0x0000009615157220 */ /* 0x000fe20000410000 */
[----:B------:R-:W2:Y:S01]  /*2d40*/  MUFU.EX2 R153, R153 ;  /* 0x0000009900997308 */ /* 0x000ea20000000800 */
[----:B---3--:R-:W-:-:S07]  /*2d50*/  FMUL.FTZ R130, R151, R130 ;  /* 0x0000008297827220 */ /* 0x008fce0000410000 */
[----:B------:R-:W3:Y:S01]  /*2d60*/  MUFU.EX2 R140, R155 ;  /* 0x0000009b008c7308 */ /* 0x000ee20000000800 */
[----:B----4-:R-:W-:Y:S01]  /*2d70*/  FMUL.FTZ R131, R152, R131 ;  /* 0x0000008398837220 */ /* 0x010fe20000410000 */
[----:B--2---:R-:W-:Y:S01]  /*2d80*/  FMUL.FTZ R134, R153, R134 ;  /* 0x0000008699867220 */ /* 0x004fe20000410000 */
[----:B------:R2:W-:Y:S01]  /*2d90*/  STSM.16.M88.4 [R9+0x30400], R12 ;  /* 0x0304000c09007844 */ /* 0x0005e20000000200 */
[----:B---3--:R-:W-:-:S04]  /*2da0*/  FMUL.FTZ R135, R140, R135 ;  /* 0x000000878c877220 */ /* 0x008fc80000410000 */
[----:B------:R-:W-:Y:S01]  /*2db0*/  FMUL.FTZ R144, R144, R135 ;  /* 0x0000008790907220 */ /* 0x000fe20000410000 */
[--C-:B--2---:R-:W-:Y:S01]  /*2dc0*/  FADD.FTZ R12, R123, -R141.reuse ;  /* 0x8000008d7b0c7221 */ /* 0x104fe20000010000 */
[----:B------:R-:W-:Y:S01]  /*2dd0*/  FADD.FTZ R13, R126, -R141 ;  /* 0x8000008d7e0d7221 */ /* 0x000fe20000010000 */
[----:B------:R-:W-:Y:S02]  /*2de0*/  F2FP.BF16.F32.PACK_AB R14, R154, R142 ;  /* 0x0000008e9a0e723e */ /* 0x000fe400000010ff */
[----:B------:R-:W-:Y:S01]  /*2df0*/  FMUL.FTZ R149, R149, R12 ;  /* 0x0000000c95957220 */ /* 0x000fe20000410000 */
[----:B------:R-:W-:Y:S01]  /*2e00*/  FMUL.FTZ R148, R148, R13 ;  /* 0x0000000d94947220 */ /* 0x000fe20000410000 */
[----:B------:R-:W-:Y:S02]  /*2e10*/  F2FP.BF16.F32.PACK_AB R12, R138, R136 ;  /* 0x000000888a0c723e */ /* 0x000fe400000010ff */
[----:B------:R-:W-:Y:S01]  /*2e20*/  F2FP.BF16.F32.PACK_AB R13, R152, R151 ;  /* 0x00000097980d723e */ /* 0x000fe200000010ff */
[----:B------:R-:W-:Y:S01]  /*2e30*/  FMUL.FTZ R148, R19, R148 ;  /* 0x0000009413947220 */ /* 0x000fe20000410000 */
[----:B------:R-:W-:Y:S01]  /*2e40*/  F2FP.BF16.F32.PACK_AB R15, R140, R153 ;  /* 0x000000998c0f723e */ /* 0x000fe200000010ff */
[----:B------:R-:W-:Y:S01]  /*2e50*/  FFMA.FTZ R19, -R22, R22, 1 ;  /* 0x3f80000016137423 */ /* 0x000fe20000010116 */
[----:B------:R-:W-:Y:S01]  /*2e60*/  FMUL.FTZ R149, R122, R149 ;  /* 0x000000957a957220 */ /* 0x000fe20000410000 */
[----:B------:R-:W-:-:S02]  /*2e70*/  F2FP.BF16.F32.PACK_AB R22, R132, R133 ;  /* 0x000000858416723e */ /* 0x000fc400000010ff */
[----:B------:R2:W-:Y:S01]  /*2e80*/  STSM.16.M88.4 [R10], R12 ;  /* 0x0000000c0a007844 */ /* 0x0005e20000000200 */
[----:B------:R-:W-:Y:S01]  /*2e90*/  FMUL.FTZ R19, R19, R130 ;  /* 0x0000008213137220 */ /* 0x000fe20000410000 */
[----:B------:R-:W-:Y:S01]  /*2ea0*/  @!PT LDS RZ, [RZ] ;  /* 0x00000000fffff984 */ /* 0x000fe20000000800 */
[----:B------:R-:W-:Y:S01]  /*2eb0*/  @!PT LDS RZ, [RZ] ;  /* 0x00000000fffff984 */ /* 0x000fe20000000800 */
[----:B------:R-:W-:Y:S01]  /*2ec0*/  @!PT LDS RZ, [RZ] ;  /* 0x00000000fffff984 */ /* 0x000fe20000000800 */
[----:B------:R-:W-:Y:S01]  /*2ed0*/  @!PT LDS RZ, [RZ] ;  /* 0x00000000fffff984 */ /* 0x000fe20000000800 */
[----:B------:R3:W-:Y:S06]  /*2ee0*/  MEMBAR.ALL.CTA ;  /* 0x0000000000007992 */ /* 0x0007ec0000008000 */
[----:B---3--:R-:W3:Y:S01]  /*2ef0*/  FENCE.VIEW.ASYNC.S ;  /* 0x00000000000073c6 */ /* 0x008ee20000000000 */
[----:B--2---:R-:W-:Y:S01]  /*2f00*/  FFMA.FTZ R12, -R23, R23, 1 ;  /* 0x3f800000170c7423 */ /* 0x004fe20000010117 */
[----:B------:R-:W-:Y:S01]  /*2f10*/  FMUL.FTZ R23, R139, R134 ;  /* 0x000000868b177220 */ /* 0x000fe20000410000 */
[----:B------:R-:W-:-:S02]  /*2f20*/  F2FP.BF16.F32.PACK_AB R14, R125, R124 ;  /* 0x0000007c7d0e723e */ /* 0x000fc400000010ff */
[----:B------:R-:W-:Y:S01]  /*2f30*/  FMUL.FTZ R122, R12, R131 ;  /* 0x000000830c7a7220 */ /* 0x000fe20000410000 */
[----:B------:R-:W-:Y:S02]  /*2f40*/  F2FP.BF16.F32.PACK_AB R12, R121, R120 ;  /* 0x00000078790c723e */ /* 0x000fe400000010ff */
[----:B------:R-:W-:Y:S02]  /*2f50*/  F2FP.BF16.F32.PACK_AB R13, R149, R18 ;  /* 0x00000012950d723e */ /* 0x000fe400000010ff */
[----:B------:R-:W-:Y:S02]  /*2f60*/  F2FP.BF16.F32.PACK_AB R15, R21, R148 ;  /* 0x00000094150f723e */ /* 0x000fe400000010ff */
[----:B------:R-:W-:Y:S01]  /*2f70*/  F2FP.BF16.F32.PACK_AB R21, R122, R19 ;  /* 0x000000137a15723e */ /* 0x000fe200000010ff */
[----:B---3--:R-:W-:Y:S01]  /*2f80*/  BAR.SYNC.DEFER_BLOCKING 0x9, 0x180 ;  /* 0x0246000000007b1d */ /* 0x008fe20000010000 */
        /* <DEDUP_REMOVED lines=45> */
[----:B---3--:R-:W3:Y:S02]  /*3260*/  FENCE.VIEW.ASYNC.S ;  /* 0x00000000000073c6 */ /* 0x008ee40000000000 */
[----:B---3--:R-:W-:Y:S06]  /*3270*/  BAR.SYNC.DEFER_BLOCKING 0x9, 0x180 ;  /* 0x0246000000007b1d */ /* 0x008fec0000010000 */
        /* <DEDUP_REMOVED lines=34> */
[----:B--2---:R-:W-:Y:S05]  /*34a0*/  @!P0 BRA `(.L_x_271) ;  /* 0x0000000000048947 */ /* 0x004fea0003800000 */
[----:B------:R-:W-:Y:S01]  /*34b0*/  BPT.TRAP 0x1 ;  /* 0x000000040000795c */ /* 0x000fe20000300000 */
.L_x_271:
[----:B------:R-:W-:Y:S01]  /*34c0*/  LEA R12, R4, UR36, 0xd ;  /* 0x00000024040c7c11 */ /* 0x000fe2000f8e68ff */
[----:B------:R-:W-:Y:S01]  /*34d0*/  UIADD3 UR4, UR36, 0x36438, URZ ;  /* 0x0003643824047890 */ /* 0x000fe2000fffe03f */
[----:B------:R-:W2:Y:S01]  /*34e0*/  S2R R14, SR_TID.X ;  /* 0x00000000000e7919 */ /* 0x000ea20000002100 */
        /* <DEDUP_REMOVED lines=9> */
[----:B------:R-:W-:Y:S01]  /*3580*/  WARPGROUP.ARRIVE ;  /* 0x00000000000079c5 */ /* 0x000fe20000000000 */
[----:B------:R-:W-:Y:S02]  /*3590*/  IMAD R12, R16, 0x1000, R17 ;  /* 0x00001000100c7824 */ /* 0x000fe400078e0211 */
[----:B------:R-:W-:-:S03]  /*35a0*/  IMAD R13, R2, 0x600, R13 ;  /* 0x00000600020d7824 */ /* 0x000fc600078e020d */
[----:B------:R-:W-:Y:S02]  /*35b0*/  LEA R12, R12, UR36, 0x2 ;  /* 0x000000240c0c7c11 */ /* 0x000fe4000f8e10ff */
[----:B------:R-:W-:Y:S02]  /*35c0*/  R2UR UR8, R13 ;  /* 0x000000000d0872ca */ /* 0x000fe400000e0000 */
[----:B--2---:R-:W-:-:S11]  /*35d0*/  SHF.R.U32.HI R15, RZ, 0x7, R14 ;  /* 0x00000007ff0f7819 */ /* 0x004fd6000001160e */
        /* <DEDUP_REMOVED lines=40> */
[----:B---3--:R-:W3:Y:S02]  /*3860*/  FENCE.VIEW.ASYNC.S ;  /* 0x00000000000073c6 */ /* 0x008ee40000000000 */
[----:B---3--:R2:W-:Y:S06]  /*3870*/  BAR.ARV R13, 0xa0 ;  /* 0x0002800d0000751d */ /* 0x0085ec0000002000 */
[----:B------:R-:W-:Y:S05]  /*3880*/  @!P0 BRA `(.L_x_272) ;  /* 0x0000000000048947 */ /* 0x000fea0003800000 */
[----:B------:R-:W-:Y:S01]  /*3890*/  BPT.TRAP 0x1 ;  /* 0x000000040000795c */ /* 0x000fe20000300000 */
.L_x_272:
[----:B------:R-:W-:Y:S01]  /*38a0*/  VIADD R5, R5, 0x1 ;  /* 0x0000000105057836 */ /* 0x000fe20000000000 */
[----:B------:R-:W-:Y:S01]  /*38b0*/  LOP3.LUT R6, R6, 0x1, RZ, 0x3c, !PT ;  /* 0x0000000106067812 */ /* 0x000fe200078e3cff */
[----:B------:R-:W-:Y:S02]  /*38c0*/  VIADD R2, R2, 0x1 ;  /* 0x0000000102027836 */ /* 0x000fe40000000000 */
[----:B------:R-:W-:Y:S01]  /*38d0*/  VIADD R3, R3, 0x36420 ;  /* 0x0003642003037836 */ /* 0x000fe20000000000 */
[----:B------:R-:W-:Y:S02]  /*38e0*/  ISETP.GE.AND P1, PT, R5, R156, PT ;  /* 0x0000009c0500720c */ /* 0x000fe40003f26270 */
[----:B------:R-:W-:Y:S02]  /*38f0*/  ISETP.NE.AND P0, PT, R2, 0x2, PT ;  /* 0x000000020200780c */ /* 0x000fe40003f05270 */
[----:B------:R-:W-:Y:S02]  /*3900*/  PRMT R3, RZ, 0x654, R3 ;  /* 0x00000654ff037816 */ /* 0x000fe40000000003 */
[----:B--2---:R-:W-:-:S02]  /*3910*/  SEL R12, RZ, 0x1, P0 ;  /* 0x00000001ff0c7807 */ /* 0x004fc40000000000 */
[----:B------:R3:W-:Y:S01]  /*3920*/  SYNCS.ARRIVE.TRANS64.RED.A1T0 RZ, [R3+URZ], RZ ;  /* 0x000000ff03ff79a7 */ /* 0x0007e2000810043f */
[----:B------:R-:W-:Y:S02]  /*3930*/  SEL R2, R2, RZ, P0 ;  /* 0x000000ff02027207 */ /* 0x000fe40000000000 */
[----:B------:R-:W-:Y:S02]  /*3940*/  LOP3.LUT R7, R7, R12, RZ, 0x3c, !PT ;  /* 0x0000000c07077212 */ /* 0x000fe400078e3cff */
[----:B------:R-:W-:Y:S05]  /*3950*/  @!P1 BRA `(.L_x_273) ;  /* 0xffffffdc00309947 */ /* 0x000fea000383ffff */
.L_x_262:
[----:B------:R-:W4:Y:S01]  /*3960*/  S2UR UR8, SR_CTAID.Y ;  /* 0x00000000000879c3 */ /* 0x000f220000002600 */
[----:B------:R-:W-:Y:S01]  /*3970*/  ULDC UR5, c[0x0][0x850] ;  /* 0x0002140000057ab9 */ /* 0x000fe20000000800 */
[----:B------:R-:W-:Y:S01]  /*3980*/  ULDC.64 UR10, c[0x0][0x818] ;  /* 0x00020600000a7ab9 */ /* 0x000fe20000000a00 */
[----:B------:R-:W-:Y:S01]  /*3990*/  UISETP.NE.AND UP0, UPT, UR5, 0x1, UPT ;  /* 0x000000010500788c */ /* 0x000fe2000bf05270 */
[----:B-1----:R-:W-:Y:S01]  /*39a0*/  IMAD R16, R16, 0x1800, R17 ;  /* 0x0000180010107824 */ /* 0x002fe200078e0211 */
[----:B------:R-:W-:-:S03]  /*39b0*/  ULDC.64 UR12, c[0x0][0x840] ;  /* 0x00021000000c7ab9 */ /* 0x000fc60000000a00 */
[----:B------:R-:W1:Y:S01]  /*39c0*/  S2UR UR4, SR_CTAID.X ;  /* 0x00000000000479c3 */ /* 0x000e620000002500 */
[----:B------:R-:W-:-:S05]  /*39d0*/  LEA R16, R16, UR36, 0x2 ;  /* 0x0000002410107c11 */ /* 0x000fca000f8e10ff */
[----:B------:R-:W-:Y:S01]  /*39e0*/  @UP0 ULDC UR6, c[0x0][0x854] ;  /* 0x0002150000060ab9 */ /* 0x000fe20000000800 */
[----:B------:R-:W-:Y:S01]  /*39f0*/  @UP0 ULDC UR9, c[0x0][0x858] ;  /* 0x0002160000090ab9 */ /* 0x000fe20000000800 */
[----:B------:R-:W5:Y:S01]  /*3a00*/  S2UR UR16, SR_CTAID.Z ;  /* 0x00000000001079c3 */ /* 0x000f620000002700 */
[----:B----4-:R-:W-:-:S07]  /*3a10*/  UIMAD.WIDE.U32 UR6, UR8, UR6, URZ ;  /* 0x00000006080672a5 */ /* 0x010fce000f8e003f */
[----:B------:R-:W4:Y:S01]  /*3a20*/  LDC.64 R8, c[0x0][0x820] ;  /* 0x00020800ff087b82 */ /* 0x000f220000000a00 */
[----:B------:R-:W-:Y:S02]  /*3a30*/  @UP0 USHF.R.U32.HI UR8, URZ, UR9, UR7 ;  /* 0x000000093f080299 */ /* 0x000fe40008011607 */
[----:B-1----:R-:W-:-:S05]  /*3a40*/  UIMAD UR4, UR4, 0x4800, URZ ;  /* 0x00004800040478a4 */ /* 0x002fca000f8e023f */
[----:B--2---:R-:W1:Y:S01]  /*3a50*/  LDC.64 R10, c[0x0][0x848] ;  /* 0x00021200ff0a7b82 */ /* 0x004e620000000a00 */
[----:B------:R-:W-:Y:S02]  /*3a60*/  USHF.R.S32.HI UR6, URZ, 0x1f, UR8 ;  /* 0x0000001f3f067899 */ /* 0x000fe40008011408 */
[----:B------:R-:W-:Y:S02]  /*3a70*/  USHF.R.S32.HI UR5, URZ, 0x1f, UR4 ;  /* 0x0000001f3f057899 */ /* 0x000fe40008011404 */
[----:B------:R-:W-:Y:S02]  /*3a80*/  UIMAD UR7, UR6, UR10, URZ ;  /* 0x0000000a060772a4 */ /* 0x000fe4000f8e023f */
[----:B------:R-:W-:Y:S02]  /*3a90*/  UIMAD UR6, UR6, UR12, URZ ;  /* 0x0000000c060672a4 */ /* 0x000fe4000f8e023f */
[----:B------:R-:W-:Y:S02]  /*3aa0*/  UIMAD.WIDE.U32 UR14, UR8, UR10, UR4 ;  /* 0x0000000a080e72a5 */ /* 0x000fe4000f8e0004 */
[----:B------:R-:W-:-:S02]  /*3ab0*/  UIMAD UR7, UR8, UR11, UR7 ;  /* 0x0000000b080772a4 */ /* 0x000fc4000f8e0207 */
[----:B------:R-:W-:Y:S02]  /*3ac0*/  UIMAD.WIDE.U32 UR4, UR8, UR12, UR4 ;  /* 0x0000000c080472a5 */ /* 0x000fe4000f8e0004 */
[----:B------:R-:W-:Y:S01]  /*3ad0*/  UIMAD UR6, UR8, UR13, UR6 ;  /* 0x0000000d080672a4 */ /* 0x000fe2000f8e0206 */
[----:B---3--:R-:W-:Y:S01]  /*3ae0*/  IMAD.U32 R3, RZ, RZ, UR15 ;  /* 0x0000000fff037e24 */ /* 0x008fe2000f8e00ff */
[----:B-----5:R-:W-:Y:S01]  /*3af0*/  USHF.R.S32.HI UR8, URZ, 0x1f, UR16 ;  /* 0x0000001f3f087899 */ /* 0x020fe20008011410 */
[----:B------:R-:W-:Y:S01]  /*3b00*/  IMAD.U32 R2, RZ, RZ, UR14 ;  /* 0x0000000eff027e24 */ /* 0x000fe2000f8e00ff */
[----:B------:R-:W-:Y:S01]  /*3b10*/  UIADD3 UR7, UR15, UR7, URZ ;  /* 0x000000070f077290 */ /* 0x000fe2000fffe03f */
[----:B------:R-:W-:Y:S01]  /*3b20*/  IMAD.U32 R5, RZ, RZ, UR5 ;  /* 0x00000005ff057e24 */ /* 0x000fe2000f8e00ff */
[----:B------:R-:W-:Y:S01]  /*3b30*/  UIADD3 UR6, UR5, UR6, URZ ;  /* 0x0000000605067290 */ /* 0x000fe2000fffe03f */
[----:B------:R-:W-:Y:S01]  /*3b40*/  IMAD.U32 R4, RZ, RZ, UR4 ;  /* 0x00000004ff047e24 */ /* 0x000fe2000f8e00ff */
[----:B------:R-:W-:Y:S01]  /*3b50*/  ULDC UR4, c[0x0][0x740] ;  /* 0x0001d00000047ab9 */ /* 0x000fe20000000800 */
[----:B----4-:R-:W-:-:S02]  /*3b60*/  IMAD R0, R8, UR8, RZ ;  /* 0x0000000808007c24 */ /* 0x010fc4000f8e02ff */
[----:B------:R-:W-:Y:S01]  /*3b70*/  FMUL.FTZ R72, R72, UR4 ;  /* 0x0000000448487c20 */ /* 0x000fe20008410000 */
[----:B-1----:R-:W-:Y:S02]  /*3b80*/  IMAD R6, R10, UR8, RZ ;  /* 0x000000080a067c24 */ /* 0x002fe4000f8e02ff */
[----:B------:R-:W-:Y:S01]  /*3b90*/  FMUL.FTZ R73, R73, UR4 ;  /* 0x0000000449497c20 */ /* 0x000fe20008410000 */
[----:B------:R-:W-:Y:S02]  /*3ba0*/  IMAD R7, R9, UR16, R0 ;  /* 0x0000001009077c24 */ /* 0x000fe4000f8e0200 */
[----:B------:R-:W-:Y:S01]  /*3bb0*/  FMUL.FTZ R74, R74, UR4 ;  /* 0x000000044a4a7c20 */ /* 0x000fe20008410000 */
[----:B------:R-:W-:Y:S02]  /*3bc0*/  IMAD R9, R11, UR16, R6 ;  /* 0x000000100b097c24 */ /* 0x000fe4000f8e0206 */
[----:B------:R-:W-:Y:S01]  /*3bd0*/  FMUL.FTZ R75, R75, UR4 ;  /* 0x000000044b4b7c20 */ /* 0x000fe20008410000 */
[----:B------:R-:W1:Y:S01]  /*3be0*/  S2R R6, SR_TID.X ;  /* 0x0000000000067919 */ /* 0x000e620000002100 */
[----:B------:R-:W-:-:S02]  /*3bf0*/  IMAD.U32 R3, RZ, RZ, UR7 ;  /* 0x00000007ff037e24 */ /* 0x000fc4000f8e00ff */
[----:B------:R-:W-:Y:S01]  /*3c00*/  FMUL.FTZ R76, R76, UR4 ;  /* 0x000000044c4c7c20 */ /* 0x000fe20008410000 */
[----:B------:R-:W-:Y:S02]  /*3c10*/  IMAD.U32 R5, RZ, RZ, UR6 ;  /* 0x00000006ff057e24 */ /* 0x000fe4000f8e00ff */
[----:B------:R-:W-:Y:S01]  /*3c20*/  FMUL.FTZ R77, R77, UR4 ;  /* 0x000000044d4d7c20 */ /* 0x000fe20008410000 */
[----:B------:R-:W-:-:S04]  /*3c30*/  IMAD.WIDE.U32 R2, R8, UR16, R2 ;  /* 0x0000001008027c25 */ /* 0x000fc8000f8e0002 */
[----:B------:R-:W-:Y:S01]  /*3c40*/  FMUL.FTZ R78, R78, UR4 ;  /* 0x000000044e4e7c20 */ /* 0x000fe20008410000 */
[----:B------:R-:W-:Y:S01]  /*3c50*/  FMUL.FTZ R79, R79, UR4 ;  /* 0x000000044f4f7c20 */ /* 0x000fe20008410000 */
[----:B------:R-:W-:Y:S01]  /*3c60*/  FMUL.FTZ R80, R80, UR4 ;  /* 0x0000000450507c20 */ /* 0x000fe20008410000 */
[----:B------:R-:W-:-:S04]  /*3c70*/  IMAD.WIDE.U32 R4, R10, UR16, R4 ;  /* 0x000000100a047c25 */ /* 0x000fc8000f8e0004 */
        /* <DEDUP_REMOVED lines=39> */
[----:B------:R-:W-:Y:S05]  /*3ef0*/  WARPSYNC.ALL ;  /* 0x0000000000007948 */ /* 0x000fea0003800000 */
[----:B------:R-:W-:-:S02]  /*3f00*/  IMAD.IADD R7, R3, 0x1, R7 ;  /* 0x0000000103077824 */ /* 0x000fc400078e0207 */
[----:B------:R-:W-:Y:S01]  /*3f10*/  IMAD.IADD R0, R5, 0x1, R9 ;  /* 0x0000000105007824 */ /* 0x000fe200078e0209 */
[----:B------:R-:W-:Y:S01]  /*3f20*/  BAR.SYNC.DEFER_BLOCKING 0x1, 0x180 ;  /* 0x0046000000007b1d */ /* 0x000fe20000010000 */
[----:B-1----:R-:W-:-:S07]  /*3f30*/  ISETP.NE.AND P1, PT, R6, 0x80, PT ;  /* 0x000000800600780c */ /* 0x002fce0003f25270 */
[----:B------:R-:W1:Y:S01]  /*3f40*/  LDC.64 R8, c[0x0][0x800] ;  /* 0x00020000ff087b82 */ /* 0x000e620000000a00 */
[----:B------:R-:W-:Y:S07]  /*3f50*/  BSSY B0, `(.L_x_274) ;  /* 0x0000027000007945 */ /* 0x000fee0003800000 */
[----:B------:R-:W2:Y:S01]  /*3f60*/  LDC.64 R10, c[0x0][0x828] ;  /* 0x00020a00ff0a7b82 */ /* 0x000ea20000000a00 */
[----:B------:R3:W-:Y:S04]  /*3f70*/  STS.128 [R16], R24 ;  /* 0x0000001810007388 */ /* 0x0007e80000000c00 */
[----:B------:R3:W-:Y:S01]  /*3f80*/  STS.128 [R16+0x800], R28 ;  /* 0x0008001c10007388 */ /* 0x0007e20000000c00 */
[----:B-1----:R-:W-:-:S03]  /*3f90*/  LEA R8, P0, R2, R8, 0x2 ;  /* 0x0000000802087211 */ /* 0x002fc600078010ff */
[----:B------:R3:W-:Y:S01]  /*3fa0*/  STS.128 [R16+0x1000], R32 ;  /* 0x0010002010007388 */ /* 0x0007e20000000c00 */
[----:B------:R-:W-:-:S03]  /*3fb0*/  LEA.HI.X R7, R2, R9, R7, 0x2, P0 ;  /* 0x0000000902077211 */ /* 0x000fc600000f1407 */
[----:B------:R3:W-:Y:S01]  /*3fc0*/  STS.128 [R16+0x1800], R36 ;  /* 0x0018002410007388 */ /* 0x0007e20000000c00 */
[----:B--2---:R-:W-:-:S03]  /*3fd0*/  LEA R10, P2, R4, R10, 0x2 ;  /* 0x0000000a040a7211 */ /* 0x004fc600078410ff */
[----:B------:R3:W-:Y:S01]  /*3fe0*/  STS.128 [R16+0x2000], R40 ;  /* 0x0020002810007388 */ /* 0x0007e20000000c00 */
[----:B------:R-:W-:-:S03]  /*3ff0*/  LEA.HI.X R0, R4, R11, R0, 0x2, P2 ;  /* 0x0000000b04007211 */ /* 0x000fc600010f1400 */
        /* <DEDUP_REMOVED lines=12> */
[----:B-1----:R-:W1:Y:S02]  /*40c0*/  FENCE.VIEW.ASYNC.S ;  /* 0x00000000000073c6 */ /* 0x002e640000000000 */
[----:B-1----:R-:W-:Y:S06]  /*40d0*/  BAR.SYNC.DEFER_BLOCKING 0x1, 0x180 ;  /* 0x0046000000007b1d */ /* 0x002fec0000010000 */
[----:B------:R-:W-:Y:S05]  /*40e0*/  @P1 BRA `(.L_x_275) ;  /* 0x0000000000341947 */ /* 0x000fea0003800000 */
[----:B------:R-:W-:Y:S01]  /*40f0*/  R2UR UR4, R10 ;  /* 0x000000000a0472ca */ /* 0x000fe200000e0000 */
[----:B------:R-:W-:Y:S01]  /*4100*/  UMOV UR6, 0x1200 ;  /* 0x0000120000067882 */ /* 0x000fe20000000000 */
[----:B------:R-:W-:Y:S01]  /*4110*/  R2UR UR5, R0 ;  /* 0x00000000000572ca */ /* 0x000fe200000e0000 */
[----:B------:R-:W-:Y:S01]  /*4120*/  UMOV UR8, 0x0 ;  /* 0x0000000000087882 */ /* 0x000fe20000000000 */
[----:B------:R-:W-:Y:S01]  /*4130*/  PLOP3.LUT P0, PT, PT, PT, PT, 0x80, 0x0 ;  /* 0x000000000000781c */ /* 0x000fe20003f0f070 */
[----:B------:R-:W-:-:S12]  /*4140*/  UMOV UR9, 0x14f00000 ;  /* 0x14f0000000097882 */ /* 0x000fd80000000000 */
.L_x_276:
[----:B------:R-:W-:Y:S01]  /*4150*/  @P0 ELECT P2, URZ, PT ;  /* 0x00000000003f082f */ /* 0x000fe20003840000 */
[----:B------:R1:W-:-:S12]  /*4160*/  UBLKRED.G.S.ADD.F32.RN [UR4], [UR36], UR6, desc[UR8] ;  /* 0x00000804240073bb */ /* 0x0003d800080a1406 */
[----:B------:R-:W-:Y:S02]  /*4170*/  @P2 PLOP3.LUT P0, PT, P2, PT, PT, 0x8, 0x0 ;  /* 0x000000000000281c */ /* 0x000fe4000170e170 */
[----:B------:R-:W-:-:S11]  /*4180*/  PLOP3.LUT P2, PT, PT, PT, PT, 0x8, 0x0 ;  /* 0x000000000000781c */ /* 0x000fd60003f4e170 */
[----:B-1----:R-:W-:Y:S05]  /*4190*/  @P0 BRA.U.ANY `(.L_x_276) ;  /* 0xfffffffd00ec0947 */ /* 0x002fea000393ffff */
[----:B------:R0:W-:Y:S01]  /*41a0*/  UTMACMDFLUSH ;  /* 0x00000000000079b7 */ /* 0x0001e20000000000 */
[----:B------:R-:W-:-:S04]  /*41b0*/  DEPBAR.LE SB0, 0x0 ;  /* 0x000080000000791a */ /* 0x000fc80000000000 */
.L_x_275:
[----:B------:R-:W-:Y:S05]  /*41c0*/  BSYNC B0 ;  /* 0x0000000000007941 */ /* 0x000fea0003800000 */
.L_x_274:
[----:B------:R-:W-:Y:S06]  /*41d0*/  BAR.SYNC.DEFER_BLOCKING 0x1, 0x180 ;  /* 0x0046000000007b1d */ /* 0x000fec0000010000 */
[----:B------:R4:W-:Y:S04]  /*41e0*/  STS.128 [R16], R72 ;  /* 0x0000004810007388 */ /* 0x0009e80000000c00 */
[----:B------:R4:W-:Y:S04]  /*41f0*/  STS.128 [R16+0x800], R76 ;  /* 0x0008004c10007388 */ /* 0x0009e80000000c00 */
        /* <DEDUP_REMOVED lines=24> */
.L_x_277:
[----:B------:R-:W-:Y:S01]  /*4380*/  @P0 ELECT P1, URZ, PT ;  /* 0x00000000003f082f */ /* 0x000fe20003820000 */
[----:B------:R1:W-:-:S12]  /*4390*/  UBLKRED.G.S.ADD.F32.RN [UR4], [UR36], UR6, desc[UR8] ;  /* 0x00000804240073bb */ /* 0x0003d800080a1406 */
[----:B------:R-:W-:Y:S02]  /*43a0*/  @P1 PLOP3.LUT P0, PT, P1, PT, PT, 0x8, 0x0 ;  /* 0x000000000000181c */ /* 0x000fe40000f0e170 */
[----:B------:R-:W-:-:S11]  /*43b0*/  PLOP3.LUT P1, PT, PT, PT, PT, 0x8, 0x0 ;  /* 0x000000000000781c */ /* 0x000fd60003f2e170 */
[----:B-1----:R-:W-:Y:S05]  /*43c0*/  @P0 BRA.U.ANY `(.L_x_277) ;  /* 0xfffffffd00ec0947 */ /* 0x002fea000393ffff */
[----:B------:R0:W-:Y:S01]  /*43d0*/  UTMACMDFLUSH ;  /* 0x00000000000079b7 */ /* 0x0001e20000000000 */
[----:B------:R-:W-:-:S04]  /*43e0*/  DEPBAR.LE SB0, 0x0 ;  /* 0x000080000000791a */ /* 0x000fc80000000000 */
[----:B------:R-:W-:Y:S05]  /*43f0*/  BRA `(.L_x_254) ;  /* 0x0000003000247947 */ /* 0x000fea0003800000 */
.L_x_252:
        /* <DEDUP_REMOVED lines=8> */
[----:B------:R-:W-:Y:S05]  /*4480*/  @P0 BRA `(.L_x_254) ;  /* 0x0000003000000947 */ /* 0x000fea0003800000 */
[----:B------:R-:W1:Y:S02]  /*4490*/  S2UR UR7, SR_CTAID.Z ;  /* 0x00000000000779c3 */ /* 0x000e640000002700 */
[----:B-1----:R-:W-:-:S13]  /*44a0*/  ISETP.LE.AND P0, PT, RZ, UR7, PT ;  /* 0x00000007ff007c0c */ /* 0x002fda000bf03270 */
[----:B------:R-:W-:Y:S05]  /*44b0*/  @!P0 BRA `(.L_x_254) ;  /* 0x0000002c00f48947 */ /* 0x000fea0003800000 */
[----:B------:R-:W1:Y:S01]  /*44c0*/  S2UR UR10, SR_CTAID.Y ;  /* 0x00000000000a79c3 */ /* 0x000e620000002600 */
[----:B------:R-:W-:Y:S01]  /*44d0*/  ULDC.64 UR8, c[0x0][0x2d8] ;  /* 0x0000b60000087ab9 */ /* 0x000fe20000000a00 */
[----:B------:R-:W-:-:S06]  /*44e0*/  ELECT P0, URZ, PT ;  /* 0x00000000003f782f */ /* 0x000fcc0003800000 */
[----:B------:R-:W2:Y:S01]  /*44f0*/  LDC R2, c[0x0][0x280] ;  /* 0x0000a000ff027b82 */ /* 0x000ea20000000800 */
[----:B-1----:R-:W-:-:S04]  /*4500*/  USHF.R.S32.HI UR4, URZ, 0x1f, UR10 ;  /* 0x0000001f3f047899 */ /* 0x002fc8000801140a */
[----:B------:R-:W-:Y:S02]  /*4510*/  UIMAD UR6, UR4, UR8, URZ ;  /* 0x00000008040672a4 */ /* 0x000fe4000f8e023f */
[----:B------:R-:W-:Y:S01]  /*4520*/  UIMAD.WIDE.U32 UR4, UR10, UR8, URZ ;  /* 0x000000080a0472a5 */ /* 0x000fe2000f8e003f */
[----:B--2---:R-:W-:Y:S01]  /*4530*/  ISETP.GE.AND P1, PT, R2, 0x1, PT ;  /* 0x000000010200780c */ /* 0x004fe20003f26270 */
[----:B------:R-:W-:Y:S02]  /*4540*/  UIMAD UR6, UR10, UR9, UR6 ;  /* 0x000000090a0672a4 */ /* 0x000fe4000f8e0206 */
[----:B------:R-:W-:Y:S01]  /*4550*/  USHF.R.S32.HI UR8, URZ, 0x1f, UR7 ;  /* 0x0000001f3f087899 */ /* 0x000fe20008011407 */
[----:B------:R-:W-:Y:S01]  /*4560*/  ULDC.64 UR10, c[0x0][0x2e0] ;  /* 0x0000b800000a7ab9 */ /* 0x000fe20000000a00 */
[----:B------:R-:W-:Y:S02]  /*4570*/  UIADD3 UR5, UR5, UR6, URZ ;  /* 0x0000000605057290 */ /* 0x000fe4000fffe03f */
[----:B------:R-:W-:-:S04]  /*4580*/  UIMAD UR6, UR8, UR10, URZ ;  /* 0x0000000a080672a4 */ /* 0x000fc8000f8e023f */
[----:B------:R-:W-:Y:S02]  /*4590*/  UIMAD UR8, UR7, UR11, UR6 ;  /* 0x0000000b070872a4 */ /* 0x000fe4000f8e0206 */
[----:B------:R-:W-:Y:S01]  /*45a0*/  UIMAD.WIDE.U32 UR6, UR7, UR10, UR4 ;  /* 0x0000000a070672a5 */ /* 0x000fe2000f8e0004 */
[----:B------:R-:W-:Y:S11]  /*45b0*/  @!P1 BRA `(.L_x_254) ;  /* 0x0000002c00b49947 */ /* 0x000ff60003800000 */
        /* <DEDUP_REMOVED lines=27> */
.L_x_300:
        /* <DEDUP_REMOVED lines=23> */
.L_x_281:
[----:B------:R-:W-:Y:S05]  /*48e0*/  BSYNC B0 ;  /* 0x0000000000007941 */ /* 0x000fea0003800000 */
.L_x_280:
        /* <DEDUP_REMOVED lines=12> */
.L_x_283:
[----:B------:R-:W-:Y:S05]  /*49b0*/  BSYNC B0 ;  /* 0x0000000000007941 */ /* 0x000fea0003800000 */
.L_x_282:
        /* <DEDUP_REMOVED lines=13> */
.L_x_285:
[----:B------:R-:W-:Y:S05]  /*4a90*/  BSYNC B0 ;  /* 0x0000000000007941 */ /* 0x000fea0003800000 */
.L_x_284:
[----:B------:R-:W-:Y:S06]  /*4aa0*/  BAR.ARV 0xa, 0xa0 ;  /* 0x0282800000007b1d */ /* 0x000fec0000002000 */
[----:B------:R-:W-:Y:S04]  /*4ab0*/  BSSY B0, `(.L_x_286) ;  /* 0x0000003000007945 */ /* 0x000fe80003800000 */
[----:B------:R-:W-:Y:S05]  /*4ac0*/  @!P0 BRA `(.L_x_287) ;  /* 0x0000000000048947 */ /* 0x000fea0003800000 */
[----:B------:R-:W-:-:S04]  /*4ad0*/  DEPBAR.LE SB0, 0x1 ;  /* 0x000080400000791a */ /* 0x000fc80000000000 */
.L_x_287:
[----:B------:R-:W-:Y:S05]  /*4ae0*/  BSYNC B0 ;  /* 0x0000000000007941 */ /* 0x000fea0003800000 */
.L_x_286:
[----:B------:R-:W-:Y:S06]  /*4af0*/  BAR.ARV 0xb, 0xa0 ;  /* 0x02c2800000007b1d */ /* 0x000fec0000002000 */
[----:B------:R-:W-:Y:S04]  /*4b00*/  BSSY B0, `(.L_x_288) ;  /* 0x0000003000007945 */ /* 0x000fe80003800000 */
[----:B------:R-:W-:Y:S05]  /*4b10*/  @!P0 BRA `(.L_x_289) ;  /* 0x0000000000048947 */ /* 0x000fea0003800000 */
[----:B------:R-:W-:-:S04]  /*4b20*/  DEPBAR.LE SB0, 0x0 ;  /* 0x000080000000791a */ /* 0x000fc80000000000 */
.L_x_289:
[----:B------:R-:W-:Y:S05]  /*4b30*/  BSYNC B0 ;  /* 0x0000000000007941 */ /* 0x000fea0003800000 */
.L_x_288:
        /* <DEDUP_REMOVED lines=13> */
.L_x_291:
[----:B------:R-:W-:Y:S05]  /*4c10*/  BSYNC B0 ;  /* 0x0000000000007941 */ /* 0x000fea0003800000 */
.L_x_290:
        /* <DEDUP_REMOVED lines=12> */
.L_x_293:
[----:B------:R-:W-:Y:S05]  /*4ce0*/  BSYNC B0 ;  /* 0x0000000000007941 */ /* 0x000fea0003800000 */
.L_x_292:
        /* <DEDUP_REMOVED lines=13> */
.L_x_295:
[----:B------:R-:W-:Y:S05]  /*4dc0*/  BSYNC B0 ;  /* 0x0000000000007941 */ /* 0x000fea0003800000 */
.L_x_294:
[----:B------:R-:W-:Y:S06]  /*4dd0*/  BAR.ARV 0xa, 0xa0 ;  /* 0x0282800000007b1d */ /* 0x000fec0000002000 */
[----:B------:R-:W-:Y:S04]  /*4de0*/  BSSY B0, `(.L_x_296) ;  /* 0x0000003000007945 */ /* 0x000fe80003800000 */
[----:B------:R-:W-:Y:S05]  /*4df0*/  @!P0 BRA `(.L_x_297) ;  /* 0x0000000000048947 */ /* 0x000fea0003800000 */
[----:B------:R-:W-:-:S04]  /*4e00*/  DEPBAR.LE SB0, 0x1 ;  /* 0x000080400000791a */ /* 0x000fc80000000000 */
.L_x_297:
[----:B------:R-:W-:Y:S05]  /*4e10*/  BSYNC B0 ;  /* 0x0000000000007941 */ /* 0x000fea0003800000 */
.L_x_296:
[----:B------:R-:W-:Y:S01]  /*4e20*/  VIADD R0, R0, 0xfffffffe ;  /* 0xfffffffe00007836 */ /* 0x000fe20000000000 */
[----:B------:R-:W-:Y:S06]  /*4e30*/  BAR.ARV 0xb, 0xa0 ;  /* 0x02c2800000007b1d */ /* 0x000fec0000002000 */
[----:B------:R-:W-:Y:S01]  /*4e40*/  BSSY B0, `(.L_x_298) ;  /* 0x0000004000007945 */ /* 0x000fe20003800000 */
[----:B------:R-:W-:-:S03]  /*4e50*/  ISETP.NE.AND P1, PT, R0, RZ, PT ;  /* 0x000000ff0000720c */ /* 0x000fc60003f25270 */
[----:B------:R-:W-:Y:S10]  /*4e60*/  @!P0 BRA `(.L_x_299) ;  /* 0x0000000000048947 */ /* 0x000ff40003800000 */
[----:B------:R-:W-:-:S04]  /*4e70*/  DEPBAR.LE SB0, 0x0 ;  /* 0x000080000000791a */ /* 0x000fc80000000000 */
.L_x_299:
[----:B------:R-:W-:Y:S05]  /*4e80*/  BSYNC B0 ;  /* 0x0000000000007941 */ /* 0x000fea0003800000 */
.L_x_298:
[----:B------:R-:W-:Y:S06]  /*4e90*/  BAR.ARV 0xc, 0xa0 ;  /* 0x0302800000007b1d */ /* 0x000fec0000002000 */
[----:B------:R-:W-:Y:S02]  /*4ea0*/  UIADD3 UR5, UR5, 0x2, URZ ;  /* 0x0000000205057890 */ /* 0x000fe4000fffe03f */
[----:B------:R-:W-:Y:S01]  /*4eb0*/  UIADD3 UR4, UR4, 0x1, URZ ;  /* 0x0000000104047890 */ /* 0x000fe2000fffe03f */
[----:B------:R-:W-:Y:S11]  /*4ec0*/  @P1 BRA `(.L_x_300) ;  /* 0xfffffff800281947 */ /* 0x000ff6000383ffff */
[----:B------:R-:W-:-:S12]  /*4ed0*/  UIADD3 UR4, UR9, 0x6000, URZ ;  /* 0x0000600009047890 */ /* 0x000fd8000fffe03f */
.L_x_279:
[----:B------:R-:W-:-:S13]  /*4ee0*/  ISETP.NE.AND P1, PT, R3, RZ, PT ;  /* 0x000000ff0300720c */ /* 0x000fda0003f25270 */
[----:B------:R-:W-:Y:S05]  /*4ef0*/  @!P1 BRA `(.L_x_254) ;  /* 0x0000002400649947 */ /* 0x000fea0003800000 */
        /* <DEDUP_REMOVED lines=17> */
.L_x_302:
[----:B------:R-:W-:Y:S05]  /*5010*/  BSYNC B0 ;  /* 0x0000000000007941 */ /* 0x000fea0003800000 */
.L_x_301:
        /* <DEDUP_REMOVED lines=18> */
.L_x_304:
[----:B------:R-:W-:Y:S05]  /*5140*/  BSYNC B0 ;  /* 0x0000000000007941 */ /* 0x000fea0003800000 */
.L_x_303:
        /* <DEDUP_REMOVED lines=19> */
.L_x_306:
[----:B------:R-:W-:Y:S05]  /*5280*/  BSYNC B0 ;  /* 0x0000000000007941 */ /* 0x000fea0003800000 */
.L_x_305:
[----:B------:R-:W-:Y:S06]  /*5290*/  BAR.ARV 0xa, 0xa0 ;  /* 0x0282800000007b1d */ /* 0x000fec0000002000 */
[----:B------:R-:W-:Y:S04]  /*52a0*/  BSSY B0, `(.L_x_307) ;  /* 0x0000003000007945 */ /* 0x000fe80003800000 */
[----:B------:R-:W-:Y:S05]  /*52b0*/  @!P0 BRA `(.L_x_308) ;  /* 0x0000000000048947 */ /* 0x000fea0003800000 */
[----:B------:R-:W-:-:S04]  /*52c0*/  DEPBAR.LE SB0, 0x1 ;  /* 0x000080400000791a */ /* 0x000fc80000000000 */
.L_x_308:
[----:B------:R-:W-:Y:S05]  /*52d0*/  BSYNC B0 ;  /* 0x0000000000007941 */ /* 0x000fea0003800000 */
.L_x_307:
[----:B------:R-:W-:Y:S06]  /*52e0*/  BAR.ARV 0xb, 0xa0 ;  /* 0x02c2800000007b1d */ /* 0x000fec0000002000 */
[----:B------:R-:W-:Y:S04]  /*52f0*/  BSSY B0, `(.L_x_309) ;  /* 0x0000003000007945 */ /* 0x000fe80003800000 */
[----:B------:R-:W-:Y:S05]  /*5300*/  @!P0 BRA `(.L_x_310) ;  /* 0x0000000000048947 */ /* 0x000fea0003800000 */
[----:B------:R-:W-:-:S04]  /*5310*/  DEPBAR.LE SB0, 0x0 ;  /* 0x000080000000791a */ /* 0x000fc80000000000 */
.L_x_310:
[----:B------:R-:W-:Y:S05]  /*5320*/  BSYNC B0 ;  /* 0x0000000000007941 */ /* 0x000fea0003800000 */
.L_x_309:
[----:B------:R-:W-:Y:S06]  /*5330*/  BAR.ARV 0xc, 0xa0 ;  /* 0x0302800000007b1d */ /* 0x000fec0000002000 */
[----:B------:R-:W-:Y:S05]  /*5340*/  BRA `(.L_x_254) ;  /* 0x0000002000507947 */ /* 0x000fea0003800000 */
.L_x_278:
        /* <DEDUP_REMOVED lines=57> */
.L_x_340:
        /* <DEDUP_REMOVED lines=9> */
.L_x_314:
        /* <DEDUP_REMOVED lines=89> */
[----:B------:R-:W-:Y:S01]  /*5d00*/  IMAD.MOV.U32 R12, RZ, RZ, 0x1 ;  /* 0x00000001ff0c7424 */ /* 0x000fe200078e00ff */
[----:B------:R-:W-:-:S04]  /*5d10*/  SHF.R.S32.HI R5, RZ, 0x1f, R4 ;  /* 0x0000001fff057819 */ /* 0x000fc80000011404 */
[----:B------:R-:W-:Y:S01]  /*5d20*/  LEA.HI R4, R5, R4, RZ, 0x6 ;  /* 0x0000000405047211 */ /* 0x000fe200078f30ff */
[----:B------:R-:W-:-:S03]  /*5d30*/  IMAD.MOV.U32 R5, RZ, RZ, RZ ;  /* 0x000000ffff057224 */ /* 0x000fc600078e00ff */
[----:B------:R-:W-:-:S04]  /*5d40*/  LEA.HI.SX32 R4, R4, 0xffffffff, 0x1a ;  /* 0xffffffff04047811 */ /* 0x000fc800078fd2ff */
[----:B------:R-:W-:-:S04]  /*5d50*/  VIMNMX R4, R4, 0x1, !PT ;  /* 0x0000000104047848 */ /* 0x000fc80007fe0100 */
[----:B------:R-:W-:Y:S02]  /*5d60*/  LOP3.LUT R19, R4, 0x1, RZ, 0xc0, !PT ;  /* 0x0000000104137812 */ /* 0x000fe400078ec0ff */
[----:B--2---:R-:W-:Y:S01]  /*5d70*/  LOP3.LUT R16, R17, 0x1f, RZ, 0xc0, !PT ;  /* 0x0000001f11107812 */ /* 0x004fe200078ec0ff */
[----:B------:R-:W-:Y:S01]  /*5d80*/  IMAD.MOV.U32 R17, RZ, RZ, RZ ;  /* 0x000000ffff117224 */ /* 0x000fe200078e00ff */
[----:B------:R-:W-:Y:S06]  /*5d90*/  @!P1 BRA `(.L_x_316) ;  /* 0x0000000800f49947 */ /* 0x000fec0003800000 */
[----:B------:R-:W-:Y:S02]  /*5da0*/  IMAD.IADD R22, R4, 0x1, -R19 ;  /* 0x0000000104167824 */ /* 0x000fe400078e0a13 */
[----:B------:R-:W-:Y:S02]  /*5db0*/  IMAD.MOV.U32 R17, RZ, RZ, RZ ;  /* 0x000000ffff117224 */ /* 0x000fe400078e00ff */
[----:B------:R-:W-:-:S07]  /*5dc0*/  IMAD.MOV.U32 R12, RZ, RZ, 0x1 ;  /* 0x00000001ff0c7424 */ /* 0x000fce00078e00ff */
.L_x_325:
[----:B-1----:R-:W-:-:S05]  /*5dd0*/  IMAD.MOV.U32 R10, RZ, RZ, 0x1 ;  /* 0x00000001ff0a7424 */ /* 0x002fca00078e00ff */
[----:B------:R-:W-:-:S04]  /*5de0*/  SHF.L.U32 R10, R10, 0x1f, RZ ;  /* 0x0000001f0a0a7819 */ /* 0x000fc800000006ff */
[----:B------:R-:W1:Y:S02]  /*5df0*/  SYNCS.PHASECHK.TRANS64.TRYWAIT P1, [R0+URZ+0x36438], R10 ;  /* 0x0364380a000075a7 */ /* 0x000e64000802017f */
[----:B-123--:R-:W-:Y:S05]  /*5e00*/  @!P1 BRA `(.L_x_317) ;  /* 0x0000001800209947 */ /* 0x00efea0003800000 */
.L_x_341:
[----:B------:R-:W-:Y:S05]  /*5e10*/  @P0 BRA `(.L_x_318) ;  /* 0x0000000000140947 */ /* 0x000fea0003800000 */
[----:B------:R-:W-:Y:S01]  /*5e20*/  ISETP.NE.AND P1, PT, R16, RZ, PT ;  /* 0x000000ff1000720c */ /* 0x000fe20003f25270 */
[----:B------:R-:W-:-:S04]  /*5e30*/  IMAD.MOV.U32 R3, RZ, RZ, 0x6100 ;  /* 0x00006100ff037424 */ /* 0x000fc800078e00ff */
[----:B------:R2:W-:Y:S08]  /*5e40*/  SYNCS.ARRIVE.TRANS64 RZ, [R0+URZ+0x36430], R3 ;  /* 0x0364300300ff79a7 */ /* 0x0005f0000800003f */
[----:B------:R-:W-:Y:S05]  /*5e50*/  @!P1 BRA `(.L_x_318) ;  /* 0x0000000000049947 */ /* 0x000fea0003800000 */
[----:B------:R-:W-:Y:S01]  /*5e60*/  BPT.TRAP 0x1 ;  /* 0x000000040000795c */ /* 0x000fe20000300000 */
.L_x_318:
        /* <DEDUP_REMOVED lines=47> */
.L_x_342:
[----:B------:R-:W-:Y:S05]  /*6160*/  @P0 BRA `(.L_x_320) ;  /* 0x0000000000140947 */ /* 0x000fea0003800000 */
[----:B------:R-:W-:Y:S01]  /*6170*/  ISETP.NE.AND P1, PT, R16, RZ, PT ;  /* 0x000000ff1000720c */ /* 0x000fe20003f25270 */
[----:B--2---:R-:W-:-:S04]  /*6180*/  IMAD.MOV.U32 R3, RZ, RZ, 0x6100 ;  /* 0x00006100ff037424 */ /* 0x004fc800078e00ff */
[----:B------:R3:W-:Y:S08]  /*6190*/  SYNCS.ARRIVE.TRANS64 RZ, [R0+URZ+0x36418], R3 ;  /* 0x0364180300ff79a7 */ /* 0x0007f0000800003f */
[----:B------:R-:W-:Y:S05]  /*61a0*/  @!P1 BRA `(.L_x_320) ;  /* 0x0000000000049947 */ /* 0x000fea0003800000 */
[----:B------:R-:W-:Y:S01]  /*61b0*/  BPT.TRAP 0x1 ;  /* 0x000000040000795c */ /* 0x000fe20000300000 */
.L_x_320:
        /* <DEDUP_REMOVED lines=35> */
.L_x_343:
        /* <DEDUP_REMOVED lines=9> */
.L_x_322:
        /* <DEDUP_REMOVED lines=37> */
.L_x_345:
[----:B------:R-:W-:Y:S05]  /*66d0*/  @P0 BRA `(.L_x_324) ;  /* 0x0000000000140947 */ /* 0x000fea0003800000 */
[----:B------:R-:W-:Y:S01]  /*66e0*/  ISETP.NE.AND P1, PT, R16, RZ, PT ;  /* 0x000000ff1000720c */ /* 0x000fe20003f25270 */
[----:B--2---:R-:W-:-:S04]  /*66f0*/  IMAD.MOV.U32 R5, RZ, RZ, 0x6100 ;  /* 0x00006100ff057424 */ /* 0x004fc800078e00ff */
[----:B------:R3:W-:Y:S08]  /*6700*/  SYNCS.ARRIVE.TRANS64 RZ, [R0+URZ+0x36410], R5 ;  /* 0x0364100500ff79a7 */ /* 0x0007f0000800003f */
[----:B------:R-:W-:Y:S05]  /*6710*/  @!P1 BRA `(.L_x_324) ;  /* 0x0000000000049947 */ /* 0x000fea0003800000 */
[----:B------:R-:W-:Y:S01]  /*6720*/  BPT.TRAP 0x1 ;  /* 0x000000040000795c */ /* 0x000fe20000300000 */
.L_x_324:
        /* <DEDUP_REMOVED lines=36> */
.L_x_316:
[----:B------:R-:W-:Y:S01]  /*6970*/  ISETP.NE.AND P1, PT, R19, RZ, PT ;  /* 0x000000ff1300720c */ /* 0x000fe20003f25270 */
[----:B------:R-:W-:-:S12]  /*6980*/  IMAD.MOV.U32 R4, RZ, RZ, 0x1 ;  /* 0x00000001ff047424 */ /* 0x000fd800078e00ff */
[----:B------:R-:W-:Y:S05]  /*6990*/  @!P1 BRA `(.L_x_315) ;  /* 0x0000000400649947 */ /* 0x000fea0003800000 */
[----:B------:R-:W2:Y:S02]  /*69a0*/  SYNCS.PHASECHK.TRANS64.TRYWAIT P1, [R0+URZ+0x36438], R10 ;  /* 0x0364380a000075a7 */ /* 0x000ea4000802017f */
[----:B--2---:R-:W-:Y:S05]  /*69b0*/  @!P1 BRA `(.L_x_326) ;  /* 0x0000000c00889947 */ /* 0x004fea0003800000 */
.L_x_346:
[----:B------:R-:W-:Y:S05]  /*69c0*/  @P0 BRA `(.L_x_327) ;  /* 0x0000000000140947 */ /* 0x000fea0003800000 */
[----:B------:R-:W-:Y:S01]  /*69d0*/  ISETP.NE.AND P1, PT, R16, RZ, PT ;  /* 0x000000ff1000720c */ /* 0x000fe20003f25270 */
[----:B------:R-:W-:-:S04]  /*69e0*/  IMAD.MOV.U32 R5, RZ, RZ, 0x6100 ;  /* 0x00006100ff057424 */ /* 0x000fc800078e00ff */
[----:B------:R3:W-:Y:S08]  /*69f0*/  SYNCS.ARRIVE.TRANS64 RZ, [R0+URZ+0x36430], R5 ;  /* 0x0364300500ff79a7 */ /* 0x0007f0000800003f */
[----:B------:R-:W-:Y:S05]  /*6a00*/  @!P1 BRA `(.L_x_327) ;  /* 0x0000000000049947 */ /* 0x000fea0003800000 */
[----:B------:R-:W-:Y:S01]  /*6a10*/  BPT.TRAP 0x1 ;  /* 0x000000040000795c */ /* 0x000fe20000300000 */
.L_x_327:
        /* <DEDUP_REMOVED lines=41> */
.L_x_347:
[----:B------:R-:W-:Y:S01]  /*6cb0*/  IMAD.MOV.U32 R4, RZ, RZ, RZ ;  /* 0x000000ffff047224 */ /* 0x000fe200078e00ff */
[----:B------:R-:W-:Y:S06]  /*6cc0*/  @P0 BRA `(.L_x_329) ;  /* 0x0000000000140947 */ /* 0x000fec0003800000 */
[----:B------:R-:W-:Y:S01]  /*6cd0*/  ISETP.NE.AND P1, PT, R16, RZ, PT ;  /* 0x000000ff1000720c */ /* 0x000fe20003f25270 */
[----:B---3--:R-:W-:-:S04]  /*6ce0*/  IMAD.MOV.U32 R5, RZ, RZ, 0x6100 ;  /* 0x00006100ff057424 */ /* 0x008fc800078e00ff */
[----:B------:R4:W-:Y:S08]  /*6cf0*/  SYNCS.ARRIVE.TRANS64 RZ, [R0+URZ+0x36418], R5 ;  /* 0x0364180500ff79a7 */ /* 0x0009f0000800003f */
[----:B------:R-:W-:Y:S05]  /*6d00*/  @!P1 BRA `(.L_x_329) ;  /* 0x0000000000049947 */ /* 0x000fea0003800000 */
[----:B------:R-:W-:Y:S01]  /*6d10*/  BPT.TRAP 0x1 ;  /* 0x000000040000795c */ /* 0x000fe20000300000 */
.L_x_329:
        /* <DEDUP_REMOVED lines=33> */
.L_x_315:
[----:B------:R-:W-:-:S04]  /*6f30*/  SHF.L.U32 R3, R4, 0x1f, RZ ;  /* 0x0000001f04037819 */ /* 0x000fc800000006ff */
[----:B------:R-:W3:Y:S02]  /*6f40*/  SYNCS.PHASECHK.TRANS64.TRYWAIT P1, [R0+URZ+0x36438], R3 ;  /* 0x03643803000075a7 */ /* 0x000ee4000802017f */
[----:B---3--:R-:W-:Y:S05]  /*6f50*/  @!P1 BRA `(.L_x_330) ;  /* 0x0000000800489947 */ /* 0x008fea0003800000 */
.L_x_348:
[----:B------:R-:W-:Y:S05]  /*6f60*/  @P0 BRA `(.L_x_331) ;  /* 0x0000000000180947 */ /* 0x000fea0003800000 */
[----:B------:R-:W4:Y:S01]  /*6f70*/  S2R R2, SR_TID.X ;  /* 0x0000000000027919 */ /* 0x000f220000002100 */
[----:B---3--:R-:W-:-:S04]  /*6f80*/  IMAD.MOV.U32 R3, RZ, RZ, 0x6100 ;  /* 0x00006100ff037424 */ /* 0x008fc800078e00ff */
[----:B------:R5:W-:Y:S01]  /*6f90*/  SYNCS.ARRIVE.TRANS64 RZ, [R0+URZ+0x36430], R3 ;  /* 0x0364300300ff79a7 */ /* 0x000be2000800003f */
[----:B----4-:R-:W-:-:S13]  /*6fa0*/  LOP3.LUT P0, RZ, R2, 0x1f, RZ, 0xc0, !PT ;  /* 0x0000001f02ff7812 */ /* 0x010fda000780c0ff */
[----:B-----5:R-:W-:Y:S05]  /*6fb0*/  @!P0 BRA `(.L_x_331) ;  /* 0x0000000000048947 */ /* 0x020fea0003800000 */
[----:B------:R-:W-:Y:S01]  /*6fc0*/  BPT.TRAP 0x1 ;  /* 0x000000040000795c */ /* 0x000fe20000300000 */
.L_x_331:
        /* <DEDUP_REMOVED lines=43> */
.L_x_312:
[----:B------:R-:W-:Y:S05]  /*7280*/  BSYNC B0 ;  /* 0x0000000000007941 */ /* 0x000fea0003800000 */
.L_x_311:
[----:B------:R-:W-:-:S03]  /*7290*/  UMOV UR6, 0xffffffff ;  /* 0xffffffff00067882 */ /* 0x000fc60000000000 */
[----:B------:R-:W-:Y:S05]  /*72a0*/  BRA.DIV UR6, `(.L_x_332) ;  /* 0x0000000606887947 */ /* 0x000fea000b800000 */
[----:B------:R-:W-:-:S13]  /*72b0*/  ELECT P0, URZ, PT ;  /* 0x00000000003f782f */ /* 0x000fda0003800000 */
.L_x_351:
[----:B------:R-:W-:Y:S05]  /*72c0*/  @!P0 BRA `(.L_x_254) ;  /* 0x0000000000708947 */ /* 0x000fea0003800000 */
[----:B------:R-:W-:-:S04]  /*72d0*/  LOP3.LUT R18, R18, 0x2, RZ, 0xfc, !PT ;  /* 0x0000000212127812 */ /* 0x000fc800078efcff */
[----:B------:R-:W-:-:S13]  /*72e0*/  ISETP.NE.AND P2, PT, R18, 0x3, PT ;  /* 0x000000031200780c */ /* 0x000fda0003f45270 */
[----:B------:R-:W-:Y:S05]  /*72f0*/  @!P2 BRA `(.L_x_333) ;  /* 0x000000000004a947 */ /* 0x000fea0003800000 */
[----:B------:R-:W-:Y:S01]  /*7300*/  BPT.TRAP 0x1 ;  /* 0x000000040000795c */ /* 0x000fe20000300000 */
.L_x_333:
        /* <DEDUP_REMOVED lines=15> */
.L_x_352:
[----:B------:R-:W2:Y:S02]  /*7400*/  SYNCS.PHASECHK.TRANS64.TRYWAIT P0, [R3+URZ], R2 ;  /* 0x00000002030075a7 */ /* 0x000ea4000800017f */
[----:B--2---:R-:W-:Y:S05]  /*7410*/  @!P0 BRA `(.L_x_335) ;  /* 0x0000000400648947 */ /* 0x004fea0003800000 */
.L_x_353:
[----:B------:R-:W-:Y:S05]  /*7420*/  @!P2 BRA `(.L_x_336) ;  /* 0x000000000004a947 */ /* 0x000fea0003800000 */
[----:B------:R-:W-:Y:S01]  /*7430*/  BPT.TRAP 0x1 ;  /* 0x000000040000795c */ /* 0x000fe20000300000 */
.L_x_336:
[----:B------:R-:W-:-:S07]  /*7440*/  SHF.L.U32 R4, R4, 0x1f, RZ ;  /* 0x0000001f04047819 */ /* 0x000fce00000006ff */
.L_x_337:
[----:B---3--:R3:W4:Y:S02]  /*7450*/  SYNCS.PHASECHK.TRANS64.TRYWAIT P0, [R9+URZ+0x36438], R4 ;  /* 0x03643804090075a7 */ /* 0x008724000800017f */
[----:B----4-:R-:W-:Y:S05]  /*7460*/  @!P0 NANOSLEEP.SYNCS 0x989680 ;  /* 0x009896800000895d */ /* 0x010fea0003900000 */
[----:B------:R-:W4:Y:S02]  /*7470*/  @!P0 SYNCS.PHASECHK.TRANS64 P0, [R9+URZ+0x36438], R4 ;  /* 0x03643804090085a7 */ /* 0x000f24000800007f */
[----:B----4-:R-:W-:Y:S05]  /*7480*/  @!P0 BRA `(.L_x_337) ;  /* 0xfffffffc00f08947 */ /* 0x010fea000383ffff */
.L_x_254:
[----:B------:R-:W-:Y:S05]  /*7490*/  BSYNC B6 ;  /* 0x0000000000067941 */ /* 0x000fea0003800000 */
.L_x_251:
[----:B------:R-:W-:Y:S05]  /*74a0*/  EXIT ;  /* 0x000000000000794d */ /* 0x000fea0003800000 */
.L_x_259:
[----:B------:R-:W-:Y:S02]  /*74b0*/  IMAD.MOV.U32 R13, RZ, RZ, R16 ;  /* 0x000000ffff0d7224 */ /* 0x000fe400078e0010 */
[----:B------:R-:W-:Y:S02]  /*74c0*/  IMAD.MOV.U32 R12, RZ, RZ, RZ ;  /* 0x000000ffff0c7224 */ /* 0x000fe400078e00ff */
[----:B------:R-:W-:Y:S02]  /*74d0*/  IMAD.MOV.U32 R11, RZ, RZ, 0x1f ;  /* 0x0000001fff0b7424 */ /* 0x000fe400078e00ff */
[----:B------:R-:W-:-:S07]  /*74e0*/  IMAD.MOV.U32 R15, RZ, RZ, -0x1 ;  /* 0xffffffffff0f7424 */ /* 0x000fce00078e00ff */
[----:B------:R-:W-:Y:S05]  /*74f0*/  WARPSYNC.COLLECTIVE R15, `(.L_x_338) ;  /* 0x000000000f087348 */ /* 0x000fea0003c00000 */
[----:B------:R1:W2:Y:S02]  /*7500*/  SHFL.IDX P6, R14, R13, R12, R11 ;  /* 0x0000000c0d0e7389 */ /* 0x0002a400000c000b */
[----:B-12---:R-:W-:Y:S01]  /*7510*/  ENDCOLLECTIVE ;  /* 0x000000000000791b */ /* 0x006fe20003800000 */
.L_x_338:
[----:B------:R-:W-:Y:S05]  /*7520*/  BRA `(.L_x_339) ;  /* 0xffffff9400807947 */ /* 0x000fea000383ffff */
.L_x_261:
[----:B--2---:R-:W-:-:S04]  /*7530*/  IMAD.U32 R5, RZ, RZ, UR36 ;  /* 0x00000024ff057e24 */ /* 0x004fc8000f8e00ff */
[----:B------:R2:W3:Y:S03]  /*7540*/  SYNCS.PHASECHK.TRANS64.TRYWAIT P0, [R5+URZ+0x36400], R10 ;  /* 0x0364000a050075a7 */ /* 0x0004e6000800017f */
[----:B---3--:R-:W-:Y:S05]  /*7550*/  @!P0 NANOSLEEP.SYNCS 0x989680 ;  /* 0x009896800000895d */ /* 0x008fea0003900000 */
[----:B------:R-:W3:Y:S02]  /*7560*/  @!P0 SYNCS.PHASECHK.TRANS64 P0, [R5+URZ+0x36400], R10 ;  /* 0x0364000a050085a7 */ /* 0x000ee4000800007f */
[----:B---3--:R-:W-:Y:S05]  /*7570*/  @!P0 BRA `(.L_x_261) ;  /* 0xfffffffc00ec8947 */ /* 0x008fea000383ffff */
[----:B------:R-:W-:Y:S05]  /*7580*/  BRA `(.L_x_260) ;  /* 0xffffff9400b47947 */ /* 0x000fea000383ffff */
.L_x_266:
[----:B---3--:R3:W4:Y:S02]  /*7590*/  SYNCS.PHASECHK.TRANS64.TRYWAIT P1, [R3+URZ+0x36410], R12 ;  /* 0x0364100c030075a7 */ /* 0x008724000802017f */
[----:B----4-:R-:W-:Y:S05]  /*75a0*/  @!P1 NANOSLEEP.SYNCS 0x989680 ;  /* 0x009896800000995d */ /* 0x010fea0003900000 */
[----:B------:R-:W4:Y:S02]  /*75b0*/  @!P1 SYNCS.PHASECHK.TRANS64 P1, [R3+URZ+0x36410], R12 ;  /* 0x0364100c030095a7 */ /* 0x000f24000802007f */
[----:B----4-:R-:W-:Y:S05]  /*75c0*/  @!P1 BRA `(.L_x_266) ;  /* 0xfffffffc00f09947 */ /* 0x010fea000383ffff */
[----:B------:R-:W-:Y:S05]  /*75d0*/  BRA `(.L_x_265) ;  /* 0xffffffa0003c7947 */ /* 0x000fea000383ffff */
.L_x_270:
[----:B-----5:R-:W-:-:S04]  /*75e0*/  IMAD.U32 R15, RZ, RZ, UR36 ;  /* 0x00000024ff0f7e24 */ /* 0x020fc8000f8e00ff */
[----:B------:R5:W1:Y:S03]  /*75f0*/  SYNCS.PHASECHK.TRANS64.TRYWAIT P1, [R15+URZ+0x36430], R14 ;  /* 0x0364300e0f0075a7 */ /* 0x000a66000802017f */
[----:B-1----:R-:W-:Y:S05]  /*7600*/  @!P1 NANOSLEEP.SYNCS 0x989680 ;  /* 0x009896800000995d */ /* 0x002fea0003900000 */
[----:B------:R-:W1:Y:S02]  /*7610*/  @!P1 SYNCS.PHASECHK.TRANS64 P1, [R15+URZ+0x36430], R14 ;  /* 0x0364300e0f0095a7 */ /* 0x000e64000802007f */
[----:B-1----:R-:W-:Y:S05]  /*7620*/  @!P1 BRA `(.L_x_270) ;  /* 0xfffffffc00ec9947 */ /* 0x002fea000383ffff */
[----:B------:R-:W-:Y:S05]  /*7630*/  BRA `(.L_x_269) ;  /* 0xffffffa400dc7947 */ /* 0x000fea000383ffff */
.L_x_313:
[----:B-1----:R1:W2:Y:S02]  /*7640*/  SYNCS.PHASECHK.TRANS64.TRYWAIT P1, [R0+URZ+0x36420], R10 ;  /* 0x0364200a000075a7 */ /* 0x0022a4000802017f */
[----:B--2---:R-:W-:Y:S05]  /*7650*/  @!P1 NANOSLEEP.SYNCS 0x989680 ;  /* 0x009896800000995d */ /* 0x004fea0003900000 */
[----:B------:R-:W2:Y:S02]  /*7660*/  @!P1 SYNCS.PHASECHK.TRANS64 P1, [R0+URZ+0x36420], R10 ;  /* 0x0364200a000095a7 */ /* 0x000ea4000802007f */
[----:B--2---:R-:W-:Y:S05]  /*7670*/  @!P1 BRA `(.L_x_313) ;  /* 0xfffffffc00f09947 */ /* 0x004fea000383ffff */
[----:B------:R-:W-:Y:S05]  /*7680*/  BRA `(.L_x_340) ;  /* 0xffffffe000147947 */ /* 0x000fea000383ffff */
.L_x_317:
[----:B-1----:R1:W2:Y:S02]  /*7690*/  SYNCS.PHASECHK.TRANS64.TRYWAIT P1, [R0+URZ+0x36438], R10 ;  /* 0x0364380a000075a7 */ /* 0x0022a4000802017f */
[----:B--2---:R-:W-:Y:S05]  /*76a0*/  @!P1 NANOSLEEP.SYNCS 0x989680 ;  /* 0x009896800000995d */ /* 0x004fea0003900000 */
[----:B------:R-:W2:Y:S02]  /*76b0*/  @!P1 SYNCS.PHASECHK.TRANS64 P1, [R0+URZ+0x36438], R10 ;  /* 0x0364380a000095a7 */ /* 0x000ea4000802007f */
[----:B--2---:R-:W-:Y:S05]  /*76c0*/  @!P1 BRA `(.L_x_317) ;  /* 0xfffffffc00f09947 */ /* 0x004fea000383ffff */
[----:B------:R-:W-:Y:S05]  /*76d0*/  BRA `(.L_x_341) ;  /* 0xffffffe400cc7947 */ /* 0x000fea000383ffff */
.L_x_319:
[----:B--2---:R2:W3:Y:S02]  /*76e0*/  SYNCS.PHASECHK.TRANS64.TRYWAIT P1, [R0+URZ+0x36428], R3 ;  /* 0x03642803000075a7 */ /* 0x0044e4000802017f */
[----:B---3--:R-:W-:Y:S05]  /*76f0*/  @!P1 NANOSLEEP.SYNCS 0x989680 ;  /* 0x009896800000995d */ /* 0x008fea0003900000 */
[----:B------:R-:W3:Y:S02]  /*7700*/  @!P1 SYNCS.PHASECHK.TRANS64 P1, [R0+URZ+0x36428], R3 ;  /* 0x03642803000095a7 */ /* 0x000ee4000802007f */
[----:B---3--:R-:W-:Y:S05]  /*7710*/  @!P1 BRA `(.L_x_319) ;  /* 0xfffffffc00f09947 */ /* 0x008fea000383ffff */
[----:B------:R-:W-:Y:S05]  /*7720*/  BRA `(.L_x_342) ;  /* 0xffffffe8008c7947 */ /* 0x000fea000383ffff */
.L_x_321:
[----:B--2---:R2:W3:Y:S02]  /*7730*/  SYNCS.PHASECHK.TRANS64.TRYWAIT P1, [R0+URZ+0x36438], R29 ;  /* 0x0364381d000075a7 */ /* 0x0044e4000802017f */
[----:B---3--:R-:W-:Y:S05]  /*7740*/  @!P1 NANOSLEEP.SYNCS 0x989680 ;  /* 0x009896800000995d */ /* 0x008fea0003900000 */
[----:B------:R-:W3:Y:S02]  /*7750*/  @!P1 SYNCS.PHASECHK.TRANS64 P1, [R0+URZ+0x36438], R29 ;  /* 0x0364381d000095a7 */ /* 0x000ee4000802007f */
[----:B---3--:R-:W-:Y:S05]  /*7760*/  @!P1 BRA `(.L_x_321) ;  /* 0xfffffffc00f09947 */ /* 0x008fea000383ffff */
[----:B------:R-:W-:Y:S05]  /*7770*/  BRA `(.L_x_343) ;  /* 0xffffffec001c7947 */ /* 0x000fea000383ffff */
.L_x_323:
[----:B------:R-:W-:-:S07]  /*7780*/  SHF.L.U32 R5, R12, 0x1f, RZ ;  /* 0x0000001f0c057819 */ /* 0x000fce00000006ff */
.L_x_344:
[----:B--2---:R2:W3:Y:S02]  /*7790*/  SYNCS.PHASECHK.TRANS64.TRYWAIT P1, [R0+URZ+0x36420], R5 ;  /* 0x03642005000075a7 */ /* 0x0044e4000802017f */
[----:B---3--:R-:W-:Y:S05]  /*77a0*/  @!P1 NANOSLEEP.SYNCS 0x989680 ;  /* 0x009896800000995d */ /* 0x008fea0003900000 */
[----:B------:R-:W3:Y:S02]  /*77b0*/  @!P1 SYNCS.PHASECHK.TRANS64 P1, [R0+URZ+0x36420], R5 ;  /* 0x03642005000095a7 */ /* 0x000ee4000802007f */
[----:B---3--:R-:W-:Y:S05]  /*77c0*/  @!P1 BRA `(.L_x_344) ;  /* 0xfffffffc00f09947 */ /* 0x008fea000383ffff */
[----:B------:R-:W-:Y:S05]  /*77d0*/  BRA `(.L_x_345) ;  /* 0xffffffec00bc7947 */ /* 0x000fea000383ffff */
.L_x_326:
[----:B--2---:R2:W3:Y:S02]  /*77e0*/  SYNCS.PHASECHK.TRANS64.TRYWAIT P1, [R0+URZ+0x36438], R10 ;  /* 0x0364380a000075a7 */ /* 0x0044e4000802017f */
[----:B---3--:R-:W-:Y:S05]  /*77f0*/  @!P1 NANOSLEEP.SYNCS 0x989680 ;  /* 0x009896800000995d */ /* 0x008fea0003900000 */
[----:B------:R-:W3:Y:S02]  /*7800*/  @!P1 SYNCS.PHASECHK.TRANS64 P1, [R0+URZ+0x36438], R10 ;  /* 0x0364380a000095a7 */ /* 0x000ee4000802007f */
[----:B---3--:R-:W-:Y:S05]  /*7810*/  @!P1 BRA `(.L_x_326) ;  /* 0xfffffffc00f09947 */ /* 0x008fea000383ffff */
[----:B------:R-:W-:Y:S05]  /*7820*/  BRA `(.L_x_346) ;  /* 0xfffffff000647947 */ /* 0x000fea000383ffff */
.L_x_328:
[----:B---3--:R3:W4:Y:S02]  /*7830*/  SYNCS.PHASECHK.TRANS64.TRYWAIT P1, [R0+URZ+0x36428], R5 ;  /* 0x03642805000075a7 */ /* 0x008724000802017f */
[----:B----4-:R-:W-:Y:S05]  /*7840*/  @!P1 NANOSLEEP.SYNCS 0x989680 ;  /* 0x009896800000995d */ /* 0x010fea0003900000 */
[----:B------:R-:W4:Y:S02]  /*7850*/  @!P1 SYNCS.PHASECHK.TRANS64 P1, [R0+URZ+0x36428], R5 ;  /* 0x03642805000095a7 */ /* 0x000f24000802007f */
[----:B----4-:R-:W-:Y:S05]  /*7860*/  @!P1 BRA `(.L_x_328) ;  /* 0xfffffffc00f09947 */ /* 0x010fea000383ffff */
[----:B------:R-:W-:Y:S05]  /*7870*/  BRA `(.L_x_347) ;  /* 0xfffffff4000c7947 */ /* 0x000fea000383ffff */
.L_x_330:
[----:B---3--:R3:W4:Y:S02]  /*7880*/  SYNCS.PHASECHK.TRANS64.TRYWAIT P1, [R0+URZ+0x36438], R3 ;  /* 0x03643803000075a7 */ /* 0x008724000802017f */
[----:B----4-:R-:W-:Y:S05]  /*7890*/  @!P1 NANOSLEEP.SYNCS 0x989680 ;  /* 0x009896800000995d */ /* 0x010fea0003900000 */
[----:B------:R-:W4:Y:S02]  /*78a0*/  @!P1 SYNCS.PHASECHK.TRANS64 P1, [R0+URZ+0x36438], R3 ;  /* 0x03643803000095a7 */ /* 0x000f24000802007f */
[----:B----4-:R-:W-:Y:S05]  /*78b0*/  @!P1 BRA `(.L_x_330) ;  /* 0xfffffffc00f09947 */ /* 0x010fea000383ffff */
[----:B------:R-:W-:Y:S05]  /*78c0*/  BRA `(.L_x_348) ;  /* 0xfffffff400a47947 */ /* 0x000fea000383ffff */
.L_x_332:
[----:B------:R-:W-:Y:S01]  /*78d0*/  BSSY B0, `(.L_x_349) ;  /* 0x0000006000007945 */ /* 0x000fe20003800000 */
[----:B------:R-:W-:-:S07]  /*78e0*/  IMAD.MOV.U32 R15, RZ, RZ, -0x1 ;  /* 0xffffffffff0f7424 */ /* 0x000fce00078e00ff */
[----:B-12---:R-:W-:Y:S05]  /*78f0*/  WARPSYNC.COLLECTIVE R15, `(.L_x_350) ;  /* 0x000000000f0c7348 */ /* 0x006fea0003c00000 */
[----:B------:R-:W-:Y:S02]  /*7900*/  ELECT P6, UR62, PT ;  /* 0x00000000003e782f */ /* 0x000fe400038c0000 */
[----:B------:R-:W-:Y:S01]  /*7910*/  MOV R14, UR62 ;  /* 0x0000003e000e7c02 */ /* 0x000fe20008000f00 */
[----:B-12---:R-:W-:Y:S10]  /*7920*/  ENDCOLLECTIVE ;  /* 0x000000000000791b */ /* 0x006ff40003800000 */
.L_x_350:
[----:B------:R-:W-:Y:S05]  /*7930*/  BSYNC B0 ;  /* 0x0000000000007941 */ /* 0x000fea0003800000 */
.L_x_349:
[----:B------:R-:W-:Y:S01]  /*7940*/  PLOP3.LUT P0, PT, P6, PT, PT, 0x80, 0x0 ;  /* 0x000000000000781c */ /* 0x000fe2000370f070 */
[----:B------:R-:W-:-:S12]  /*7950*/  BRA `(.L_x_351) ;  /* 0xfffffff800587947 */ /* 0x000fd8000383ffff */
.L_x_334:
[----:B-1----:R1:W2:Y:S02]  /*7960*/  SYNCS.PHASECHK.TRANS64.TRYWAIT P0, [R7+URZ], R0 ;  /* 0x00000000070075a7 */ /* 0x0022a4000800017f */
[----:B--2---:R-:W-:Y:S05]  /*7970*/  @!P0 NANOSLEEP.SYNCS 0x989680 ;  /* 0x009896800000895d */ /* 0x004fea0003900000 */
[----:B------:R-:W2:Y:S02]  /*7980*/  @!P0 SYNCS.PHASECHK.TRANS64 P0, [R7+URZ], R0 ;  /* 0x00000000070085a7 */ /* 0x000ea4000800007f */
[----:B--2---:R-:W-:Y:S05]  /*7990*/  @!P0 BRA `(.L_x_334) ;  /* 0xfffffffc00f08947 */ /* 0x004fea000383ffff */
[----:B------:R-:W-:Y:S05]  /*79a0*/  BRA `(.L_x_352) ;  /* 0xfffffff800947947 */ /* 0x000fea000383ffff */
.L_x_335:
[----:B--2---:R2:W3:Y:S02]  /*79b0*/  SYNCS.PHASECHK.TRANS64.TRYWAIT P0, [R3+URZ], R2 ;  /* 0x00000002030075a7 */ /* 0x0044e4000800017f */
[----:B---3--:R-:W-:Y:S05]  /*79c0*/  @!P0 NANOSLEEP.SYNCS 0x989680 ;  /* 0x009896800000895d */ /* 0x008fea0003900000 */
[----:B------:R-:W3:Y:S02]  /*79d0*/  @!P0 SYNCS.PHASECHK.TRANS64 P0, [R3+URZ], R2 ;  /* 0x00000002030085a7 */ /* 0x000ee4000800007f */
[----:B---3--:R-:W-:Y:S05]  /*79e0*/  @!P0 BRA `(.L_x_335) ;  /* 0xfffffffc00f08947 */ /* 0x008fea000383ffff */
[----:B------:R-:W-:Y:S05]  /*79f0*/  BRA `(.L_x_353) ;  /* 0xfffffff800887947 */ /* 0x000fea000383ffff */
.L_x_354:
        /* <DEDUP_REMOVED lines=16> */
.L_x_3857:


//--------------------- .text._ZN7cutlass13device_kernelIN5flash11enable_sm90INS1_16FlashAttnBwdSm90INS1_25CollectiveMainloopBwdSm90ILi2ELi1ELi1EN4cute5tupleIJNS5_1CILi1EEES8_S8_EEENS6_IJNS7_ILi64EEENS7_ILi96EEENS7_ILi192EEEEEENS_10bfloat16_tEfNS_4arch4Sm90ELb0ELb0ELb1ELb0ELb1ELb0ELb1ELb0ELi3ELi1ELi1ELi1ELb0EEENS1_24CollectiveEpilogueBwdGQAISD_fSG_Li384ELb0ELb1EEENS1_19SingleTileSchedulerILb0ELb0ELb0ELi96EEEEEEEEEvNT_6ParamsE --------------------------
	.section	.text._ZN7cutlass13device_kernelIN5flash11enable_sm90INS1_16FlashAttnBwdSm90INS1_25CollectiveMainloopBwdSm90ILi2ELi1ELi1EN4cute5tupleIJNS5_1CILi1EEES8_S8_EEENS6_IJNS7_ILi64EEENS7_ILi96EEENS7_ILi192EEEEEENS_10bfloat16_tEfNS_4arch4Sm90ELb0ELb0ELb1ELb0ELb1ELb0ELb1ELb0ELi3ELi1ELi1ELi1ELb0EEENS1_24CollectiveEpilogueBwdGQAISD_fSG_Li384ELb0ELb1EEENS1_19SingleTileSchedulerILb0ELb0ELb0ELi96EEEEEEEEEvNT_6ParamsE,"ax",@progbits
	.align	128
.text._ZN7cutlass13device_kernelIN5flash11enable_sm90INS1_16FlashAttnBwdSm90INS1_25CollectiveMainloopBwdSm90ILi2ELi1ELi1EN4cute5tupleIJNS5_1CILi1EEES8_S8_EEENS6_IJNS7_ILi64EEENS7_ILi96EEENS7_ILi192EEEEEENS_10bfloat16_tEfNS_4arch4Sm90ELb0ELb0ELb1ELb0ELb1ELb0ELb1ELb0ELi3ELi1ELi1ELi1ELb0EEENS1_24CollectiveEpilogueBwdGQAISD_fSG_Li384ELb0ELb1EEENS1_19SingleTileSchedulerILb0ELb0ELb0ELi96EEEEEEEEEvNT_6ParamsE:
        .type           _ZN7cutlass13device_kernelIN5flash11enable_sm90INS1_16FlashAttnBwdSm90INS1_25CollectiveMainloopBwdSm90ILi2ELi1ELi1EN4cute5tupleIJNS5_1CILi1EEES8_S8_EEENS6_IJNS7_ILi64EEENS7_ILi96EEENS7_ILi192EEEEEENS_10bfloat16_tEfNS_4arch4Sm90ELb0ELb0ELb1ELb0ELb1ELb0ELb1ELb0ELi3ELi1ELi1ELi1ELb0EEENS1_24CollectiveEpilogueBwdGQAISD_fSG_Li384ELb0ELb1EEENS1_19SingleTileSchedulerILb0ELb0ELb0ELi96EEEEEEEEEvNT_6ParamsE,@function
        .size           _ZN7cutlass13device_kernelIN5flash11enable_sm90INS1_16FlashAttnBwdSm90INS1_25CollectiveMainloopBwdSm90ILi2ELi1ELi1EN4cute5tupleIJNS5_1CILi1EEES8_S8_EEENS6_IJNS7_ILi64EEENS7_ILi96EEENS7_ILi192EEEEEENS_10bfloat16_tEfNS_4arch4Sm90ELb0ELb0ELb1ELb0ELb1ELb0ELb1ELb0ELi3ELi1ELi1ELi1ELb0EEENS1_24CollectiveEpilogueBwdGQAISD_fSG_Li384ELb0ELb1EEENS1_19SingleTileSchedulerILb0ELb0ELb0ELi96EEEEEEEEEvNT_6ParamsE,(.L_x_3858 - _ZN7cutlass13device_kernelIN5flash11enable_sm90INS1_16FlashAttnBwdSm90INS1_25CollectiveMainloopBwdSm90ILi2ELi1ELi1EN4cute5tupleIJNS5_1CILi1EEES8_S8_EEENS6_IJNS7_ILi64EEENS7_ILi96EEENS7_ILi192EEEEEENS_10bfloat16_tEfNS_4arch4Sm90ELb0ELb0ELb1ELb0ELb1ELb0ELb1ELb0ELi3ELi1ELi1ELi1ELb0EEENS1_24CollectiveEpilogueBwdGQAISD_fSG_Li384ELb0ELb1EEENS1_19SingleTileSchedulerILb0ELb0ELb0ELi96EEEEEEEEEvNT_6ParamsE)
        .other          _ZN7cutlass13device_kernelIN5flash11enable_sm90INS1_16FlashAttnBwdSm90INS1_25CollectiveMainloopBwdSm90ILi2ELi1ELi1EN4cute5tupleIJNS5_1CILi1EEES8_S8_EEENS6_IJNS7_ILi64EEENS7_ILi96EEENS7_ILi192EEEEEENS_10bfloat16_tEfNS_4arch4Sm90ELb0ELb0ELb1ELb0ELb1ELb0ELb1ELb0ELi3ELi1ELi1ELi1ELb0EEENS1_24CollectiveEpilogueBwdGQAISD_fSG_Li384ELb0ELb1EEENS1_19SingleTileSchedulerILb0ELb0ELb0ELi96EEEEEEEEEvNT_6ParamsE,@"STO_CUDA_ENTRY STV_DEFAULT"
_ZN7cutlass13device_kernelIN5flash11enable_sm90INS1_16FlashAttnBwdSm90INS1_25CollectiveMainloopBwdSm90ILi2ELi1ELi1EN4cute5tupleIJNS5_1CILi1EEES8_S8_EEENS6_IJNS7_ILi64EEENS7_ILi96EEENS7_ILi192EEEEEENS_10bfloat16_tEfNS_4arch4Sm90ELb0ELb0ELb1ELb0ELb1ELb0ELb1ELb0ELi3ELi1ELi1ELi1ELb0EEENS1_24CollectiveEpilogueBwdGQAISD_fSG_Li384ELb0ELb1EEENS1_19SingleTileSchedulerILb0ELb0ELb0ELi96EEEEEEEEEvNT_6ParamsE:
        /* <DEDUP_REMOVED lines=22> */
.L_x_356:
[----:B------:R-:W-:Y:S05]  /*0160*/  BSYNC B0 ;  /* 0x0000000000007941 */ /* 0x000fea0003800000 */
.L_x_355:
        /* <DEDUP_REMOVED lines=34> */
.L_x_357:
        /* <DEDUP_REMOVED lines=20> */
.L_x_358:
[----:B---3--:R-:W-:Y:S01]  /*04d0*/  ISETP.NE.AND P0, PT, R2, RZ, PT ;  /* 0x000000ff0200720c */ /* 0x008fe20003f05270 */
[----:B------:R-:W-:Y:S01]  /*04e0*/  IMAD.MOV.U32 R18, RZ, RZ, 0x1 ;  /* 0x00000001ff127424 */ /* 0x000fe200078e00ff */
[----:B------:R-:W-:Y:S01]  /*04f0*/  NOP ;  /* 0x0000000000007918 */ /* 0x000fe20000000000 */
[----:B------:R-:W-:Y:S01]  /*0500*/  ULDC.64 UR38, c[0x0][0x208] ;  /* 0x0000820000267ab9 */ /* 0x000fe20000000a00 */
[----:B------:R-:W-:Y:S02]  /*0510*/  BSSY B6, `(.L_x_359) ;  /* 0x00007bc000067945 */ /* 0x000fe40003800000 */
[----:B------:R-:W-:Y:S01]  /*0520*/  SEL R18, R18, 0x2, !P0 ;  /* 0x0000000212127807 */ /* 0x000fe20004000000 */
[----:B-12-4-:R-:W-:Y:S06]  /*0530*/  BAR.SYNC.DEFER_BLOCKING 0x0 ;  /* 0x0000000000007b1d */ /* 0x016fec0000010000 */
[----:B------:R-:W-:Y:S05]  /*0540*/  @!P0 BRA `(.L_x_360) ;  /* 0x0000004000c48947 */ /* 0x000fea0003800000 */
.L_x_361:
        /* <DEDUP_REMOVED lines=37> */
.L_x_364:
        /* <DEDUP_REMOVED lines=15> */
.L_x_363:
        /* <DEDUP_REMOVED lines=20> */
.L_x_366:
        /* <DEDUP_REMOVED lines=15> */
.L_x_365:
        /* <DEDUP_REMOVED lines=8> */
.L_x_475:
        /* <DEDUP_REMOVED lines=19> */
.L_x_368:
        /* <DEDUP_REMOVED lines=156> */
.L_x_381:
[----:B------:R-:W-:-:S13]  /*1630*/  ISETP.NE.AND P0, PT, R8, 0x3, PT ;  /* 0x000000030800780c */ /* 0x000fda0003f05270 */
[----:B---3--:R-:W-:Y:S05]  /*1640*/  @!P0 BRA `(.L_x_371) ;  /* 0x0000000000048947 */ /* 0x008fea0003800000 */
[----:B------:R-:W-:Y:S01]  /*1650*/  BPT.TRAP 0x1 ;  /* 0x000000040000795c */ /* 0x000fe20000300000 */
.L_x_371:
[----:B------:R-:W-:Y:S02]  /*1660*/  LEA R3, R2, UR36, 0x3 ;  /* 0x0000002402037c11 */ /* 0x000fe4000f8e18ff */
[----:B------:R-:W-:-:S04]  /*1670*/  SHF.L.U32 R12, R7, 0x1f, RZ ;  /* 0x0000001f070c7819 */ /* 0x000fc800000006ff */
[----:B------:R2:W3:Y:S01]  /*1680*/  SYNCS.PHASECHK.TRANS64.TRYWAIT P1, [R3+URZ+0x36410], R12 ;  /* 0x0364100c030075a7 */ /* 0x0004e2000802017f */
[----:B------:R-:W-:Y:S05]  /*1690*/  @!P0 BRA `(.L_x_372) ;  /* 0x0000000000048947 */ /* 0x000fea0003800000 */
[----:B------:R-:W-:Y:S01]  /*16a0*/  BPT.TRAP 0x1 ;  /* 0x000000040000795c */ /* 0x000fe20000300000 */
.L_x_372:
[----:B---3--:R-:W-:Y:S05]  /*16b0*/  @P1 BRA `(.L_x_373) ;  /* 0x0000000000081947 */ /* 0x008fea0003800000 */
[----:B------:R-:W3:Y:S02]  /*16c0*/  SYNCS.PHASECHK.TRANS64.TRYWAIT P1, [R3+URZ+0x36410], R12 ;  /* 0x0364100c030075a7 */ /* 0x000ee4000802017f */
[----:B---3--:R-:W-:Y:S05]  /*16d0*/  @!P1 BRA `(.L_x_374) ;  /* 0x0000006800bc9947 */ /* 0x008fea0003800000 */
.L_x_373:
        /* <DEDUP_REMOVED lines=103> */
.L_x_375:
[----:B--2---:R-:W-:-:S04]  /*1d50*/  SHF.L.U32 R14, R6, 0x1f, RZ ;  /* 0x0000001f060e7819 */ /* 0x004fc800000006ff */
[----:B------:R2:W1:Y:S01]  /*1d60*/  SYNCS.PHASECHK.TRANS64.TRYWAIT P1, [UR36+0x36430], R14 ;  /* 0x0364300eff0075a7 */ /* 0x0004620008020164 */
[----:B------:R-:W-:Y:S05]  /*1d70*/  @!P0 BRA `(.L_x_376) ;  /* 0x0000000000048947 */ /* 0x000fea0003800000 */
[----:B------:R-:W-:Y:S01]  /*1d80*/  BPT.TRAP 0x1 ;  /* 0x000000040000795c */ /* 0x000fe20000300000 */
.L_x_376:
[----:B-1----:R-:W-:Y:S05]  /*1d90*/  @P1 BRA `(.L_x_377) ;  /* 0x0000000000081947 */ /* 0x002fea0003800000 */
[----:B------:R-:W1:Y:S02]  /*1da0*/  SYNCS.PHASECHK.TRANS64.TRYWAIT P1, [UR36+0x36430], R14 ;  /* 0x0364300eff0075a7 */ /* 0x000e640008020164 */
[----:B-1----:R-:W-:Y:S05]  /*1db0*/  @!P1 BRA `(.L_x_378) ;  /* 0x0000006400189947 */ /* 0x002fea0003800000 */
.L_x_377:
        /* <DEDUP_REMOVED lines=18> */
[----:B--2---:R-:W-:Y:S01]  /*1ee0*/  FMUL.FTZ R14, R136, UR7 ;  /* 0x00000007880e7c20 */ /* 0x004fe20008410000 */
[----:B------:R-:W-:Y:S01]  /*1ef0*/  UMOV UR10, UR6 ;  /* 0x00000006000a7c82 */ /* 0x000fe20008000000 */
[----:B------:R-:W-:Y:S01]  /*1f00*/  FMUL.FTZ R15, R137, UR7 ;  /* 0x00000007890f7c20 */ /* 0x000fe20008410000 */
[----:B------:R-:W-:Y:S01]  /*1f10*/  HGMMA.64x32x16.F32.BF16 R120, gdesc[UR8], RZ, !UPT, gsb0 ;  /* 0x00600000087879f0 */ /* 0x000fe2000c0018ff */
[----:B------:R-:W-:Y:S01]  /*1f20*/  UIADD3 UR10, UR6, 0x2, URZ ;  /* 0x00000002060a7890 */ /* 0x000fe2000fffe03f */
[----:B------:R-:W-:Y:S01]  /*1f30*/  FMUL.FTZ R137, R141, UR7 ;  /* 0x000000078d897c20 */ /* 0x000fe20008410000 */
[----:B------:R-:W-:Y:S01]  /*1f40*/  UIADD3 UR8, UR4, 0x2, URZ ;  /* 0x0000000204087890 */ /* 0x000fe2000fffe03f */
[----:B------:R-:W1:Y:S01]  /*1f50*/  MUFU.TANH R14, R14 ;  /* 0x0000000e000e7308 */ /* 0x000e620000002400 */
        /* <DEDUP_REMOVED lines=15> */
[----:B------:R-:W2:Y:S01]  /*2050*/  MUFU.TANH R136, R136 ;  /* 0x0000008800887308 */ /* 0x000ea20000002400 */
[----:B-1----:R-:W-:-:S07]  /*2060*/  FSEL R139, R14, -INF , P3 ;  /* 0xff8000000e8b7808 */ /* 0x002fce0001800000 */
[----:B------:R-:W-:Y:S08]  /*2070*/  MUFU.TANH R138, R138 ;  /* 0x0000008a008a7308 */ /* 0x000ff00000002400 */
[----:B------:R-:W-:Y:S01]  /*2080*/  MUFU.TANH R137, R137 ;  /* 0x0000008900897308 */ /* 0x000fe20000002400 */
[----:B--2---:R-:W-:-:S07]  /*2090*/  FSEL R149, R136, -INF , P5 ;  /* 0xff80000088957808 */ /* 0x004fce0002800000 */
[----:B------:R-:W1:Y:S08]  /*20a0*/  MUFU.TANH R18, R18 ;  /* 0x0000001200127308 */ /* 0x000e700000002400 */
[----:B------:R-:W-:Y:S01]  /*20b0*/  MUFU.TANH R19, R19 ;  /* 0x0000001300137308 */ /* 0x000fe20000002400 */
[----:B------:R-:W-:Y:S02]  /*20c0*/  WARPGROUP.DEPBAR.LE gsb0, 0x0 ;  /* 0x00008000000079c5 */ /* 0x000fe40000010000 */
[----:B------:R-:W-:-:S05]  /*20d0*/  WARPGROUP.ARRIVE ;  /* 0x00000000000079c5 */ /* 0x000fca0000000000 */
[----:B------:R-:W-:Y:S01]  /*20e0*/  MUFU.TANH R20, R20 ;  /* 0x0000001400147308 */ /* 0x000fe20000002400 */
[C---:B-1----:R-:W-:Y:S01]  /*20f0*/  FSEL R148, R18.reuse, -INF , P3 ;  /* 0xff80000012947808 */ /* 0x042fe20001800000 */
        /* <DEDUP_REMOVED lines=81> */
[----:B------:R-:W1:Y:S01]  /*2610*/  MUFU.EX2 R147, R147 ;  /* 0x0000009300937308 */ /* 0x000e620000000800 */
        /* <DEDUP_REMOVED lines=10> */
[----:B------:R-:W2:Y:S04]  /*26c0*/  LDS R143, [R141+0x30200] ;  /* 0x030200008d8f7984 */ /* 0x000ea80000000800 */
[----:B------:R-:W3:Y:S01]  /*26d0*/  LDS R141, [R141+0x30220] ;  /* 0x030220008d8d7984 */ /* 0x000ee20000000800 */
[--C-:B--2---:R-:W-:Y:S01]  /*26e0*/  FADD.FTZ R144, R121, -R143.reuse ;  /* 0x8000008f79907221 */ /* 0x104fe20000010000 */
[--C-:B------:R-:W-:Y:S01]  /*26f0*/  FADD.FTZ R139, R120, -R143.reuse ;  /* 0x8000008f788b7221 */ /* 0x100fe20000010000 */
[----:B------:R-:W-:Y:S01]  /*2700*/  FFMA.FTZ R121, -R15, R15, 1 ;  /* 0x3f8000000f797423 */ /* 0x000fe2000001010f */
[----:B------:R-:W-:Y:S01]  /*2710*/  FFMA.FTZ R120, -R14, R14, 1 ;  /* 0x3f8000000e787423 */ /* 0x000fe2000001010e */
[----:B-1----:R-:W-:Y:S01]  /*2720*/  FMUL.FTZ R144, R147, R144 ;  /* 0x0000009093907220 */ /* 0x002fe20000410000 */
        /* <DEDUP_REMOVED lines=8> */
[----:B------:R-:W1:Y:S01]  /*27b0*/  MUFU.EX2 R14, R14 ;  /* 0x0000000e000e7308 */ /* 0x000e620000000800 */
[----:B------:R-:W-:Y:S01]  /*27c0*/  FSEL R15, R137, -INF , P1 ;  /* 0xff800000890f7808 */ /* 0x000fe20000800000 */
[--C-:B------:R-:W-:Y:S01]  /*27d0*/  FADD.FTZ R149, R128, -R143.reuse ;  /* 0x8000008f80957221 */ /* 0x100fe20000010000 */
[----:B------:R-:W-:Y:S01]  /*27e0*/  FMUL.FTZ R120, R120, R139 ;  /* 0x0000008b78787220 */ /* 0x000fe20000410000 */
[----:B------:R-:W-:Y:S01]  /*27f0*/  FMUL.FTZ R139, R150, UR7 ;  /* 0x00000007968b7c20 */ /* 0x000fe20008410000 */
[----:B------:R-:W-:Y:S01]  /*2800*/  FADD.FTZ R150, R125, -R143 ;  /* 0x8000008f7d967221 */ /* 0x000fe20000010000 */
[--C-:B------:R-:W-:Y:S01]  /*2810*/  FFMA.FTZ R15, R15, UR4, -R12.reuse ;  /* 0x000000040f0f7c23 */ /* 0x100fe2000801080c */
[----:B------:R-:W-:Y:S01]  /*2820*/  FFMA.FTZ R128, -R138, R138, 1 ;  /* 0x3f8000008a807423 */ /* 0x000fe2000001018a */
[----:B------:R-:W2:Y:S01]  /*2830*/  MUFU.EX2 R136, R136 ;  /* 0x0000008800887308 */ /* 0x000ea20000000800 */
        /* <DEDUP_REMOVED lines=8> */
[----:B-1----:R-:W-:Y:S01]  /*28c0*/  FMUL.FTZ R151, R14, R151 ;  /* 0x000000970e977220 */ /* 0x002fe20000410000 */
[----:B------:R-:W-:Y:S01]  /*28d0*/  ISETP.GT.AND P5, PT, R0, 0x19, PT ;  /* 0x000000190000780c */ /* 0x000fe20003fa4270 */
[----:B------:R-:W-:Y:S01]  /*28e0*/  FADD.FTZ R133, R133, -R143 ;  /* 0x8000008f85857221 */ /* 0x000fe20000010000 */
[----:B------:R-:W-:Y:S01]  /*28f0*/  FSEL R153, R140, -INF , P4 ;  /* 0xff8000008c997808 */ /* 0x000fe20002000000 */
[----:B------:R-:W-:Y:S01]  /*2900*/  FMUL.FTZ R124, R124, R151 ;  /* 0x000000977c7c7220 */ /* 0x000fe20000410000 */
[----:B------:R-:W-:Y:S01]  /*2910*/  FFMA.FTZ R140, -R140, R140, 1 ;  /* 0x3f8000008c8c7423 */ /* 0x000fe2000001018c */
[----:B---3--:R-:W-:Y:S01]  /*2920*/  FADD.FTZ R122, R122, -R141 ;  /* 0x8000008d7a7a7221 */ /* 0x008fe20000010000 */
[----:B------:R-:W1:Y:S01]  /*2930*/  MUFU.TANH R139, R139 ;  /* 0x0000008b008b7308 */ /* 0x000e620000002400 */
[----:B--2---:R-:W-:Y:S01]  /*2940*/  FMUL.FTZ R151, R136, R149 ;  /* 0x0000009588977220 */ /* 0x004fe20000410000 */
[--C-:B------:R-:W-:Y:S01]  /*2950*/  FFMA.FTZ R149, R148, UR4, -R13.reuse ;  /* 0x0000000494957c23 */ /* 0x100fe2000801080d */
[----:B------:R-:W-:Y:S01]  /*2960*/  FFMA.FTZ R148, R138, UR4, -R13 ;  /* 0x000000048a947c23 */ /* 0x000fe2000801080d */
[--C-:B------:R-:W-:Y:S01]  /*2970*/  FFMA.FTZ R152, R153, UR4, -R12.reuse ;  /* 0x0000000499987c23 */ /* 0x100fe2000801080c */
[----:B------:R-:W-:Y:S01]  /*2980*/  FMUL.FTZ R128, R128, R151 ;  /* 0x0000009780807220 */ /* 0x000fe20000410000 */
[----:B------:R-:W-:Y:S01]  /*2990*/  FSEL R151, R142, -INF , P3 ;  /* 0xff8000008e977808 */ /* 0x000fe20001800000 */
[--C-:B------:R-:W-:Y:S01]  /*29a0*/  FADD.FTZ R127, R127, -R141.reuse ;  /* 0x8000008d7f7f7221 */ /* 0x100fe20000010000 */
[----:B------:R-:W2:Y:S01]  /*29b0*/  MUFU.TANH R144, R144 ;  /* 0x0000009000907308 */ /* 0x000ea20000002400 */
        /* <DEDUP_REMOVED lines=13> */
[----:B-1----:R-:W-:Y:S01]  /*2a90*/  FSEL R153, R139, -INF , P4 ;  /* 0xff8000008b997808 */ /* 0x002fe20002000000 */
[----:B------:R-:W-:Y:S01]  /*2aa0*/  FADD.FTZ R134, R134, -R141 ;  /* 0x8000008d86867221 */ /* 0x000fe20000010000 */
[----:B------:R1:W3:Y:S01]  /*2ab0*/  MUFU.EX2 R142, R152 ;  /* 0x00000098008e7308 */ /* 0x0002e20000000800 */
[C---:B--2---:R-:W-:Y:S01]  /*2ac0*/  FSEL R155, R144.reuse, -INF , P5 ;  /* 0xff800000909b7808 */ /* 0x044fe20002800000 */
[--C-:B------:R-:W-:Y:S01]  /*2ad0*/  FFMA.FTZ R151, R151, UR4, -R13.reuse ;  /* 0x0000000497977c23 */ /* 0x100fe2000801080d */
[----:B------:R-:W-:Y:S01]  /*2ae0*/  FFMA.FTZ R153, R153, UR4, -R13 ;  /* 0x0000000499997c23 */ /* 0x000fe2000801080d */
[----:B------:R-:W-:Y:S01]  /*2af0*/  FADD.FTZ R135, R135, -R141 ;  /* 0x8000008d87877221 */ /* 0x000fe20000010000 */
[----:B------:R-:W-:Y:S01]  /*2b00*/  FFMA.FTZ R21, -R21, R21, 1 ;  /* 0x3f80000015157423 */ /* 0x000fe20000010115 */
[----:B------:R-:W-:Y:S01]  /*2b10*/  FFMA.FTZ R155, R155, UR4, -R13 ;  /* 0x000000049b9b7c23 */ /* 0x000fe2000801080d */
[----:B------:R-:W-:Y:S01]  /*2b20*/  FFMA.FTZ R145, -R145, R145, 1 ;  /* 0x3f80000091917423 */ /* 0x000fe20000010191 */
[----:B------:R-:W2:Y:S01]  /*2b30*/  MUFU.EX2 R154, R154 ;  /* 0x0000009a009a7308 */ /* 0x000ea20000000800 */
[----:B-1----:R-:W-:Y:S01]  /*2b40*/  FSEL R152, R23, -INF , P3 ;  /* 0xff80000017987808 */ /* 0x002fe20001800000 */
[----:B------:R-:W-:Y:S01]  /*2b50*/  FFMA.FTZ R139, -R139, R139, 1 ;  /* 0x3f8000008b8b7423 */ /* 0x000fe2000001018b */
[----:B------:R-:W-:Y:S01]  /*2b60*/  FFMA.FTZ R144, -R144, R144, 1 ;  /* 0x3f80000090907423 */ /* 0x000fe20000010190 */
[----:B------:R-:W-:-:S02]  /*2b70*/  UMOV UR7, 0x80000020 ;  /* 0x8000002000077882 */ /* 0x000fc40000000000 */
[----:B------:R-:W-:Y:S01]  /*2b80*/  FFMA.FTZ R152, R152, UR4, -R13 ;  /* 0x0000000498987c23 */ /* 0x000fe2000801080d */
[----:B------:R-:W-:Y:S01]  /*2b90*/  USHF.R.U32.HI UR4, URZ, 0x4, UR37 ;  /* 0x000000043f047899 */ /* 0x000fe20008011625 */
[----:B------:R-:W1:Y:S01]  /*2ba0*/  MUFU.EX2 R138, R138 ;  /* 0x0000008a008a7308 */ /* 0x000e620000000800 */
[----:B---3--:R-:W-:Y:S02]  /*2bb0*/  FMUL.FTZ R143, R142, R132 ;  /* 0x000000848e8f7220 */ /* 0x008fe40000410000 */
[----:B------:R-:W-:-:S04]  /*2bc0*/  ULOP3.LUT UR4, UR4, 0x3fff, URZ, 0xc0, !UPT ;  /* 0x00003fff04047892 */ /* 0x000fc8000f8ec03f */
[----:B------:R-:W-:Y:S01]  /*2bd0*/  ULOP3.LUT UR9, UR4, 0x1000000, URZ, 0xfc, !UPT ;  /* 0x0100000004097892 */ /* 0x000fe2000f8efc3f */
[----:B------:R-:W3:Y:S01]  /*2be0*/  MUFU.EX2 R149, R149 ;  /* 0x0000009500957308 */ /* 0x000ee20000000800 */
[----:B--2---:R-:W-:Y:S01]  /*2bf0*/  FMUL.FTZ R132, R154, R133 ;  /* 0x000000859a847220 */ /* 0x004fe20000410000 */
[----:B------:R-:W-:Y:S01]  /*2c00*/  FMUL.FTZ R133, R140, R143 ;  /* 0x0000008f8c857220 */ /* 0x000fe20000410000 */
[----:B------:R-:W-:Y:S02]  /*2c10*/  UMOV UR4, UR8 ;  /* 0x0000000800047c82 */ /* 0x000fe40008000000 */
[----:B------:R-:W-:Y:S01]  /*2c20*/  FMUL.FTZ R132, R145, R132 ;  /* 0x0000008491847220 */ /* 0x000fe20000410000 */
[----:B------:R-:W-:Y:S02]  /*2c30*/  UMOV UR6, UR9 ;  /* 0x0000000900067c82 */ /* 0x000fe40008000000 */
[----:B------:R-:W-:Y:S01]  /*2c40*/  MUFU.EX2 R148, R148 ;  /* 0x0000009400947308 */ /* 0x000fe20000000800 */
[----:B-1----:R-:W-:-:S04]  /*2c50*/  FMUL.FTZ R129, R138, R129 ;  /* 0x000000818a817220 */ /* 0x002fc80000410000 */
[----:B------:R-:W-:Y:S01]  /*2c60*/  FMUL.FTZ R129, R12, R129 ;  /* 0x000000810c817220 */ /* 0x000fe20000410000 */
[----:B------:R-:W-:Y:S02]  /*2c70*/  F2FP.BF16.F32.PACK_AB R12, R147, R146 ;  /* 0x00000092930c723e */ /* 0x000fe400000010ff */
[----:B------:R-:W1:Y:S01]  /*2c80*/  MUFU.EX2 R150, R150 ;  /* 0x0000009600967308 */ /* 0x000e620000000800 */
[----:B---3--:R-:W-:Y:S01]  /*2c90*/  F2FP.BF16.F32.PACK_AB R13, R149, R137 ;  /* 0x00000089950d723e */ /* 0x008fe200000010ff */
[----:B------:R-:W-:Y:S01]  /*2ca0*/  FMUL.FTZ R137, R137, R122 ;  /* 0x0000007a89897220 */ /* 0x000fe20000410000 */
[----:B------:R-:W-:Y:S01]  /*2cb0*/  FFMA.FTZ R122, -R19, R19, 1 ;  /* 0x3f800000137a7423 */ /* 0x000fe20000010113 */
[----:B------:R-:W-:Y:S01]  /*2cc0*/  FFMA.FTZ R19, -R20, R20, 1 ;  /* 0x3f80000014137423 */ /* 0x000fe20000010114 */
[----:B------:R-:W-:Y:S01]  /*2cd0*/  F2FP.BF16.F32.PACK_AB R20, R129, R128 ;  /* 0x000000808114723e */ /* 0x000fe200000010ff */
[----:B------:R-:W-:Y:S02]  /*2ce0*/  FMUL.FTZ R18, R18, R137 ;  /* 0x0000008912127220 */ /* 0x000fe40000410000 */
[----:B------:R-:W2:Y:S08]  /*2cf0*/  MUFU.EX2 R151, R151 ;  /* 0x0000009700977308 */ /* 0x000eb00000000800 */
[----:B------:R-:W3:Y:S01]  /*2d00*/  MUFU.EX2 R152, R152 ;  /* 0x0000009800987308 */ /* 0x000ee20000000800 */
[C---:B-1----:R-:W-:Y:S01]  /*2d10*/  F2FP.BF16.F32.PACK_AB R15, R150.reuse, R148 ;  /* 0x00000094960f723e */ /* 0x042fe200000010ff */
[----:B------:R-:W-:Y:S01]  /*2d20*/  BAR.SYNC.DEFER_BLOCKING 0x9, 0x180 ;  /* 0x0246000000007b1d */ /* 0x000fe20000010000 */
[----:B------:R-:W-:-:S04]  /*2d30*/  FMUL.FTZ R150, R150, R127 ;  /* 0x0000007f96967220 */ /* 0x000fc80000410000 */
[----:B------:R-:W-:Y:S01]  /*2d40*/  FMUL.FTZ R21, R21, R150 ;  /* 0x0000009615157220 */ /* 0x000fe20000410000 */
[----:B------:R-:W1:Y:S01]  /*2d50*/  MUFU.EX2 R153, R153 ;  /* 0x0000009900997308 */ /* 0x000e620000000800 */
[----:B--2---:R-:W-:-:S07]  /*2d60*/  FMUL.FTZ R130, R151, R130 ;  /* 0x0000008297827220 */ /* 0x004fce0000410000 */
[----:B------:R-:W2:Y:S01]  /*2d70*/  MUFU.EX2 R140, R155 ;  /* 0x0000009b008c7308 */ /* 0x000ea20000000800 */
[----:B---3--:R-:W-:Y:S01]  /*2d80*/  FMUL.FTZ R131, R152, R131 ;  /* 0x0000008398837220 */ /* 0x008fe20000410000 */
[----:B-1----:R-:W-:Y:S01]  /*2d90*/  FMUL.FTZ R134, R153, R134 ;  /* 0x0000008699867220 */ /* 0x002fe20000410000 */
[----:B------:R1:W-:Y:S01]  /*2da0*/  STSM.16.M88.4 [R9+0x30400], R12 ;  /* 0x0304000c09007844 */ /* 0x0003e20000000200 */
[----:B--2---:R-:W-:-:S04]  /*2db0*/  FMUL.FTZ R135, R140, R135 ;  /* 0x000000878c877220 */ /* 0x004fc80000410000 */
[----:B------:R-:W-:Y:S01]  /*2dc0*/  FMUL.FTZ R144, R144, R135 ;  /* 0x0000008790907220 */ /* 0x000fe20000410000 */
[--C-:B-1----:R-:W-:Y:S01]  /*2dd0*/  FADD.FTZ R12, R123, -R141.reuse ;  /* 0x8000008d7b0c7221 */ /* 0x102fe20000010000 */
        /* <DEDUP_REMOVED lines=18> */
[----:B--2---:R-:W2:Y:S01]  /*2f00*/  FENCE.VIEW.ASYNC.S ;  /* 0x00000000000073c6 */ /* 0x004ea20000000000 */
[----:B-1----:R-:W-:Y:S01]  /*2f10*/  FFMA.FTZ R12, -R23, R23, 1 ;  /* 0x3f800000170c7423 */ /* 0x002fe20000010117 */
[----:B------:R-:W-:Y:S01]  /*2f20*/  FMUL.FTZ R23, R139, R134 ;  /* 0x000000868b177220 */ /* 0x000fe20000410000 */
[----:B------:R-:W-:-:S02]  /*2f30*/  F2FP.BF16.F32.PACK_AB R14, R125, R124 ;  /* 0x0000007c7d0e723e */ /* 0x000fc400000010ff */
[----:B------:R-:W-:Y:S01]  /*2f40*/  FMUL.FTZ R122, R12, R131 ;  /* 0x000000830c7a7220 */ /* 0x000fe20000410000 */
[----:B------:R-:W-:Y:S02]  /*2f50*/  F2FP.BF16.F32.PACK_AB R12, R121, R120 ;  /* 0x00000078790c723e */ /* 0x000fe400000010ff */
[----:B------:R-:W-:Y:S02]  /*2f60*/  F2FP.BF16.F32.PACK_AB R13, R149, R18 ;  /* 0x00000012950d723e */ /* 0x000fe400000010ff */
[----:B------:R-:W-:Y:S02]  /*2f70*/  F2FP.BF16.F32.PACK_AB R15, R21, R148 ;  /* 0x00000094150f723e */ /* 0x000fe400000010ff */
        /* <DEDUP_REMOVED lines=85> */
.L_x_379:
        /* <DEDUP_REMOVED lines=62> */
.L_x_380:
        /* <DEDUP_REMOVED lines=12> */
.L_x_370:
[----:B--2---:R-:W2:Y:S01]  /*3970*/  LDC R10, c[0x0][0x850] ;  /* 0x00021400ff0a7b82 */ /* 0x004ea20000000800 */
[----:B------:R-:W4:Y:S01]  /*3980*/  S2R R9, SR_CTAID.Y ;  /* 0x0000000000097919 */ /* 0x000f220000002600 */
[----:B------:R-:W-:Y:S01]  /*3990*/  ULDC.64 UR4, c[0x0][0x818] ;  /* 0x0002060000047ab9 */ /* 0x000fe20000000a00 */
[----:B------:R-:W-:Y:S01]  /*39a0*/  ULDC.64 UR6, c[0x0][0x840] ;  /* 0x0002100000067ab9 */ /* 0x000fe20000000a00 */
[----:B-1----:R-:W-:Y:S01]  /*39b0*/  IMAD R16, R16, 0x1800, R17 ;  /* 0x0000180010107824 */ /* 0x002fe200078e0211 */
[----:B------:R-:W1:Y:S01]  /*39c0*/  S2R R8, SR_CTAID.X ;  /* 0x0000000000087919 */ /* 0x000e620000002500 */
[----:B------:R-:W5:Y:S03]  /*39d0*/  S2R R7, SR_CTAID.Z ;  /* 0x0000000000077919 */ /* 0x000f660000002700 */
[----:B------:R-:W-:Y:S02]  /*39e0*/  LEA R16, R16, UR36, 0x2 ;  /* 0x0000002410107c11 */ /* 0x000fe4000f8e10ff */
[----:B--2---:R-:W-:Y:S01]  /*39f0*/  ISETP.NE.AND P0, PT, R10, 0x1, PT ;  /* 0x000000010a00780c */ /* 0x004fe20003f05270 */
[----:B----4-:R-:W-:-:S12]  /*3a00*/  IMAD.MOV.U32 R6, RZ, RZ, R9 ;  /* 0x000000ffff067224 */ /* 0x010fd800078e0009 */
[----:B------:R-:W2:Y:S01]  /*3a10*/  @P0 LDC R0, c[0x0][0x854] ;  /* 0x00021500ff000b82 */ /* 0x000ea20000000800 */
[----:B-1----:R-:W-:-:S05]  /*3a20*/  IMAD R4, R8, 0x4800, RZ ;  /* 0x0000480008047824 */ /* 0x002fca00078e02ff */
[----:B------:R-:W-:Y:S02]  /*3a30*/  SHF.R.S32.HI R5, RZ, 0x1f, R4 ;  /* 0x0000001fff057819 */ /* 0x000fe40000011404 */
[----:B---3--:R-:W1:Y:S01]  /*3a40*/  @P0 LDC R3, c[0x0][0x858] ;  /* 0x00021600ff030b82 */ /* 0x008e620000000800 */
[----:B--2---:R-:W-:-:S05]  /*3a50*/  @P0 IMAD.HI.U32 R0, R9, R0, RZ ;  /* 0x0000000009000227 */ /* 0x004fca00078e00ff */
[----:B-1----:R-:W-:-:S04]  /*3a60*/  @P0 SHF.R.U32.HI R6, RZ, R3, R0 ;  /* 0x00000003ff060219 */ /* 0x002fc80000011600 */
[----:B------:R-:W-:Y:S01]  /*3a70*/  SHF.R.S32.HI R0, RZ, 0x1f, R6 ;  /* 0x0000001fff007819 */ /* 0x000fe20000011406 */
[----:B------:R-:W-:-:S04]  /*3a80*/  IMAD.WIDE.U32 R2, R6, UR4, R4 ;  /* 0x0000000406027c25 */ /* 0x000fc8000f8e0004 */
[C---:B------:R-:W-:Y:S02]  /*3a90*/  IMAD R11, R0.reuse, UR4, RZ ;  /* 0x00000004000b7c24 */ /* 0x040fe4000f8e02ff */
[----:B------:R-:W-:Y:S02]  /*3aa0*/  IMAD R15, R0, UR6, RZ ;  /* 0x00000006000f7c24 */ /* 0x000fe4000f8e02ff */
[C---:B------:R-:W-:Y:S01]  /*3ab0*/  IMAD R13, R6.reuse, UR5, R11 ;  /* 0x00000005060d7c24 */ /* 0x040fe2000f8e020b */
[----:B-----5:R-:W-:Y:S01]  /*3ac0*/  SHF.R.S32.HI R11, RZ, 0x1f, R7 ;  /* 0x0000001fff0b7819 */ /* 0x020fe20000011407 */
[----:B------:R-:W-:Y:S01]  /*3ad0*/  ULDC.64 UR4, c[0x0][0x820] ;  /* 0x0002080000047ab9 */ /* 0x000fe20000000a00 */
[----:B------:R-:W-:-:S04]  /*3ae0*/  IMAD.WIDE.U32 R4, R6, UR6, R4 ;  /* 0x0000000606047c25 */ /* 0x000fc8000f8e0004 */
[----:B------:R-:W-:Y:S02]  /*3af0*/  IMAD R12, R11, UR4, RZ ;  /* 0x000000040b0c7c24 */ /* 0x000fe4000f8e02ff */
[----:B------:R-:W-:Y:S01]  /*3b00*/  IMAD R15, R6, UR7, R15 ;  /* 0x00000007060f7c24 */ /* 0x000fe2000f8e020f */
[----:B------:R-:W-:Y:S01]  /*3b10*/  ULDC.64 UR6, c[0x0][0x848] ;  /* 0x0002120000067ab9 */ /* 0x000fe20000000a00 */
[----:B------:R-:W-:Y:S02]  /*3b20*/  IMAD.IADD R3, R3, 0x1, R13 ;  /* 0x0000000103037824 */ /* 0x000fe400078e020d */
[----:B------:R-:W-:Y:S02]  /*3b30*/  IMAD R18, R11, UR6, RZ ;  /* 0x000000060b127c24 */ /* 0x000fe4000f8e02ff */
[----:B------:R-:W-:Y:S02]  /*3b40*/  IMAD R11, R7, UR5, R12 ;  /* 0x00000005070b7c24 */ /* 0x000fe4000f8e020c */
[----:B------:R-:W1:Y:S01]  /*3b50*/  S2R R12, SR_TID.X ;  /* 0x00000000000c7919 */ /* 0x000e620000002100 */
[----:B------:R-:W-:-:S02]  /*3b60*/  IMAD.IADD R15, R5, 0x1, R15 ;  /* 0x00000001050f7824 */ /* 0x000fc400078e020f */
[----:B------:R-:W-:Y:S02]  /*3b70*/  IMAD.MOV.U32 R14, RZ, RZ, R4 ;  /* 0x000000ffff0e7224 */ /* 0x000fe400078e0004 */
[----:B------:R-:W-:Y:S01]  /*3b80*/  IMAD.WIDE.U32 R4, R7, UR4, R2 ;  /* 0x0000000407047c25 */ /* 0x000fe2000f8e0002 */
[----:B------:R-:W-:-:S03]  /*3b90*/  ULDC UR4, c[0x0][0x740] ;  /* 0x0001d00000047ab9 */ /* 0x000fc60000000800 */
[----:B------:R-:W-:Y:S01]  /*3ba0*/  FMUL.FTZ R72, R72, UR4 ;  /* 0x0000000448487c20 */ /* 0x000fe20008410000 */
[----:B------:R-:W-:Y:S02]  /*3bb0*/  IMAD R13, R7, UR7, R18 ;  /* 0x00000007070d7c24 */ /* 0x000fe4000f8e0212 */
        /* <DEDUP_REMOVED lines=52> */
[----:B-1----:R-:W-:-:S05]  /*3f00*/  ISETP.NE.AND P1, PT, R12, 0x80, PT ;  /* 0x000000800c00780c */ /* 0x002fca0003f25270 */
[----:B------:R-:W-:Y:S02]  /*3f10*/  ULDC UR4, c[0x0][0x870] ;  /* 0x00021c0000047ab9 */ /* 0x000fe40000000800 */
[----:B------:R-:W1:Y:S01]  /*3f20*/  LDC.64 R18, c[0x0][0x800] ;  /* 0x00020000ff127b82 */ /* 0x000e620000000a00 */
[----:B------:R-:W-:Y:S01]  /*3f30*/  IMAD R8, R8, UR4, RZ ;  /* 0x0000000408087c24 */ /* 0x000fe2000f8e02ff */
[----:B------:R-:W-:Y:S01]  /*3f40*/  ULDC UR4, c[0x0][0x80c] ;  /* 0x0002030000047ab9 */ /* 0x000fe20000000800 */
[----:B------:R-:W-:Y:S01]  /*3f50*/  BSSY B0, `(.L_x_382) ;  /* 0x0000023000007945 */ /* 0x000fe20003800000 */
[----:B------:R-:W-:Y:S02]  /*3f60*/  IMAD R7, R7, UR4, RZ ;  /* 0x0000000407077c24 */ /* 0x000fe4000f8e02ff */
[----:B------:R-:W-:Y:S01]  /*3f70*/  IMAD R8, R8, UR4, RZ ;  /* 0x0000000408087c24 */ /* 0x000fe2000f8e02ff */
[----:B------:R-:W-:Y:S01]  /*3f80*/  ULDC.64 UR4, c[0x0][0x868] ;  /* 0x00021a0000047ab9 */ /* 0x000fe20000000a00 */
[----:B------:R-:W2:Y:S01]  /*3f90*/  LDC.64 R20, c[0x0][0x828] ;  /* 0x00020a00ff147b82 */ /* 0x000ea20000000a00 */
[----:B------:R-:W-:-:S02]  /*3fa0*/  SHF.R.S32.HI R11, RZ, 0x1f, R7 ;  /* 0x0000001fff0b7819 */ /* 0x000fc40000011407 */
[----:B------:R-:W-:Y:S02]  /*3fb0*/  IADD3 R7, P0, P2, R8, R7, R6 ;  /* 0x0000000708077210 */ /* 0x000fe40007a1e006 */
[----:B------:R-:W-:Y:S01]  /*3fc0*/  SHF.R.S32.HI R8, RZ, 0x1f, R8 ;  /* 0x0000001fff087819 */ /* 0x000fe20000011408 */
[----:B------:R3:W-:Y:S03]  /*3fd0*/  STS.128 [R16], R24 ;  /* 0x0000001810007388 */ /* 0x0007e60000000c00 */
[----:B------:R-:W-:Y:S01]  /*3fe0*/  IADD3.X R8, R8, R11, R0, P0, P2 ;  /* 0x0000000b08087210 */ /* 0x000fe200007e4400 */
[C---:B------:R-:W-:Y:S01]  /*3ff0*/  IMAD.SHL.U32 R11, R7.reuse, 0x4, RZ ;  /* 0x00000004070b7824 */ /* 0x040fe200078e00ff */
[----:B------:R3:W-:Y:S02]  /*4000*/  STS.128 [R16+0x800], R28 ;  /* 0x0008001c10007388 */ /* 0x0007e40000000c00 */
[----:B------:R-:W-:Y:S01]  /*4010*/  SHF.L.U64.HI R8, R7, 0x2, R8 ;  /* 0x0000000207087819 */ /* 0x000fe20000010208 */
[----:B------:R-:W-:Y:S01]  /*4020*/  IMAD.MOV R0, RZ, RZ, -R6 ;  /* 0x000000ffff007224 */ /* 0x000fe200078e0a06 */
[----:B------:R-:W-:Y:S01]  /*4030*/  IADD3 R12, P0, R11, UR4, RZ ;  /* 0x000000040b0c7c10 */ /* 0x000fe2000ff1e0ff */
[----:B------:R3:W-:Y:S01]  /*4040*/  STS.128 [R16+0x1000], R32 ;  /* 0x0010002010007388 */ /* 0x0007e20000000c00 */
[----:B-1----:R-:W-:Y:S01]  /*4050*/  LEA R18, P2, R4, R18, 0x2 ;  /* 0x0000001204127211 */ /* 0x002fe200078410ff */
[----:B------:R-:W-:Y:S01]  /*4060*/  IMAD R9, R10, R0, R9 ;  /* 0x000000000a097224 */ /* 0x000fe200078e0209 */
[----:B------:R-:W-:Y:S01]  /*4070*/  IADD3.X R13, R8, UR5, RZ, P0, !PT ;  /* 0x00000005080d7c10 */ /* 0x000fe200087fe4ff */
[----:B------:R3:W-:Y:S01]  /*4080*/  STS.128 [R16+0x1800], R36 ;  /* 0x0018002410007388 */ /* 0x0007e20000000c00 */
[----:B--2---:R-:W-:-:S03]  /*4090*/  LEA R20, P3, R2, R20, 0x2 ;  /* 0x0000001402147211 */ /* 0x004fc600078610ff */
        /* <DEDUP_REMOVED lines=8> */
[----:B------:R-:W-:Y:S05]  /*4120*/  @P1 BRA `(.L_x_383) ;  /* 0x0000000000141947 */ /* 0x000fea0003800000 */
.L_x_384:
[----:B------:R-:W2:Y:S04]  /*4130*/  LDG.E.STRONG.GPU R0, desc[UR38][R12.64] ;  /* 0x000000260c007981 */ /* 0x000ea8000c1ef900 */
[----:B--2---:R-:W-:Y:S01]  /*4140*/  CCTL.IVALL ;  /* 0x00000000ff00798f */ /* 0x004fe20002000000 */
[----:B------:R-:W-:Y:S05]  /*4150*/  YIELD ;  /* 0x0000000000007946 */ /* 0x000fea0003800000 */
[----:B------:R-:W-:-:S13]  /*4160*/  ISETP.NE.AND P0, PT, R0, R9, PT ;  /* 0x000000090000720c */ /* 0x000fda0003f05270 */
[----:B------:R-:W-:Y:S05]  /*4170*/  @P0 BRA `(.L_x_384) ;  /* 0xfffffffc00ec0947 */ /* 0x000fea000383ffff */
.L_x_383:
[----:B------:R-:W-:Y:S05]  /*4180*/  BSYNC B0 ;  /* 0x0000000000007941 */ /* 0x000fea0003800000 */
.L_x_382:
[----:B------:R-:W-:Y:S01]  /*4190*/  UMOV UR4, 0xffffffff ;  /* 0xffffffff00047882 */ /* 0x000fe20000000000 */
[----:B------:R-:W-:Y:S02]  /*41a0*/  LEA.HI.X R19, R4, R19, R15, 0x2, P2 ;  /* 0x0000001304137211 */ /* 0x000fe400010f140f */
[----:B------:R-:W-:Y:S01]  /*41b0*/  LEA.HI.X R14, R2, R21, R14, 0x2, P3 ;  /* 0x00000015020e7211 */ /* 0x000fe200018f140e */
[----:B------:R-:W-:Y:S06]  /*41c0*/  BRA.DIV UR4, `(.L_x_385) ;  /* 0x00000042042c7947 */ /* 0x000fec000b800000 */
[----:B------:R-:W-:Y:S01]  /*41d0*/  NOP ;  /* 0x0000000000007918 */ /* 0x000fe20000000000 */
.L_x_478:
[----:B------:R-:W-:Y:S01]  /*41e0*/  @!PT LDS RZ, [RZ] ;  /* 0x00000000fffff984 */ /* 0x000fe20000000800 */
[----:B------:R-:W-:Y:S01]  /*41f0*/  @!PT LDS RZ, [RZ] ;  /* 0x00000000fffff984 */ /* 0x000fe20000000800 */
[----:B------:R-:W-:Y:S01]  /*4200*/  @!PT LDS RZ, [RZ] ;  /* 0x00000000fffff984 */ /* 0x000fe20000000800 */
[----:B------:R-:W-:Y:S01]  /*4210*/  @!PT LDS RZ, [RZ] ;  /* 0x00000000fffff984 */ /* 0x000fe20000000800 */
[----:B------:R1:W-:Y:S06]  /*4220*/  MEMBAR.ALL.CTA ;  /* 0x0000000000007992 */ /* 0x0003ec0000008000 */
[----:B-1----:R-:W1:Y:S01]  /*4230*/  FENCE.VIEW.ASYNC.S ;  /* 0x00000000000073c6 */ /* 0x002e620000000000 */
[----:B------:R-:W-:Y:S05]  /*4240*/  WARPSYNC.ALL ;  /* 0x0000000000007948 */ /* 0x000fea0003800000 */
[----:B------:R-:W-:Y:S01]  /*4250*/  BSSY B0, `(.L_x_386) ;  /* 0x0000010000007945 */ /* 0x000fe20003800000 */
        /* <DEDUP_REMOVED lines=8> */
.L_x_388:
[----:B------:R-:W-:Y:S01]  /*42e0*/  @P0 ELECT P2, URZ, PT ;  /* 0x00000000003f082f */ /* 0x000fe20003840000 */
[----:B------:R1:W-:-:S12]  /*42f0*/  UBLKRED.G.S.ADD.F32.RN [UR4], [UR36], UR6, desc[UR8] ;  /* 0x00000804240073bb */ /* 0x0003d800080a1406 */
[----:B------:R-:W-:Y:S02]  /*4300*/  @P2 PLOP3.LUT P0, PT, P2, PT, PT, 0x8, 0x0 ;  /* 0x000000000000281c */ /* 0x000fe4000170e170 */
[----:B------:R-:W-:-:S11]  /*4310*/  PLOP3.LUT P2, PT, PT, PT, PT, 0x8, 0x0 ;  /* 0x000000000000781c */ /* 0x000fd60003f4e170 */
[----:B-1----:R-:W-:Y:S05]  /*4320*/  @P0 BRA.U.ANY `(.L_x_388) ;  /* 0xfffffffd00ec0947 */ /* 0x002fea000393ffff */
[----:B------:R0:W-:Y:S01]  /*4330*/  UTMACMDFLUSH ;  /* 0x00000000000079b7 */ /* 0x0001e20000000000 */
[----:B------:R-:W-:-:S04]  /*4340*/  DEPBAR.LE SB0, 0x0 ;  /* 0x000080000000791a */ /* 0x000fc80000000000 */
.L_x_387:
[----:B------:R-:W-:Y:S05]  /*4350*/  BSYNC B0 ;  /* 0x0000000000007941 */ /* 0x000fea0003800000 */
.L_x_386:
        /* <DEDUP_REMOVED lines=12> */
[----:B------:R-:W-:-:S05]  /*4420*/  IMAD.MOV.U32 R3, RZ, RZ, 0x1 ;  /* 0x00000001ff037424 */ /* 0x000fca00078e00ff */
[----:B------:R1:W-:Y:S02]  /*4430*/  REDG.E.ADD.S32.STRONG.GPU desc[UR38][R12.64], R3 ;  /* 0x000000030c00798e */ /* 0x0003e4000c10e3a6 */
.L_x_390:
[----:B------:R-:W-:Y:S05]  /*4440*/  BSYNC B0 ;  /* 0x0000000000007941 */ /* 0x000fea0003800000 */
.L_x_389:
[----:B------:R-:W-:Y:S06]  /*4450*/  BAR.SYNC.DEFER_BLOCKING 0x1, 0x180 ;  /* 0x0046000000007b1d */ /* 0x000fec0000010000 */
[----:B------:R-:W-:Y:S01]  /*4460*/  ULDC.64 UR4, c[0x0][0x860] ;  /* 0x0002180000047ab9 */ /* 0x000fe20000000a00 */
[----:B------:R-:W-:Y:S01]  /*4470*/  BSSY B0, `(.L_x_391) ;  /* 0x0000015000007945 */ /* 0x000fe20003800000 */
[----:B------:R-:W-:-:S04]  /*4480*/  IADD3 R2, P0, R11, UR4, RZ ;  /* 0x000000040b027c10 */ /* 0x000fc8000ff1e0ff */
[----:B-1----:R-:W-:Y:S01]  /*4490*/  IADD3.X R3, R8, UR5, RZ, P0, !PT ;  /* 0x0000000508037c10 */ /* 0x002fe200087fe4ff */
        /* <DEDUP_REMOVED lines=13> */
.L_x_393:
[----:B------:R-:W2:Y:S04]  /*4570*/  LDG.E.STRONG.GPU R0, desc[UR38][R2.64] ;  /* 0x0000002602007981 */ /* 0x000ea8000c1ef900 */
[----:B--2---:R-:W-:Y:S01]  /*4580*/  CCTL.IVALL ;  /* 0x00000000ff00798f */ /* 0x004fe20002000000 */
[----:B------:R-:W-:Y:S05]  /*4590*/  YIELD ;  /* 0x0000000000007946 */ /* 0x000fea0003800000 */
[----:B------:R-:W-:-:S13]  /*45a0*/  ISETP.NE.AND P0, PT, R0, R9, PT ;  /* 0x000000090000720c */ /* 0x000fda0003f05270 */
[----:B------:R-:W-:Y:S05]  /*45b0*/  @P0 BRA `(.L_x_393) ;  /* 0xfffffffc00ec0947 */ /* 0x000fea000383ffff */
.L_x_392:
[----:B------:R-:W-:Y:S05]  /*45c0*/  BSYNC B0 ;  /* 0x0000000000007941 */ /* 0x000fea0003800000 */
.L_x_391:
[----:B------:R-:W-:-:S03]  /*45d0*/  UMOV UR4, 0xffffffff ;  /* 0xffffffff00047882 */ /* 0x000fc60000000000 */
[----:B------:R-:W-:Y:S05]  /*45e0*/  BRA.DIV UR4, `(.L_x_394) ;  /* 0x0000003e04407947 */ /* 0x000fea000b800000 */
[----:B------:R-:W-:Y:S01]  /*45f0*/  NOP ;  /* 0x0000000000007918 */ /* 0x000fe20000000000 */
.L_x_481:
[----:B------:R-:W-:Y:S01]  /*4600*/  @!PT LDS RZ, [RZ] ;  /* 0x00000000fffff984 */ /* 0x000fe20000000800 */
[----:B------:R-:W-:Y:S01]  /*4610*/  @!PT LDS RZ, [RZ] ;  /* 0x00000000fffff984 */ /* 0x000fe20000000800 */
[----:B------:R-:W-:Y:S01]  /*4620*/  @!PT LDS RZ, [RZ] ;  /* 0x00000000fffff984 */ /* 0x000fe20000000800 */
[----:B------:R-:W-:Y:S01]  /*4630*/  @!PT LDS RZ, [RZ] ;  /* 0x00000000fffff984 */ /* 0x000fe20000000800 */
[----:B------:R2:W-:Y:S06]  /*4640*/  MEMBAR.ALL.CTA ;  /* 0x0000000000007992 */ /* 0x0005ec0000008000 */
[----:B--2---:R-:W2:Y:S01]  /*4650*/  FENCE.VIEW.ASYNC.S ;  /* 0x00000000000073c6 */ /* 0x004ea20000000000 */
[----:B------:R-:W-:Y:S05]  /*4660*/  WARPSYNC.ALL ;  /* 0x0000000000007948 */ /* 0x000fea0003800000 */
[----:B------:R-:W-:Y:S01]  /*4670*/  BSSY B0, `(.L_x_395) ;  /* 0x0000010000007945 */ /* 0x000fe20003800000 */
[----:B--2---:R-:W-:Y:S06]  /*4680*/  BAR.SYNC.DEFER_BLOCKING 0x1, 0x180 ;  /* 0x0046000000007b1d */ /* 0x004fec0000010000 */
[----:B------:R-:W-:Y:S05]  /*4690*/  @P1 BRA `(.L_x_396) ;  /* 0x0000000000341947 */ /* 0x000fea0003800000 */
[----:B------:R-:W-:Y:S01]  /*46a0*/  R2UR UR4, R18 ;  /* 0x00000000120472ca */ /* 0x000fe200000e0000 */
[----:B------:R-:W-:Y:S01]  /*46b0*/  UMOV UR6, 0x1200 ;  /* 0x0000120000067882 */ /* 0x000fe20000000000 */
[----:B------:R-:W-:Y:S01]  /*46c0*/  R2UR UR5, R19 ;  /* 0x00000000130572ca */ /* 0x000fe200000e0000 */
[----:B------:R-:W-:Y:S01]  /*46d0*/  UMOV UR8, 0x0 ;  /* 0x0000000000087882 */ /* 0x000fe20000000000 */
[----:B------:R-:W-:Y:S01]  /*46e0*/  PLOP3.LUT P0, PT, PT, PT, PT, 0x80, 0x0 ;  /* 0x000000000000781c */ /* 0x000fe20003f0f070 */
[----:B------:R-:W-:-:S12]  /*46f0*/  UMOV UR9, 0x14f00000 ;  /* 0x14f0000000097882 */ /* 0x000fd80000000000 */
.L_x_397:
[----:B------:R-:W-:Y:S01]  /*4700*/  @P0 ELECT P2, URZ, PT ;  /* 0x00000000003f082f */ /* 0x000fe20003840000 */
[----:B------:R2:W-:-:S12]  /*4710*/  UBLKRED.G.S.ADD.F32.RN [UR4], [UR36], UR6, desc[UR8] ;  /* 0x00000804240073bb */ /* 0x0005d800080a1406 */
[----:B------:R-:W-:Y:S02]  /*4720*/  @P2 PLOP3.LUT P0, PT, P2, PT, PT, 0x8, 0x0 ;  /* 0x000000000000281c */ /* 0x000fe4000170e170 */
[----:B------:R-:W-:-:S11]  /*4730*/  PLOP3.LUT P2, PT, PT, PT, PT, 0x8, 0x0 ;  /* 0x000000000000781c */ /* 0x000fd60003f4e170 */
[----:B--2---:R-:W-:Y:S05]  /*4740*/  @P0 BRA.U.ANY `(.L_x_397) ;  /* 0xfffffffd00ec0947 */ /* 0x004fea000393ffff */
[----:B------:R0:W-:Y:S01]  /*4750*/  UTMACMDFLUSH ;  /* 0x00000000000079b7 */ /* 0x0001e20000000000 */
[----:B------:R-:W-:-:S04]  /*4760*/  DEPBAR.LE SB0, 0x0 ;  /* 0x000080000000791a */ /* 0x000fc80000000000 */
.L_x_396:
[----:B------:R-:W-:Y:S05]  /*4770*/  BSYNC B0 ;  /* 0x0000000000007941 */ /* 0x000fea0003800000 */
.L_x_395:
[----:B------:R-:W-:Y:S01]  /*4780*/  NOP ;  /* 0x0000000000007918 */ /* 0x000fe20000000000 */
[----:B------:R-:W-:Y:S05]  /*4790*/  @P1 BRA `(.L_x_362) ;  /* 0x00000038004c1947 */ /* 0x000fea0003800000 */
[----:B------:R-:W-:Y:S01]  /*47a0*/  IMAD.MOV.U32 R5, RZ, RZ, 0x1 ;  /* 0x00000001ff057424 */ /* 0x000fe200078e00ff */
        /* <DEDUP_REMOVED lines=8> */
[----:B012345:R-:W-:Y:S04]  /*4830*/  CCTL.IVALL ;  /* 0x00000000ff00798f */ /* 0x03ffe80002000000 */
[----:B------:R4:W-:Y:S01]  /*4840*/  REDG.E.ADD.S32.STRONG.GPU desc[UR38][R2.64], R5 ;  /* 0x000000050200798e */ /* 0x0009e2000c10e3a6 */
[----:B------:R-:W-:Y:S05]  /*4850*/  BRA `(.L_x_362) ;  /* 0x00000038001c7947 */ /* 0x000fea0003800000 */
.L_x_360:
        /* <DEDUP_REMOVED lines=20> */
[----:B------:R-:W-:Y:S02]  /*49a0*/  UIMAD UR6, UR10, UR8, URZ ;  /* 0x000000080a0672a4 */ /* 0x000fe4000f8e023f */
[----:B------:R-:W-:Y:S01]  /*49b0*/  USHF.R.S32.HI UR8, URZ, 0x1f, UR7 ;  /* 0x0000001f3f087899 */ /* 0x000fe20008011407 */
[----:B--2---:R-:W-:Y:S01]  /*49c0*/  ISETP.GE.AND P1, PT, R4, 0x1, PT ;  /* 0x000000010400780c */ /* 0x004fe20003f26270 */
[----:B------:R-:W-:Y:S02]  /*49d0*/  UIMAD UR6, UR11, UR9, UR6 ;  /* 0x000000090b0672a4 */ /* 0x000fe4000f8e0206 */
[----:B------:R-:W-:-:S02]  /*49e0*/  UIMAD UR9, UR7, UR13, URZ ;  /* 0x0000000d070972a4 */ /* 0x000fc4000f8e023f */
[----:B------:R-:W-:Y:S02]  /*49f0*/  UIADD3 UR5, UR5, UR6, URZ ;  /* 0x0000000605057290 */ /* 0x000fe4000fffe03f */
[----:B------:R-:W-:Y:S02]  /*4a00*/  UIMAD UR6, UR8, UR14, URZ ;  /* 0x0000000e080672a4 */ /* 0x000fe4000f8e023f */
[----:B------:R-:W-:Y:S02]  /*4a10*/  UIADD3 UR8, UP0, UR9, UR11, URZ ;  /* 0x0000000b09087290 */ /* 0x000fe4000ff1e03f */
[----:B------:R-:W-:Y:S02]  /*4a20*/  UIMAD UR12, UR7, UR15, UR6 ;  /* 0x0000000f070c72a4 */ /* 0x000fe4000f8e0206 */
[----:B------:R-:W-:Y:S02]  /*4a30*/  UIMAD.WIDE.U32 UR6, UR7, UR14, UR4 ;  /* 0x0000000e070672a5 */ /* 0x000fe4000f8e0004 */
[----:B------:R-:W-:Y:S01]  /*4a40*/  ULEA.HI.X.SX32 UR9, UR9, UR10, 0x1, UP0 ;  /* 0x0000000a09097291 */ /* 0x000fe200080f0e3f */
[----:B------:R-:W-:Y:S11]  /*4a50*/  @!P1 BRA `(.L_x_362) ;  /* 0x00000034009c9947 */ /* 0x000ff60003800000 */
        /* <DEDUP_REMOVED lines=9> */
[----:B------:R-:W-:-:S04]  /*4af0*/  LEA.HI R3, R3, R0, RZ, 0x6 ;  /* 0x0000000003037211 */ /* 0x000fc800078f30ff */
        /* <DEDUP_REMOVED lines=13> */
.L_x_432:
        /* <DEDUP_REMOVED lines=13> */
.L_x_402:
[----:B------:R-:W2:Y:S04]  /*4ca0*/  LDG.E.STRONG.GPU R6, desc[UR38][R2.64] ;  /* 0x0000002602067981 */ /* 0x000ea8000c1ef900 */
[----:B--2---:R-:W-:Y:S01]  /*4cb0*/  CCTL.IVALL ;  /* 0x00000000ff00798f */ /* 0x004fe20002000000 */
[----:B------:R-:W-:Y:S05]  /*4cc0*/  YIELD ;  /* 0x0000000000007946 */ /* 0x000fea0003800000 */
[----:B------:R-:W-:-:S13]  /*4cd0*/  ISETP.NE.AND P2, PT, R6, UR22, PT ;  /* 0x0000001606007c0c */ /* 0x000fda000bf45270 */
[----:B------:R-:W-:Y:S05]  /*4ce0*/  @P2 BRA `(.L_x_402) ;  /* 0xfffffffc00ec2947 */ /* 0x000fea000383ffff */
.L_x_401:
[----:B------:R-:W-:Y:S05]  /*4cf0*/  BSYNC B0 ;  /* 0x0000000000007941 */ /* 0x000fea0003800000 */
.L_x_400:
[----:B------:R-:W-:-:S03]  /*4d00*/  UMOV UR14, 0xffffffff ;  /* 0xffffffff000e7882 */ /* 0x000fc60000000000 */
[----:B------:R-:W-:Y:S05]  /*4d10*/  BRA.DIV UR14, `(.L_x_403) ;  /* 0x000000360e907947 */ /* 0x000fea000b800000 */
[----:B------:R-:W-:Y:S01]  /*4d20*/  NOP ;  /* 0x0000000000007918 */ /* 0x000fe20000000000 */
.L_x_484:
        /* <DEDUP_REMOVED lines=19> */
.L_x_405:
[----:B------:R-:W-:Y:S05]  /*4e60*/  BSYNC B0 ;  /* 0x0000000000007941 */ /* 0x000fea0003800000 */
.L_x_404:
        /* <DEDUP_REMOVED lines=14> */
.L_x_407:
[----:B------:R-:W-:Y:S05]  /*4f50*/  BSYNC B0 ;  /* 0x0000000000007941 */ /* 0x000fea0003800000 */
.L_x_406:
        /* <DEDUP_REMOVED lines=15> */
.L_x_409:
[----:B------:R-:W-:Y:S05]  /*5050*/  BSYNC B0 ;  /* 0x0000000000007941 */ /* 0x000fea0003800000 */
.L_x_408:
[----:B------:R-:W-:Y:S06]  /*5060*/  BAR.ARV 0xa, 0xa0 ;  /* 0x0282800000007b1d */ /* 0x000fec0000002000 */
[----:B------:R-:W-:Y:S04]  /*5070*/  BSSY B0, `(.L_x_410) ;  /* 0x0000003000007945 */ /* 0x000fe80003800000 */
[----:B------:R-:W-:Y:S05]  /*5080*/  @!P0 BRA `(.L_x_411) ;  /* 0x0000000000048947 */ /* 0x000fea0003800000 */
[----:B------:R-:W-:-:S04]  /*5090*/  DEPBAR.LE SB0, 0x1 ;  /* 0x000080400000791a */ /* 0x000fc80000000000 */
.L_x_411:
[----:B------:R-:W-:Y:S05]  /*50a0*/  BSYNC B0 ;  /* 0x0000000000007941 */ /* 0x000fea0003800000 */
.L_x_410:
[----:B------:R-:W-:Y:S06]  /*50b0*/  BAR.ARV 0xb, 0xa0 ;  /* 0x02c2800000007b1d */ /* 0x000fec0000002000 */
[----:B------:R-:W-:Y:S04]  /*50c0*/  BSSY B0, `(.L_x_412) ;  /* 0x0000003000007945 */ /* 0x000fe80003800000 */
[----:B------:R-:W-:Y:S05]  /*50d0*/  @!P0 BRA `(.L_x_413) ;  /* 0x0000000000048947 */ /* 0x000fea0003800000 */
[----:B------:R-:W-:-:S04]  /*50e0*/  DEPBAR.LE SB0, 0x0 ;  /* 0x000080000000791a */ /* 0x000fc80000000000 */
.L_x_413:
[----:B------:R-:W-:Y:S05]  /*50f0*/  BSYNC B0 ;  /* 0x0000000000007941 */ /* 0x000fea0003800000 */
.L_x_412:
        /* <DEDUP_REMOVED lines=19> */
.L_x_415:
[----:B------:R-:W-:Y:S05]  /*5230*/  BSYNC B0 ;  /* 0x0000000000007941 */ /* 0x000fea0003800000 */
.L_x_414:
        /* <DEDUP_REMOVED lines=9> */
.L_x_418:
[----:B------:R-:W2:Y:S04]  /*52d0*/  LDG.E.STRONG.GPU R6, desc[UR38][R2.64] ;  /* 0x0000002602067981 */ /* 0x000ea8000c1ef900 */
[----:B--2---:R-:W-:Y:S01]  /*52e0*/  CCTL.IVALL ;  /* 0x00000000ff00798f */ /* 0x004fe20002000000 */
[----:B------:R-:W-:Y:S05]  /*52f0*/  YIELD ;  /* 0x0000000000007946 */ /* 0x000fea0003800000 */
[----:B------:R-:W-:-:S13]  /*5300*/  ISETP.NE.AND P2, PT, R6, UR22, PT ;  /* 0x0000001606007c0c */ /* 0x000fda000bf45270 */
[----:B------:R-:W-:Y:S05]  /*5310*/  @P2 BRA `(.L_x_418) ;  /* 0xfffffffc00ec2947 */ /* 0x000fea000383ffff */
.L_x_417:
[----:B------:R-:W-:Y:S05]  /*5320*/  BSYNC B0 ;  /* 0x0000000000007941 */ /* 0x000fea0003800000 */
.L_x_416:
[----:B------:R-:W-:-:S03]  /*5330*/  UMOV UR10, 0xffffffff ;  /* 0xffffffff000a7882 */ /* 0x000fc60000000000 */
[----:B------:R-:W-:Y:S05]  /*5340*/  BRA.DIV UR10, `(.L_x_419) ;  /* 0x000000320a207947 */ /* 0x000fea000b800000 */
[----:B------:R-:W-:Y:S01]  /*5350*/  NOP ;  /* 0x0000000000007918 */ /* 0x000fe20000000000 */
.L_x_487:
        /* <DEDUP_REMOVED lines=15> */
.L_x_421:
[----:B------:R-:W-:Y:S05]  /*5450*/  BSYNC B0 ;  /* 0x0000000000007941 */ /* 0x000fea0003800000 */
.L_x_420:
        /* <DEDUP_REMOVED lines=14> */
.L_x_423:
[----:B------:R-:W-:Y:S05]  /*5540*/  BSYNC B0 ;  /* 0x0000000000007941 */ /* 0x000fea0003800000 */
.L_x_422:
        /* <DEDUP_REMOVED lines=15> */
.L_x_425:
[----:B------:R-:W-:Y:S05]  /*5640*/  BSYNC B0 ;  /* 0x0000000000007941 */ /* 0x000fea0003800000 */
.L_x_424:
[----:B------:R-:W-:Y:S06]  /*5650*/  BAR.ARV 0xa, 0xa0 ;  /* 0x0282800000007b1d */ /* 0x000fec0000002000 */
[----:B------:R-:W-:Y:S04]  /*5660*/  BSSY B0, `(.L_x_426) ;  /* 0x0000003000007945 */ /* 0x000fe80003800000 */
[----:B------:R-:W-:Y:S05]  /*5670*/  @!P0 BRA `(.L_x_427) ;  /* 0x0000000000048947 */ /* 0x000fea0003800000 */
[----:B------:R-:W-:-:S04]  /*5680*/  DEPBAR.LE SB0, 0x1 ;  /* 0x000080400000791a */ /* 0x000fc80000000000 */
.L_x_427:
[----:B------:R-:W-:Y:S05]  /*5690*/  BSYNC B0 ;  /* 0x0000000000007941 */ /* 0x000fea0003800000 */
.L_x_426:
[----:B------:R-:W-:Y:S06]  /*56a0*/  BAR.ARV 0xb, 0xa0 ;  /* 0x02c2800000007b1d */ /* 0x000fec0000002000 */
[----:B------:R-:W-:Y:S04]  /*56b0*/  BSSY B0, `(.L_x_428) ;  /* 0x0000003000007945 */ /* 0x000fe80003800000 */
[----:B------:R-:W-:Y:S05]  /*56c0*/  @!P0 BRA `(.L_x_429) ;  /* 0x0000000000048947 */ /* 0x000fea0003800000 */
[----:B------:R-:W-:-:S04]  /*56d0*/  DEPBAR.LE SB0, 0x0 ;  /* 0x000080000000791a */ /* 0x000fc80000000000 */
.L_x_429:
[----:B------:R-:W-:Y:S05]  /*56e0*/  BSYNC B0 ;  /* 0x0000000000007941 */ /* 0x000fea0003800000 */
.L_x_428:
        /* <DEDUP_REMOVED lines=19> */
.L_x_431:
[----:B------:R-:W-:Y:S05]  /*5820*/  BSYNC B0 ;  /* 0x0000000000007941 */ /* 0x000fea0003800000 */
.L_x_430:
[----:B------:R-:W-:Y:S02]  /*5830*/  UIADD3 UR4, UR4, 0x2, URZ ;  /* 0x0000000204047890 */ /* 0x000fe4000fffe03f */
[----:B------:R-:W-:Y:S01]  /*5840*/  UIADD3 UR5, UR5, 0x1, URZ ;  /* 0x0000000105057890 */ /* 0x000fe2000fffe03f */
[----:B------:R-:W-:Y:S11]  /*5850*/  @P1 BRA `(.L_x_432) ;  /* 0xfffffff000dc1947 */ /* 0x000ff6000383ffff */
.L_x_399:
[----:B------:R-:W-:-:S13]  /*5860*/  ISETP.NE.AND P1, PT, R5, RZ, PT ;  /* 0x000000ff0500720c */ /* 0x000fda0003f25270 */
[----:B------:R-:W-:Y:S05]  /*5870*/  @!P1 BRA `(.L_x_362) ;  /* 0x0000002800149947 */ /* 0x000fea0003800000 */
        /* <DEDUP_REMOVED lines=11> */
.L_x_435:
[----:B------:R-:W2:Y:S04]  /*5930*/  LDG.E.STRONG.GPU R0, desc[UR38][R2.64] ;  /* 0x0000002602007981 */ /* 0x000ea8000c1ef900 */
[----:B--2---:R-:W-:Y:S01]  /*5940*/  CCTL.IVALL ;  /* 0x00000000ff00798f */ /* 0x004fe20002000000 */
[----:B------:R-:W-:Y:S05]  /*5950*/  YIELD ;  /* 0x0000000000007946 */ /* 0x000fea0003800000 */
[----:B------:R-:W-:-:S13]  /*5960*/  ISETP.NE.AND P1, PT, R0, UR22, PT ;  /* 0x0000001600007c0c */ /* 0x000fda000bf25270 */
[----:B------:R-:W-:Y:S05]  /*5970*/  @P1 BRA `(.L_x_435) ;  /* 0xfffffffc00ec1947 */ /* 0x000fea000383ffff */
.L_x_434:
[----:B------:R-:W-:Y:S05]  /*5980*/  BSYNC B0 ;  /* 0x0000000000007941 */ /* 0x000fea0003800000 */
.L_x_433:
[----:B------:R-:W-:-:S03]  /*5990*/  UMOV UR5, 0xffffffff ;  /* 0xffffffff00057882 */ /* 0x000fc60000000000 */
[----:B------:R-:W-:Y:S05]  /*59a0*/  BRA.DIV UR5, `(.L_x_436) ;  /* 0x0000002a05a47947 */ /* 0x000fea000b800000 */
[----:B------:R-:W-:Y:S01]  /*59b0*/  NOP ;  /* 0x0000000000007918 */ /* 0x000fe20000000000 */
.L_x_490:
        /* <DEDUP_REMOVED lines=22> */
.L_x_438:
[----:B------:R-:W-:Y:S05]  /*5b20*/  BSYNC B0 ;  /* 0x0000000000007941 */ /* 0x000fea0003800000 */
.L_x_437:
        /* <DEDUP_REMOVED lines=19> */
.L_x_440:
[----:B------:R-:W-:Y:S05]  /*5c60*/  BSYNC B0 ;  /* 0x0000000000007941 */ /* 0x000fea0003800000 */
.L_x_439:
        /* <DEDUP_REMOVED lines=20> */
.L_x_442:
[----:B------:R-:W-:Y:S05]  /*5db0*/  BSYNC B0 ;  /* 0x0000000000007941 */ /* 0x000fea0003800000 */
.L_x_441:
[----:B------:R-:W-:Y:S06]  /*5dc0*/  BAR.ARV 0xa, 0xa0 ;  /* 0x0282800000007b1d */ /* 0x000fec0000002000 */
[----:B------:R-:W-:Y:S04]  /*5dd0*/  BSSY B0, `(.L_x_443) ;  /* 0x0000003000007945 */ /* 0x000fe80003800000 */
[----:B------:R-:W-:Y:S05]  /*5de0*/  @!P0 BRA `(.L_x_444) ;  /* 0x0000000000048947 */ /* 0x000fea0003800000 */
[----:B------:R-:W-:-:S04]  /*5df0*/  DEPBAR.LE SB0, 0x1 ;  /* 0x000080400000791a */ /* 0x000fc80000000000 */
.L_x_444:
[----:B------:R-:W-:Y:S05]  /*5e00*/  BSYNC B0 ;  /* 0x0000000000007941 */ /* 0x000fea0003800000 */
.L_x_443:
[----:B------:R-:W-:Y:S06]  /*5e10*/  BAR.ARV 0xb, 0xa0 ;  /* 0x02c2800000007b1d */ /* 0x000fec0000002000 */
[----:B------:R-:W-:Y:S04]  /*5e20*/  BSSY B0, `(.L_x_445) ;  /* 0x0000003000007945 */ /* 0x000fe80003800000 */
[----:B------:R-:W-:Y:S05]  /*5e30*/  @!P0 BRA `(.L_x_446) ;  /* 0x0000000000048947 */ /* 0x000fea0003800000 */
[----:B------:R-:W-:-:S04]  /*5e40*/  DEPBAR.LE SB0, 0x0 ;  /* 0x000080000000791a */ /* 0x000fc80000000000 */
.L_x_446:
[----:B------:R-:W-:Y:S05]  /*5e50*/  BSYNC B0 ;  /* 0x0000000000007941 */ /* 0x000fea0003800000 */
.L_x_445:
[----:B------:R-:W-:Y:S06]  /*5e60*/  BAR.ARV 0xc, 0xa0 ;  /* 0x0302800000007b1d */ /* 0x000fec0000002000 */
[----:B------:R-:W-:Y:S01]  /*5e70*/  NOP ;  /* 0x0000000000007918 */ /* 0x000fe20000000000 */
        /* <DEDUP_REMOVED lines=15> */
[----:B--2---:R2:W-:Y:S01]  /*5f70*/  @P0 REDG.E.ADD.S32.STRONG.GPU desc[UR38][R2.64], R5 ;  /* 0x000000050200098e */ /* 0x0045e2000c10e3a6 */
[----:B------:R-:W-:Y:S05]  /*5f80*/  BRA `(.L_x_362) ;  /* 0x0000002000507947 */ /* 0x000fea0003800000 */
.L_x_398:
        /* <DEDUP_REMOVED lines=57> */
.L_x_491:
        /* <DEDUP_REMOVED lines=9> */
.L_x_450:
        /* <DEDUP_REMOVED lines=102> */
.L_x_461:
[----:B-1----:R-:W-:-:S05]  /*6a10*/  IMAD.MOV.U32 R10, RZ, RZ, 0x1 ;  /* 0x00000001ff0a7424 */ /* 0x002fca00078e00ff */
[----:B------:R-:W-:-:S04]  /*6a20*/  SHF.L.U32 R10, R10, 0x1f, RZ ;  /* 0x0000001f0a0a7819 */ /* 0x000fc800000006ff */
[----:B------:R-:W1:Y:S02]  /*6a30*/  SYNCS.PHASECHK.TRANS64.TRYWAIT P1, [R0+URZ+0x36438], R10 ;  /* 0x0364380a000075a7 */ /* 0x000e64000802017f */
[----:B-123--:R-:W-:Y:S05]  /*6a40*/  @!P1 BRA `(.L_x_453) ;  /* 0x0000001800ac9947 */ /* 0x00efea0003800000 */
.L_x_492:
[----:B------:R-:W-:Y:S05]  /*6a50*/  @P0 BRA `(.L_x_454) ;  /* 0x0000000000140947 */ /* 0x000fea0003800000 */
[----:B------:R-:W-:Y:S01]  /*6a60*/  ISETP.NE.AND P1, PT, R16, RZ, PT ;  /* 0x000000ff1000720c */ /* 0x000fe20003f25270 */
[----:B------:R-:W-:-:S04]  /*6a70*/  IMAD.MOV.U32 R3, RZ, RZ, 0x6100 ;  /* 0x00006100ff037424 */ /* 0x000fc800078e00ff */
[----:B------:R2:W-:Y:S08]  /*6a80*/  SYNCS.ARRIVE.TRANS64 RZ, [R0+URZ+0x36430], R3 ;  /* 0x0364300300ff79a7 */ /* 0x0005f0000800003f */
[----:B------:R-:W-:Y:S05]  /*6a90*/  @!P1 BRA `(.L_x_454) ;  /* 0x0000000000049947 */ /* 0x000fea0003800000 */
[----:B------:R-:W-:Y:S01]  /*6aa0*/  BPT.TRAP 0x1 ;  /* 0x000000040000795c */ /* 0x000fe20000300000 */
.L_x_454:
        /* <DEDUP_REMOVED lines=47> */
.L_x_493:
[----:B------:R-:W-:Y:S05]  /*6da0*/  @P0 BRA `(.L_x_456) ;  /* 0x0000000000140947 */ /* 0x000fea0003800000 */
[----:B------:R-:W-:Y:S01]  /*6db0*/  ISETP.NE.AND P1, PT, R16, RZ, PT ;  /* 0x000000ff1000720c */ /* 0x000fe20003f25270 */
[----:B--2---:R-:W-:-:S04]  /*6dc0*/  IMAD.MOV.U32 R3, RZ, RZ, 0x6100 ;  /* 0x00006100ff037424 */ /* 0x004fc800078e00ff */
[----:B------:R3:W-:Y:S08]  /*6dd0*/  SYNCS.ARRIVE.TRANS64 RZ, [R0+URZ+0x36418], R3 ;  /* 0x0364180300ff79a7 */ /* 0x0007f0000800003f */
[----:B------:R-:W-:Y:S05]  /*6de0*/  @!P1 BRA `(.L_x_456) ;  /* 0x0000000000049947 */ /* 0x000fea0003800000 */
[----:B------:R-:W-:Y:S01]  /*6df0*/  BPT.TRAP 0x1 ;  /* 0x000000040000795c */ /* 0x000fe20000300000 */
.L_x_456:
        /* <DEDUP_REMOVED lines=35> */
.L_x_494:
        /* <DEDUP_REMOVED lines=9> */
.L_x_458:
        /* <DEDUP_REMOVED lines=37> */
.L_x_496:
[----:B------:R-:W-:Y:S05]  /*7310*/  @P0 BRA `(.L_x_460) ;  /* 0x0000000000140947 */ /* 0x000fea0003800000 */
[----:B------:R-:W-:Y:S01]  /*7320*/  ISETP.NE.AND P1, PT, R16, RZ, PT ;  /* 0x000000ff1000720c */ /* 0x000fe20003f25270 */
[----:B--2---:R-:W-:-:S04]  /*7330*/  IMAD.MOV.U32 R5, RZ, RZ, 0x6100 ;  /* 0x00006100ff057424 */ /* 0x004fc800078e00ff */
[----:B------:R3:W-:Y:S08]  /*7340*/  SYNCS.ARRIVE.TRANS64 RZ, [R0+URZ+0x36410], R5 ;  /* 0x0364100500ff79a7 */ /* 0x0007f0000800003f */
[----:B------:R-:W-:Y:S05]  /*7350*/  @!P1 BRA `(.L_x_460) ;  /* 0x0000000000049947 */ /* 0x000fea0003800000 */
[----:B------:R-:W-:Y:S01]  /*7360*/  BPT.TRAP 0x1 ;  /* 0x000000040000795c */ /* 0x000fe20000300000 */
.L_x_460:
        /* <DEDUP_REMOVED lines=36> */
.L_x_452:
[----:B------:R-:W-:Y:S01]  /*75b0*/  ISETP.NE.AND P1, PT, R19, RZ, PT ;  /* 0x000000ff1300720c */ /* 0x000fe20003f25270 */
[----:B------:R-:W-:-:S12]  /*75c0*/  IMAD.MOV.U32 R4, RZ, RZ, 0x1 ;  /* 0x00000001ff047424 */ /* 0x000fd800078e00ff */
[----:B------:R-:W-:Y:S05]  /*75d0*/  @!P1 BRA `(.L_x_451) ;  /* 0x0000000400649947 */ /* 0x000fea0003800000 */
[----:B------:R-:W2:Y:S02]  /*75e0*/  SYNCS.PHASECHK.TRANS64.TRYWAIT P1, [R0+URZ+0x36438], R10 ;  /* 0x0364380a000075a7 */ /* 0x000ea4000802017f */
[----:B--2---:R-:W-:Y:S05]  /*75f0*/  @!P1 BRA `(.L_x_462) ;  /* 0x0000001000149947 */ /* 0x004fea0003800000 */
.L_x_497:
[----:B------:R-:W-:Y:S05]  /*7600*/  @P0 BRA `(.L_x_463) ;  /* 0x0000000000140947 */ /* 0x000fea0003800000 */
[----:B------:R-:W-:Y:S01]  /*7610*/  ISETP.NE.AND P1, PT, R16, RZ, PT ;  /* 0x000000ff1000720c */ /* 0x000fe20003f25270 */
[----:B------:R-:W-:-:S04]  /*7620*/  IMAD.MOV.U32 R5, RZ, RZ, 0x6100 ;  /* 0x00006100ff057424 */ /* 0x000fc800078e00ff */
[----:B------:R3:W-:Y:S08]  /*7630*/  SYNCS.ARRIVE.TRANS64 RZ, [R0+URZ+0x36430], R5 ;  /* 0x0364300500ff79a7 */ /* 0x0007f0000800003f */
[----:B------:R-:W-:Y:S05]  /*7640*/  @!P1 BRA `(.L_x_463) ;  /* 0x0000000000049947 */ /* 0x000fea0003800000 */
[----:B------:R-:W-:Y:S01]  /*7650*/  BPT.TRAP 0x1 ;  /* 0x000000040000795c */ /* 0x000fe20000300000 */
.L_x_463:
        /* <DEDUP_REMOVED lines=41> */
.L_x_498:
[----:B------:R-:W-:Y:S01]  /*78f0*/  IMAD.MOV.U32 R4, RZ, RZ, RZ ;  /* 0x000000ffff047224 */ /* 0x000fe200078e00ff */
[----:B------:R-:W-:Y:S06]  /*7900*/  @P0 BRA `(.L_x_465) ;  /* 0x0000000000140947 */ /* 0x000fec0003800000 */
[----:B------:R-:W-:Y:S01]  /*7910*/  ISETP.NE.AND P1, PT, R16, RZ, PT ;  /* 0x000000ff1000720c */ /* 0x000fe20003f25270 */
[----:B---3--:R-:W-:-:S04]  /*7920*/  IMAD.MOV.U32 R5, RZ, RZ, 0x6100 ;  /* 0x00006100ff057424 */ /* 0x008fc800078e00ff */
[----:B------:R4:W-:Y:S08]  /*7930*/  SYNCS.ARRIVE.TRANS64 RZ, [R0+URZ+0x36418], R5 ;  /* 0x0364180500ff79a7 */ /* 0x0009f0000800003f */
[----:B------:R-:W-:Y:S05]  /*7940*/  @!P1 BRA `(.L_x_465) ;  /* 0x0000000000049947 */ /* 0x000fea0003800000 */
[----:B------:R-:W-:Y:S01]  /*7950*/  BPT.TRAP 0x1 ;  /* 0x000000040000795c */ /* 0x000fe20000300000 */
.L_x_465:
        /* <DEDUP_REMOVED lines=33> */
.L_x_451:
[----:B------:R-:W-:-:S04]  /*7b70*/  SHF.L.U32 R3, R4, 0x1f, RZ ;  /* 0x0000001f04037819 */ /* 0x000fc800000006ff */
[----:B------:R-:W3:Y:S02]  /*7b80*/  SYNCS.PHASECHK.TRANS64.TRYWAIT P1, [R0+URZ+0x36438], R3 ;  /* 0x03643803000075a7 */ /* 0x000ee4000802017f */
[----:B---3--:R-:W-:Y:S05]  /*7b90*/  @!P1 BRA `(.L_x_466) ;  /* 0x0000000800d49947 */ /* 0x008fea0003800000 */
.L_x_499:
[----:B------:R-:W-:Y:S05]  /*7ba0*/  @P0 BRA `(.L_x_467) ;  /* 0x0000000000180947 */ /* 0x000fea0003800000 */
[----:B------:R-:W4:Y:S01]  /*7bb0*/  S2R R2, SR_TID.X ;  /* 0x0000000000027919 */ /* 0x000f220000002100 */
[----:B---3--:R-:W-:-:S04]  /*7bc0*/  IMAD.MOV.U32 R3, RZ, RZ, 0x6100 ;  /* 0x00006100ff037424 */ /* 0x008fc800078e00ff */
[----:B------:R3:W-:Y:S01]  /*7bd0*/  SYNCS.ARRIVE.TRANS64 RZ, [R0+URZ+0x36430], R3 ;  /* 0x0364300300ff79a7 */ /* 0x0007e2000800003f */
[----:B----4-:R-:W-:-:S13]  /*7be0*/  LOP3.LUT P0, RZ, R2, 0x1f, RZ, 0xc0, !PT ;  /* 0x0000001f02ff7812 */ /* 0x010fda000780c0ff */
[----:B---3--:R-:W-:Y:S05]  /*7bf0*/  @!P0 BRA `(.L_x_467) ;  /* 0x0000000000048947 */ /* 0x008fea0003800000 */
[----:B------:R-:W-:Y:S01]  /*7c00*/  BPT.TRAP 0x1 ;  /* 0x000000040000795c */ /* 0x000fe20000300000 */
.L_x_467:
        /* <DEDUP_REMOVED lines=43> */
.L_x_448:
[----:B------:R-:W-:Y:S05]  /*7ec0*/  BSYNC B0 ;  /* 0x0000000000007941 */ /* 0x000fea0003800000 */
.L_x_447:
[----:B------:R-:W-:-:S03]  /*7ed0*/  UMOV UR6, 0xffffffff ;  /* 0xffffffff00067882 */ /* 0x000fc60000000000 */
[----:B------:R-:W-:Y:S05]  /*7ee0*/  BRA.DIV UR6, `(.L_x_468) ;  /* 0x0000000a06147947 */ /* 0x000fea000b800000 */
[----:B------:R-:W-:-:S13]  /*7ef0*/  ELECT P0, URZ, PT ;  /* 0x00000000003f782f */ /* 0x000fda0003800000 */
.L_x_502:
[----:B------:R-:W-:Y:S05]  /*7f00*/  @!P0 BRA `(.L_x_362) ;  /* 0x0000000000708947 */ /* 0x000fea0003800000 */
[----:B------:R-:W-:-:S04]  /*7f10*/  LOP3.LUT R18, R18, 0x2, RZ, 0xfc, !PT ;  /* 0x0000000212127812 */ /* 0x000fc800078efcff */
[----:B------:R-:W-:-:S13]  /*7f20*/  ISETP.NE.AND P2, PT, R18, 0x3, PT ;  /* 0x000000031200780c */ /* 0x000fda0003f45270 */
[----:B------:R-:W-:Y:S05]  /*7f30*/  @!P2 BRA `(.L_x_469) ;  /* 0x000000000004a947 */ /* 0x000fea0003800000 */
[----:B------:R-:W-:Y:S01]  /*7f40*/  BPT.TRAP 0x1 ;  /* 0x000000040000795c */ /* 0x000fe20000300000 */
.L_x_469:
        /* <DEDUP_REMOVED lines=15> */
.L_x_503:
[----:B------:R-:W2:Y:S02]  /*8040*/  SYNCS.PHASECHK.TRANS64.TRYWAIT P0, [R3+URZ], R2 ;  /* 0x00000002030075a7 */ /* 0x000ea4000800017f */
[----:B--2---:R-:W-:Y:S05]  /*8050*/  @!P0 BRA `(.L_x_471) ;  /* 0x0000000400f08947 */ /* 0x004fea0003800000 */
.L_x_504:
[----:B------:R-:W-:Y:S05]  /*8060*/  @!P2 BRA `(.L_x_472) ;  /* 0x000000000004a947 */ /* 0x000fea0003800000 */
[----:B------:R-:W-:Y:S01]  /*8070*/  BPT.TRAP 0x1 ;  /* 0x000000040000795c */ /* 0x000fe20000300000 */
.L_x_472:
[----:B------:R-:W-:-:S07]  /*8080*/  SHF.L.U32 R4, R4, 0x1f, RZ ;  /* 0x0000001f04047819 */ /* 0x000fce00000006ff */
.L_x_473:
[----:B---3--:R3:W4:Y:S02]  /*8090*/  SYNCS.PHASECHK.TRANS64.TRYWAIT P0, [R9+URZ+0x36438], R4 ;  /* 0x03643804090075a7 */ /* 0x008724000800017f */
[----:B----4-:R-:W-:Y:S05]  /*80a0*/  @!P0 NANOSLEEP.SYNCS 0x989680 ;  /* 0x009896800000895d */ /* 0x010fea0003900000 */
[----:B------:R-:W4:Y:S02]  /*80b0*/  @!P0 SYNCS.PHASECHK.TRANS64 P0, [R9+URZ+0x36438], R4 ;  /* 0x03643804090085a7 */ /* 0x000f24000800007f */
[----:B----4-:R-:W-:Y:S05]  /*80c0*/  @!P0 BRA `(.L_x_473) ;  /* 0xfffffffc00f08947 */ /* 0x010fea000383ffff */
.L_x_362:
[----:B------:R-:W-:Y:S05]  /*80d0*/  BSYNC B6 ;  /* 0x0000000000067941 */ /* 0x000fea0003800000 */
.L_x_359:
[----:B------:R-:W-:Y:S05]  /*80e0*/  EXIT ;  /* 0x000000000000794d */ /* 0x000fea0003800000 */
.L_x_367:
[----:B------:R-:W-:Y:S02]  /*80f0*/  IMAD.MOV.U32 R13, RZ, RZ, R16 ;  /* 0x000000ffff0d7224 */ /* 0x000fe400078e0010 */
[----:B------:R-:W-:Y:S02]  /*8100*/  IMAD.MOV.U32 R12, RZ, RZ, RZ ;  /* 0x000000ffff0c7224 */ /* 0x000fe400078e00ff */
[----:B------:R-:W-:Y:S02]  /*8110*/  IMAD.MOV.U32 R11, RZ, RZ, 0x1f ;  /* 0x0000001fff0b7424 */ /* 0x000fe400078e00ff */
[----:B------:R-:W-:-:S07]  /*8120*/  IMAD.MOV.U32 R15, RZ, RZ, -0x1 ;  /* 0xffffffffff0f7424 */ /* 0x000fce00078e00ff */
[----:B------:R-:W-:Y:S05]  /*8130*/  WARPSYNC.COLLECTIVE R15, `(.L_x_474) ;  /* 0x000000000f087348 */ /* 0x000fea0003c00000 */
[----:B------:R1:W2:Y:S02]  /*8140*/  SHFL.IDX P6, R14, R13, R12, R11 ;  /* 0x0000000c0d0e7389 */ /* 0x0002a400000c000b */
[----:B-12---:R-:W-:Y:S01]  /*8150*/  ENDCOLLECTIVE ;  /* 0x000000000000791b */ /* 0x006fe20003800000 */
.L_x_474:
[----:B------:R-:W-:Y:S05]  /*8160*/  BRA `(.L_x_475) ;  /* 0xffffff8800747947 */ /* 0x000fea000383ffff */
.L_x_369:
[----:B--2---:R-:W-:-:S04]  /*8170*/  IMAD.U32 R5, RZ, RZ, UR36 ;  /* 0x00000024ff057e24 */ /* 0x004fc8000f8e00ff */
[----:B------:R2:W3:Y:S03]  /*8180*/  SYNCS.PHASECHK.TRANS64.TRYWAIT P0, [R5+URZ+0x36400], R10 ;  /* 0x0364000a050075a7 */ /* 0x0004e6000800017f */
[----:B---3--:R-:W-:Y:S05]  /*8190*/  @!P0 NANOSLEEP.SYNCS 0x989680 ;  /* 0x009896800000895d */ /* 0x008fea0003900000 */
[----:B------:R-:W3:Y:S02]  /*81a0*/  @!P0 SYNCS.PHASECHK.TRANS64 P0, [R5+URZ+0x36400], R10 ;  /* 0x0364000a050085a7 */ /* 0x000ee4000800007f */
[----:B---3--:R-:W-:Y:S05]  /*81b0*/  @!P0 BRA `(.L_x_369) ;  /* 0xfffffffc00ec8947 */ /* 0x008fea000383ffff */
[----:B------:R-:W-:Y:S05]  /*81c0*/  BRA `(.L_x_368) ;  /* 0xffffff8800a87947 */ /* 0x000fea000383ffff */
.L_x_374:
[----:B---3--:R3:W4:Y:S02]  /*81d0*/  SYNCS.PHASECHK.TRANS64.TRYWAIT P1, [R3+URZ+0x36410], R12 ;  /* 0x0364100c030075a7 */ /* 0x008724000802017f */
[----:B----4-:R-:W-:Y:S05]  /*81e0*/  @!P1 NANOSLEEP.SYNCS 0x989680 ;  /* 0x009896800000995d */ /* 0x010fea0003900000 */
[----:B------:R-:W4:Y:S02]  /*81f0*/  @!P1 SYNCS.PHASECHK.TRANS64 P1, [R3+URZ+0x36410], R12 ;  /* 0x0364100c030095a7 */ /* 0x000f24000802007f */
[----:B----4-:R-:W-:Y:S05]  /*8200*/  @!P1 BRA `(.L_x_374) ;  /* 0xfffffffc00f09947 */ /* 0x010fea000383ffff */
[----:B------:R-:W-:Y:S05]  /*8210*/  BRA `(.L_x_373) ;  /* 0xffffff9400307947 */ /* 0x000fea000383ffff */
.L_x_378:
[----:B------:R-:W-:-:S04]  /*8220*/  IMAD.U32 R15, RZ, RZ, UR36 ;  /* 0x00000024ff0f7e24 */ /* 0x000fc8000f8e00ff */
[----:B------:R1:W1:Y:S03]  /*8230*/  SYNCS.PHASECHK.TRANS64.TRYWAIT P1, [R15+URZ+0x36430], R14 ;  /* 0x0364300e0f0075a7 */ /* 0x000266000802017f */
[----:B-1----:R-:W-:Y:S05]  /*8240*/  @!P1 NANOSLEEP.SYNCS 0x989680 ;  /* 0x009896800000995d */ /* 0x002fea0003900000 */
[----:B------:R-:W1:Y:S02]  /*8250*/  @!P1 SYNCS.PHASECHK.TRANS64 P1, [R15+URZ+0x36430], R14 ;  /* 0x0364300e0f0095a7 */ /* 0x000e64000802007f */
[----:B-1----:R-:W-:Y:S05]  /*8260*/  @!P1 BRA `(.L_x_378) ;  /* 0xfffffffc00ec9947 */ /* 0x002fea000383ffff */
[----:B------:R-:W-:Y:S05]  /*8270*/  BRA `(.L_x_377) ;  /* 0xffffff9800d07947 */ /* 0x000fea000383ffff */
.L_x_385:
[----:B------:R-:W-:Y:S01]  /*8280*/  BSSY B0, `(.L_x_476) ;  /* 0x0000005000007945 */ /* 0x000fe20003800000 */
[----:B------:R-:W-:-:S07]  /*8290*/  IMAD.MOV.U32 R15, RZ, RZ, -0x1 ;  /* 0xffffffffff0f7424 */ /* 0x000fce00078e00ff */
[----:B---3--:R-:W-:Y:S05]  /*82a0*/  WARPSYNC.COLLECTIVE R15, `(.L_x_477) ;  /* 0x000000000f087348 */ /* 0x008fea0003c00000 */
[----:B------:R-:W-:Y:S01]  /*82b0*/  NOP ;  /* 0x0000000000007918 */ /* 0x000fe20000000000 */
[----:B---3--:R-:W-:Y:S01]  /*82c0*/  ENDCOLLECTIVE ;  /* 0x000000000000791b */ /* 0x008fe20003800000 */
.L_x_477:
[----:B------:R-:W-:Y:S05]  /*82d0*/  BSYNC B0 ;  /* 0x0000000000007941 */ /* 0x000fea0003800000 */
.L_x_476:
[----:B------:R-:W-:Y:S05]  /*82e0*/  BRA `(.L_x_478) ;  /* 0xffffffbc00bc7947 */ /* 0x000fea000383ffff */
.L_x_394:
[----:B------:R-:W-:Y:S01]  /*82f0*/  BSSY B0, `(.L_x_479) ;  /* 0x0000005000007945 */ /* 0x000fe20003800000 */
[----:B------:R-:W-:-:S07]  /*8300*/  IMAD.MOV.U32 R15, RZ, RZ, -0x1 ;  /* 0xffffffffff0f7424 */ /* 0x000fce00078e00ff */
[----:B-1-3--:R-:W-:Y:S05]  /*8310*/  WARPSYNC.COLLECTIVE R15, `(.L_x_480) ;  /* 0x000000000f087348 */ /* 0x00afea0003c00000 */
[----:B------:R-:W-:Y:S01]  /*8320*/  NOP ;  /* 0x0000000000007918 */ /* 0x000fe20000000000 */
[----:B-1-3--:R-:W-:Y:S01]  /*8330*/  ENDCOLLECTIVE ;  /* 0x000000000000791b */ /* 0x00afe20003800000 */
.L_x_480:
[----:B------:R-:W-:Y:S05]  /*8340*/  BSYNC B0 ;  /* 0x0000000000007941 */ /* 0x000fea0003800000 */
.L_x_479:
[----:B------:R-:W-:Y:S05]  /*8350*/  BRA `(.L_x_481) ;  /* 0xffffffc000a87947 */ /* 0x000fea000383ffff */
.L_x_403:
[----:B------:R-:W-:Y:S01]  /*8360*/  BSSY B0, `(.L_x_482) ;  /* 0x0000005000007945 */ /* 0x000fe20003800000 */
[----:B------:R-:W-:-:S07]  /*8370*/  IMAD.MOV.U32 R15, RZ, RZ, -0x1 ;  /* 0xffffffffff0f7424 */ /* 0x000fce00078e00ff */
[----:B------:R-:W-:Y:S05]  /*8380*/  WARPSYNC.COLLECTIVE R15, `(.L_x_483) ;  /* 0x000000000f087348 */ /* 0x000fea0003c00000 */
[----:B------:R-:W-:Y:S01]  /*8390*/  NOP ;  /* 0x0000000000007918 */ /* 0x000fe20000000000 */
[----:B------:R-:W-:Y:S01]  /*83a0*/  ENDCOLLECTIVE ;  /* 0x000000000000791b */ /* 0x000fe20003800000 */
.L_x_483:
[----:B------:R-:W-:Y:S05]  /*83b0*/  BSYNC B0 ;  /* 0x0000000000007941 */ /* 0x000fea0003800000 */
.L_x_482:
[----:B------:R-:W-:Y:S05]  /*83c0*/  BRA `(.L_x_484) ;  /* 0xffffffc800587947 */ /* 0x000fea000383ffff */
.L_x_419:
[----:B------:R-:W-:Y:S01]  /*83d0*/  BSSY B0, `(.L_x_485) ;  /* 0x0000005000007945 */ /* 0x000fe20003800000 */
[----:B------:R-:W-:-:S07]  /*83e0*/  IMAD.MOV.U32 R15, RZ, RZ, -0x1 ;  /* 0xffffffffff0f7424 */ /* 0x000fce00078e00ff */
[----:B------:R-:W-:Y:S05]  /*83f0*/  WARPSYNC.COLLECTIVE R15, `(.L_x_486) ;  /* 0x000000000f087348 */ /* 0x000fea0003c00000 */
[----:B------:R-:W-:Y:S01]  /*8400*/  NOP ;  /* 0x0000000000007918 */ /* 0x000fe20000000000 */
[----:B------:R-:W-:Y:S01]  /*8410*/  ENDCOLLECTIVE ;  /* 0x000000000000791b */ /* 0x000fe20003800000 */
.L_x_486:
[----:B------:R-:W-:Y:S05]  /*8420*/  BSYNC B0 ;  /* 0x0000000000007941 */ /* 0x000fea0003800000 */
.L_x_485:
[----:B------:R-:W-:Y:S05]  /*8430*/  BRA `(.L_x_487) ;  /* 0xffffffcc00c87947 */ /* 0x000fea000383ffff */
.L_x_436:
[----:B------:R-:W-:Y:S01]  /*8440*/  BSSY B0, `(.L_x_488) ;  /* 0x0000005000007945 */ /* 0x000fe20003800000 */
[----:B------:R-:W-:-:S07]  /*8450*/  IMAD.MOV.U32 R15, RZ, RZ, -0x1 ;  /* 0xffffffffff0f7424 */ /* 0x000fce00078e00ff */
[----:B------:R-:W-:Y:S05]  /*8460*/  WARPSYNC.COLLECTIVE R15, `(.L_x_489) ;  /* 0x000000000f087348 */ /* 0x000fea0003c00000 */
[----:B------:R-:W-:Y:S01]  /*8470*/  NOP ;  /* 0x0000000000007918 */ /* 0x000fe20000000000 */
[----:B------:R-:W-:Y:S01]  /*8480*/  ENDCOLLECTIVE ;  /* 0x000000000000791b */ /* 0x000fe20003800000 */
.L_x_489:
[----:B------:R-:W-:Y:S05]  /*8490*/  BSYNC B0 ;  /* 0x0000000000007941 */ /* 0x000fea0003800000 */
.L_x_488:
[----:B------:R-:W-:Y:S05]  /*84a0*/  BRA `(.L_x_490) ;  /* 0xffffffd400447947 */ /* 0x000fea000383ffff */
.L_x_449:
[----:B-1----:R1:W2:Y:S02]  /*84b0*/  SYNCS.PHASECHK.TRANS64.TRYWAIT P1, [R0+URZ+0x36420], R10 ;  /* 0x0364200a000075a7 */ /* 0x0022a4000802017f */
[----:B--2---:R-:W-:Y:S05]  /*84c0*/  @!P1 NANOSLEEP.SYNCS 0x989680 ;  /* 0x009896800000995d */ /* 0x004fea0003900000 */
[----:B------:R-:W2:Y:S02]  /*84d0*/  @!P1 SYNCS.PHASECHK.TRANS64 P1, [R0+URZ+0x36420], R10 ;  /* 0x0364200a000095a7 */ /* 0x000ea4000802007f */
[----:B--2---:R-:W-:Y:S05]  /*84e0*/  @!P1 BRA `(.L_x_449) ;  /* 0xfffffffc00f09947 */ /* 0x004fea000383ffff */
[----:B------:R-:W-:Y:S05]  /*84f0*/  BRA `(.L_x_491) ;  /* 0xffffffdc00887947 */ /* 0x000fea000383ffff */
.L_x_453:
[----:B-1----:R1:W2:Y:S02]  /*8500*/  SYNCS.PHASECHK.TRANS64.TRYWAIT P1, [R0+URZ+0x36438], R10 ;  /* 0x0364380a000075a7 */ /* 0x0022a4000802017f */
[----:B--2---:R-:W-:Y:S05]  /*8510*/  @!P1 NANOSLEEP.SYNCS 0x989680 ;  /* 0x009896800000995d */ /* 0x004fea0003900000 */
[----:B------:R-:W2:Y:S02]  /*8520*/  @!P1 SYNCS.PHASECHK.TRANS64 P1, [R0+URZ+0x36438], R10 ;  /* 0x0364380a000095a7 */ /* 0x000ea4000802007f */
[----:B--2---:R-:W-:Y:S05]  /*8530*/  @!P1 BRA `(.L_x_453) ;  /* 0xfffffffc00f09947 */ /* 0x004fea000383ffff */
[----:B------:R-:W-:Y:S05]  /*8540*/  BRA `(.L_x_492) ;  /* 0xffffffe400407947 */ /* 0x000fea000383ffff */
.L_x_455:
[----:B--2---:R2:W3:Y:S02]  /*8550*/  SYNCS.PHASECHK.TRANS64.TRYWAIT P1, [R0+URZ+0x36428], R3 ;  /* 0x03642803000075a7 */ /* 0x0044e4000802017f */
[----:B---3--:R-:W-:Y:S05]  /*8560*/  @!P1 NANOSLEEP.SYNCS 0x989680 ;  /* 0x009896800000995d */ /* 0x008fea0003900000 */
[----:B------:R-:W3:Y:S02]  /*8570*/  @!P1 SYNCS.PHASECHK.TRANS64 P1, [R0+URZ+0x36428], R3 ;  /* 0x03642803000095a7 */ /* 0x000ee4000802007f */
[----:B---3--:R-:W-:Y:S05]  /*8580*/  @!P1 BRA `(.L_x_455) ;  /* 0xfffffffc00f09947 */ /* 0x008fea000383ffff */
[----:B------:R-:W-:Y:S05]  /*8590*/  BRA `(.L_x_493) ;  /* 0xffffffe800007947 */ /* 0x000fea000383ffff */
.L_x_457:
[----:B--2---:R2:W3:Y:S02]  /*85a0*/  SYNCS.PHASECHK.TRANS64.TRYWAIT P1, [R0+URZ+0x36438], R29 ;  /* 0x0364381d000075a7 */ /* 0x0044e4000802017f */
[----:B---3--:R-:W-:Y:S05]  /*85b0*/  @!P1 NANOSLEEP.SYNCS 0x989680 ;  /* 0x009896800000995d */ /* 0x008fea0003900000 */
[----:B------:R-:W3:Y:S02]  /*85c0*/  @!P1 SYNCS.PHASECHK.TRANS64 P1, [R0+URZ+0x36438], R29 ;  /* 0x0364381d000095a7 */ /* 0x000ee4000802007f */
[----:B---3--:R-:W-:Y:S05]  /*85d0*/  @!P1 BRA `(.L_x_457) ;  /* 0xfffffffc00f09947 */ /* 0x008fea000383ffff */
[----:B------:R-:W-:Y:S05]  /*85e0*/  BRA `(.L_x_494) ;  /* 0xffffffe800907947 */ /* 0x000fea000383ffff */
.L_x_459:
[----:B------:R-:W-:-:S07]  /*85f0*/  SHF.L.U32 R5, R12, 0x1f, RZ ;  /* 0x0000001f0c057819 */ /* 0x000fce00000006ff */
.L_x_495:
[----:B--2---:R2:W3:Y:S02]  /*8600*/  SYNCS.PHASECHK.TRANS64.TRYWAIT P1, [R0+URZ+0x36420], R5 ;  /* 0x03642005000075a7 */ /* 0x0044e4000802017f */
[----:B---3--:R-:W-:Y:S05]  /*8610*/  @!P1 NANOSLEEP.SYNCS 0x989680 ;  /* 0x009896800000995d */ /* 0x008fea0003900000 */
[----:B------:R-:W3:Y:S02]  /*8620*/  @!P1 SYNCS.PHASECHK.TRANS64 P1, [R0+URZ+0x36420], R5 ;  /* 0x03642005000095a7 */ /* 0x000ee4000802007f */
[----:B---3--:R-:W-:Y:S05]  /*8630*/  @!P1 BRA `(.L_x_495) ;  /* 0xfffffffc00f09947 */ /* 0x008fea000383ffff */
[----:B------:R-:W-:Y:S05]  /*8640*/  BRA `(.L_x_496) ;  /* 0xffffffec00307947 */ /* 0x000fea000383ffff */
.L_x_462:
[----:B--2---:R2:W3:Y:S02]  /*8650*/  SYNCS.PHASECHK.TRANS64.TRYWAIT P1, [R0+URZ+0x36438], R10 ;  /* 0x0364380a000075a7 */ /* 0x0044e4000802017f */
[----:B---3--:R-:W-:Y:S05]  /*8660*/  @!P1 NANOSLEEP.SYNCS 0x989680 ;  /* 0x009896800000995d */ /* 0x008fea0003900000 */
[----:B------:R-:W3:Y:S02]  /*8670*/  @!P1 SYNCS.PHASECHK.TRANS64 P1, [R0+URZ+0x36438], R10 ;  /* 0x0364380a000095a7 */ /* 0x000ee4000802007f */
[----:B---3--:R-:W-:Y:S05]  /*8680*/  @!P1 BRA `(.L_x_462) ;  /* 0xfffffffc00f09947 */ /* 0x008fea000383ffff */
[----:B------:R-:W-:Y:S05]  /*8690*/  BRA `(.L_x_497) ;  /* 0xffffffec00d87947 */ /* 0x000fea000383ffff */
.L_x_464:
[----:B---3--:R3:W4:Y:S02]  /*86a0*/  SYNCS.PHASECHK.TRANS64.TRYWAIT P1, [R0+URZ+0x36428], R5 ;  /* 0x03642805000075a7 */ /* 0x008724000802017f */
[----:B----4-:R-:W-:Y:S05]  /*86b0*/  @!P1 NANOSLEEP.SYNCS 0x989680 ;  /* 0x009896800000995d */ /* 0x010fea0003900000 */
[----:B------:R-:W4:Y:S02]  /*86c0*/  @!P1 SYNCS.PHASECHK.TRANS64 P1, [R0+URZ+0x36428], R5 ;  /* 0x03642805000095a7 */ /* 0x000f24000802007f */
[----:B----4-:R-:W-:Y:S05]  /*86d0*/  @!P1 BRA `(.L_x_464) ;  /* 0xfffffffc00f09947 */ /* 0x010fea000383ffff */
[----:B------:R-:W-:Y:S05]  /*86e0*/  BRA `(.L_x_498) ;  /* 0xfffffff000807947 */ /* 0x000fea000383ffff */
.L_x_466:
[----:B---3--:R3:W4:Y:S02]  /*86f0*/  SYNCS.PHASECHK.TRANS64.TRYWAIT P1, [R0+URZ+0x36438], R3 ;  /* 0x03643803000075a7 */ /* 0x008724000802017f */
[----:B----4-:R-:W-:Y:S05]  /*8700*/  @!P1 NANOSLEEP.SYNCS 0x989680 ;  /* 0x009896800000995d */ /* 0x010fea0003900000 */
[----:B------:R-:W4:Y:S02]  /*8710*/  @!P1 SYNCS.PHASECHK.TRANS64 P1, [R0+URZ+0x36438], R3 ;  /* 0x03643803000095a7 */ /* 0x000f24000802007f */
[----:B----4-:R-:W-:Y:S05]  /*8720*/  @!P1 BRA `(.L_x_466) ;  /* 0xfffffffc00f09947 */ /* 0x010fea000383ffff */
[----:B------:R-:W-:Y:S05]  /*8730*/  BRA `(.L_x_499) ;  /* 0xfffffff400187947 */ /* 0x000fea000383ffff */
.L_x_468:
[----:B------:R-:W-:Y:S01]  /*8740*/  BSSY B0, `(.L_x_500) ;  /* 0x0000006000007945 */ /* 0x000fe20003800000 */
[----:B------:R-:W-:-:S07]  /*8750*/  IMAD.MOV.U32 R15, RZ, RZ, -0x1 ;  /* 0xffffffffff0f7424 */ /* 0x000fce00078e00ff */
[----:B-12---:R-:W-:Y:S05]  /*8760*/  WARPSYNC.COLLECTIVE R15, `(.L_x_501) ;  /* 0x000000000f0c7348 */ /* 0x006fea0003c00000 */
[----:B------:R-:W-:Y:S02]  /*8770*/  ELECT P6, UR62, PT ;  /* 0x00000000003e782f */ /* 0x000fe400038c0000 */
[----:B------:R-:W-:Y:S01]  /*8780*/  MOV R14, UR62 ;  /* 0x0000003e000e7c02 */ /* 0x000fe20008000f00 */
[----:B-12---:R-:W-:Y:S10]  /*8790*/  ENDCOLLECTIVE ;  /* 0x000000000000791b */ /* 0x006ff40003800000 */
.L_x_501:
[----:B------:R-:W-:Y:S05]  /*87a0*/  BSYNC B0 ;  /* 0x0000000000007941 */ /* 0x000fea0003800000 */
.L_x_500:
[----:B------:R-:W-:Y:S01]  /*87b0*/  PLOP3.LUT P0, PT, P6, PT, PT, 0x80, 0x0 ;  /* 0x000000000000781c */ /* 0x000fe2000370f070 */
[----:B------:R-:W-:-:S12]  /*87c0*/  BRA `(.L_x_502) ;  /* 0xfffffff400cc7947 */ /* 0x000fd8000383ffff */
.L_x_470:
[----:B-1----:R1:W2:Y:S02]  /*87d0*/  SYNCS.PHASECHK.TRANS64.TRYWAIT P0, [R7+URZ], R0 ;  /* 0x00000000070075a7 */ /* 0x0022a4000800017f */
[----:B--2---:R-:W-:Y:S05]  /*87e0*/  @!P0 NANOSLEEP.SYNCS 0x989680 ;  /* 0x009896800000895d */ /* 0x004fea0003900000 */
[----:B------:R-:W2:Y:S02]  /*87f0*/  @!P0 SYNCS.PHASECHK.TRANS64 P0, [R7+URZ], R0 ;  /* 0x00000000070085a7 */ /* 0x000ea4000800007f */
[----:B--2---:R-:W-:Y:S05]  /*8800*/  @!P0 BRA `(.L_x_470) ;  /* 0xfffffffc00f08947 */ /* 0x004fea000383ffff */
[----:B------:R-:W-:Y:S05]  /*8810*/  BRA `(.L_x_503) ;  /* 0xfffffff800087947 */ /* 0x000fea000383ffff */
.L_x_471:
[----:B--2---:R2:W3:Y:S02]  /*8820*/  SYNCS.PHASECHK.TRANS64.TRYWAIT P0, [R3+URZ], R2 ;  /* 0x00000002030075a7 */ /* 0x0044e4000800017f */
[----:B---3--:R-:W-:Y:S05]  /*8830*/  @!P0 NANOSLEEP.SYNCS 0x989680 ;  /* 0x009896800000895d */ /* 0x008fea0003900000 */
[----:B------:R-:W3:Y:S02]  /*8840*/  @!P0 SYNCS.PHASECHK.TRANS64 P0, [R3+URZ], R2 ;  /* 0x00000002030085a7 */ /* 0x000ee4000800007f */
[----:B---3--:R-:W-:Y:S05]  /*8850*/  @!P0 BRA `(.L_x_471) ;  /* 0xfffffffc00f08947 */ /* 0x008fea000383ffff */
[----:B------:R-:W-:Y:S05]  /*8860*/  BRA `(.L_x_504) ;  /* 0xfffffff400fc7947 */ /* 0x000fea000383ffff */
.L_x_505:
        /* <DEDUP_REMOVED lines=9> */
.L_x_3858:


//--------------------- .text._ZN7cutlass13device_kernelIN5flash11enable_sm90INS1_16FlashAttnBwdSm90INS1_25CollectiveMainloopBwdSm90ILi2ELi1ELi1EN4cute5tupleIJNS5_1CILi1EEES8_S8_EEENS6_IJNS7_ILi64EEENS7_ILi96EEENS7_ILi192EEEEEENS_10bfloat16_tEfNS_4arch4Sm90ELb0ELb0ELb1ELb1ELb0ELb0ELb1ELb0ELi3ELi1ELi1ELi1ELb0EEENS1_21CollectiveEpilogueBwdISD_SE_SG_Li384ELb1ELb1ELi3EEENS1_19SingleTileSchedulerILb1ELb0ELb0ELi96EEEEEEEEEvNT_6ParamsE --------------------------
	.section	.text._ZN7cutlass13device_kernelIN5flash11enable_sm90INS1_16FlashAttnBwdSm90INS1_25CollectiveMainloopBwdSm90ILi2ELi1ELi1EN4cute5tupleIJNS5_1CILi1EEES8_S8_EEENS6_IJNS7_ILi64EEENS7_ILi96EEENS7_ILi192EEEEEENS_10bfloat16_tEfNS_4arch4Sm90ELb0ELb0ELb1ELb1ELb0ELb0ELb1ELb0ELi3ELi1ELi1ELi1ELb0EEENS1_21CollectiveEpilogueBwdISD_SE_SG_Li384ELb1ELb1ELi3EEENS1_19SingleTileSchedulerILb1ELb0ELb0ELi96EEEEEEEEEvNT_6ParamsE,"ax",@progbits
	.align	128
.text._ZN7cutlass13device_kernelIN5flash11enable_sm90INS1_16FlashAttnBwdSm90INS1_25CollectiveMainloopBwdSm90ILi2ELi1ELi1EN4cute5tupleIJNS5_1CILi1EEES8_S8_EEENS6_IJNS7_ILi64EEENS7_ILi96EEENS7_ILi192EEEEEENS_10bfloat16_tEfNS_4arch4Sm90ELb0ELb0ELb1ELb1ELb0ELb0ELb1ELb0ELi3ELi1ELi1ELi1ELb0EEENS1_21CollectiveEpilogueBwdISD_SE_SG_Li384ELb1ELb1ELi3EEENS1_19SingleTileSchedulerILb1ELb0ELb0ELi96EEEEEEEEEvNT_6ParamsE:
        .type           _ZN7cutlass13device_kernelIN5flash11enable_sm90INS1_16FlashAttnBwdSm90INS1_25CollectiveMainloopBwdSm90ILi2ELi1ELi1EN4cute5tupleIJNS5_1CILi1EEES8_S8_EEENS6_IJNS7_ILi64EEENS7_ILi96EEENS7_ILi192EEEEEENS_10bfloat16_tEfNS_4arch4Sm90ELb0ELb0ELb1ELb1ELb0ELb0ELb1ELb0ELi3ELi1ELi1ELi1ELb0EEENS1_21CollectiveEpilogueBwdISD_SE_SG_Li384ELb1ELb1ELi3EEENS1_19SingleTileSchedulerILb1ELb0ELb0ELi96EEEEEEEEEvNT_6ParamsE,@function
        .size           _ZN7cutlass13device_kernelIN5flash11enable_sm90INS1_16FlashAttnBwdSm90INS1_25CollectiveMainloopBwdSm90ILi2ELi1ELi1EN4cute5tupleIJNS5_1CILi1EEES8_S8_EEENS6_IJNS7_ILi64EEENS7_ILi96EEENS7_ILi192EEEEEENS_10bfloat16_tEfNS_4arch4Sm90ELb0ELb0ELb1ELb1ELb0ELb0ELb1ELb0ELi3ELi1ELi1ELi1ELb0EEENS1_21CollectiveEpilogueBwdISD_SE_SG_Li384ELb1ELb1ELi3EEENS1_19SingleTileSchedulerILb1ELb0ELb0ELi96EEEEEEEEEvNT_6ParamsE,(.L_x_3859 - _ZN7cutlass13device_kernelIN5flash11enable_sm90INS1_16FlashAttnBwdSm90INS1_25CollectiveMainloopBwdSm90ILi2ELi1ELi1EN4cute5tupleIJNS5_1CILi1EEES8_S8_EEENS6_IJNS7_ILi64EEENS7_ILi96EEENS7_ILi192EEEEEENS_10bfloat16_tEfNS_4arch4Sm90ELb0ELb0ELb1ELb1ELb0ELb0ELb1ELb0ELi3ELi1ELi1ELi1ELb0EEENS1_21CollectiveEpilogueBwdISD_SE_SG_Li384ELb1ELb1ELi3EEENS1_19SingleTileSchedulerILb1ELb0ELb0ELi96EEEEEEEEEvNT_6ParamsE)
        .other          _ZN7cutlass13device_kernelIN5flash11enable_sm90INS1_16FlashAttnBwdSm90INS1_25CollectiveMainloopBwdSm90ILi2ELi1ELi1EN4cute5tupleIJNS5_1CILi1EEES8_S8_EEENS6_IJNS7_ILi64EEENS7_ILi96EEENS7_ILi192EEEEEENS_10bfloat16_tEfNS_4arch4Sm90ELb0ELb0ELb1ELb1ELb0ELb0ELb1ELb0ELi3ELi1ELi1ELi1ELb0EEENS1_21CollectiveEpilogueBwdISD_SE_SG_Li384ELb1ELb1ELi3EEENS1_19SingleTileSchedulerILb1ELb0ELb0ELi96EEEEEEEEEvNT_6ParamsE,@"STO_CUDA_ENTRY STV_DEFAULT"
_ZN7cutlass13device_kernelIN5flash11enable_sm90INS1_16FlashAttnBwdSm90INS1_25CollectiveMainloopBwdSm90ILi2ELi1ELi1EN4cute5tupleIJNS5_1CILi1EEES8_S8_EEENS6_IJNS7_ILi64EEENS7_ILi96EEENS7_ILi192EEEEEENS_10bfloat16_tEfNS_4arch4Sm90ELb0ELb0ELb1ELb1ELb0ELb0ELb1ELb0ELi3ELi1ELi1ELi1ELb0EEENS1_21CollectiveEpilogueBwdISD_SE_SG_Li384ELb1ELb1ELi3EEENS1_19SingleTileSchedulerILb1ELb0ELb0ELi96EEEEEEEEEvNT_6ParamsE:
        /* <DEDUP_REMOVED lines=23> */
.L_x_507:
[----:B------:R-:W-:Y:S05]  /*0170*/  BSYNC B0 ;  /* 0x0000000000007941 */ /* 0x000fea0003800000 */
.L_x_506:
        /* <DEDUP_REMOVED lines=34> */
.L_x_508:
        /* <DEDUP_REMOVED lines=20> */
.L_x_509:
        /* <DEDUP_REMOVED lines=8> */
.L_x_512:
[----:B------:R-:W-:-:S08]  /*0560*/  NOP ;  /* 0x0000000000007918 */ /* 0x000fd00000000000 */
[----:B------:R-:W1:Y:S02]  /*0570*/  USETMAXREG.TRY_ALLOC.CTAPOOL UP0, 0xa0 ;  /* 0x000000a0000079c8 */ /* 0x000e640008000600 */
[----:B-1----:R-:W-:-:S13]  /*0580*/  PLOP3.LUT P0, PT, PT, PT, UP0, 0x80, 0x0 ;  /* 0x000000000000781c */ /* 0x002fda0003f0f008 */
[----:B------:R-:W-:Y:S05]  /*0590*/  @!P0 BRA `(.L_x_512) ;  /* 0xfffffffc00f08947 */ /* 0x000fea000383ffff */
[----:B------:R-:W-:Y:S01]  /*05a0*/  LOP3.LUT R0, R0, 0x3, RZ, 0xc0, !PT ;  /* 0x0000000300007812 */ /* 0x000fe200078ec0ff */
[----:B------:R-:W1:Y:S01]  /*05b0*/  S2R R2, SR_TID.X ;  /* 0x0000000000027919 */ /* 0x000e620000002100 */
[----:B------:R-:W-:Y:S01]  /*05c0*/  ULDC.64 UR4, c[0x0][0x8d8] ;  /* 0x0002360000047ab9 */ /* 0x000fe20000000a00 */
[----:B------:R-:W2:Y:S03]  /*05d0*/  S2R R17, SR_CTAID.X ;  /* 0x0000000000117919 */ /* 0x000ea60000002500 */
[----:B------:R-:W3:Y:S01]  /*05e0*/  SHFL.IDX PT, R0, R0, RZ, 0x1f ;  /* 0x00001fff00007589 */ /* 0x000ee200000e0000 */
[----:B------:R-:W4:Y:S01]  /*05f0*/  S2R R7, SR_CTAID.Z ;  /* 0x0000000000077919 */ /* 0x000f220000002700 */
[----:B---3--:R-:W-:Y:S02]  /*0600*/  ISETP.NE.AND P0, PT, R0, RZ, PT ;  /* 0x000000ff0000720c */ /* 0x008fe40003f05270 */
[----:B-1----:R-:W-:-:S11]  /*0610*/  SHF.R.U32.HI R2, RZ, 0x7, R2 ;  /* 0x00000007ff027819 */ /* 0x002fd60000011602 */
[----:B------:R-:W-:-:S05]  /*0620*/  @!P0 VIADD R2, R2, 0x9 ;  /* 0x0000000902028836 */ /* 0x000fca0000000000 */
[----:B------:R1:W-:Y:S06]  /*0630*/  @!P0 BAR.ARV R2, 0xa0 ;  /* 0x000280020000851d */ /* 0x0003ec0000002000 */
[----:B------:R-:W-:-:S04]  /*0640*/  ISETP.NE.U32.AND P0, PT, RZ, UR4, PT ;  /* 0x00000004ff007c0c */ /* 0x000fc8000bf05070 */
[----:B------:R-:W-:-:S13]  /*0650*/  ISETP.NE.AND.EX P0, PT, RZ, UR5, PT, P0 ;  /* 0x00000005ff007c0c */ /* 0x000fda000bf05300 */
[----:B-12-4-:R-:W-:Y:S05]  /*0660*/  @!P0 BRA `(.L_x_513) ;  /* 0x0000000000108947 */ /* 0x016fea0003800000 */
[----:B------:R-:W1:Y:S02]  /*0670*/  LDC.64 R2, c[0x0][0x8d8] ;  /* 0x00023600ff027b82 */ /* 0x000e640000000a00 */
[----:B-1----:R-:W-:-:S05]  /*0680*/  IMAD.WIDE R2, R7, 0x4, R2 ;  /* 0x0000000407027825 */ /* 0x002fca00078e0202 */
[----:B------:R1:W5:Y:S01]  /*0690*/  LDG.E R0, desc[UR38][R2.64] ;  /* 0x0000002602007981 */ /* 0x000362000c1e1900 */
[----:B------:R-:W-:Y:S05]  /*06a0*/  BRA `(.L_x_514) ;  /* 0x00000000002c7947 */ /* 0x000fea0003800000 */
.L_x_513:
[----:B------:R-:W-:Y:S02]  /*06b0*/  ULDC.64 UR4, c[0x0][0x8d0] ;  /* 0x0002340000047ab9 */ /* 0x000fe40000000a00 */
[----:B------:R-:W-:-:S04]  /*06c0*/  ISETP.NE.U32.AND P0, PT, RZ, UR4, PT ;  /* 0x00000004ff007c0c */ /* 0x000fc8000bf05070 */
[----:B------:R-:W-:-:S13]  /*06d0*/  ISETP.NE.AND.EX P0, PT, RZ, UR5, PT, P0 ;  /* 0x00000005ff007c0c */ /* 0x000fda000bf05300 */
[----:B------:R-:W-:Y:S05]  /*06e0*/  @!P0 BRA `(.L_x_515) ;  /* 0x0000000000188947 */ /* 0x000fea0003800000 */
[----:B------:R-:W1:Y:S02]  /*06f0*/  LDC.64 R2, c[0x0][0x8d0] ;  /* 0x00023400ff027b82 */ /* 0x000e640000000a00 */
[----:B-1----:R-:W-:-:S05]  /*0700*/  IMAD.WIDE R2, R7, 0x4, R2 ;  /* 0x0000000407027825 */ /* 0x002fca00078e0202 */
[----:B------:R-:W2:Y:S04]  /*0710*/  LDG.E R0, desc[UR38][R2.64] ;  /* 0x0000002602007981 */ /* 0x000ea8000c1e1900 */
[----:B------:R-:W2:Y:S02]  /*0720*/  LDG.E R5, desc[UR38][R2.64+0x4] ;  /* 0x0000042602057981 */ /* 0x000ea4000c1e1900 */
[----:B--2---:R-:W-:Y:S01]  /*0730*/  IMAD.IADD R0, R5, 0x1, -R0 ;  /* 0x0000000105007824 */ /* 0x004fe200078e0a00 */
[----:B------:R-:W-:Y:S06]  /*0740*/  BRA `(.L_x_514) ;  /* 0x0000000000047947 */ /* 0x000fec0003800000 */
.L_x_515:
[----:B------:R-:W2:Y:S02]  /*0750*/  LDC R0, c[0x0][0x8bc] ;  /* 0x00022f00ff007b82 */ /* 0x000ea40000000800 */
.L_x_514:
[----:B-1----:R-:W-:-:S05]  /*0760*/  IMAD R3, R17, 0x60, RZ ;  /* 0x0000006011037824 */ /* 0x002fca00078e02ff */
[----:B--2--5:R-:W-:-:S04]  /*0770*/  ISETP.GE.AND P0, PT, R3, R0, PT ;  /* 0x000000000300720c */ /* 0x024fc80003f06270 */
[----:B------:R-:W-:-:S04]  /*0780*/  SEL R4, R7, 0xffffffff, !P0 ;  /* 0xffffffff07047807 */ /* 0x000fc80004000000 */
[----:B------:R-:W-:Y:S01]  /*0790*/  ISETP.GE.AND P0, PT, R4, RZ, PT ;  /* 0x000000ff0400720c */ /* 0x000fe20003f06270 */
[----:B------:R1:W-:-:S12]  /*07a0*/  STL [R1+0x8], R4 ;  /* 0x0000080401007387 */ /* 0x0003d80000100800 */
[----:B-1----:R-:W-:Y:S05]  /*07b0*/  @!P0 BRA `(.L_x_516) ;  /* 0x0000009800f08947 */ /* 0x002fea0003800000 */
[----:B------:R-:W-:Y:S01]  /*07c0*/  ULDC.64 UR4, c[0x0][0x780] ;  /* 0x0001e00000047ab9 */ /* 0x000fe20000000a00 */
[----:B------:R-:W1:Y:S01]  /*07d0*/  LDC R18, c[0x0][0x290] ;  /* 0x0000a400ff127b82 */ /* 0x000e620000000800 */
[----:B------:R-:W-:-:S04]  /*07e0*/  ISETP.NE.U32.AND P0, PT, RZ, UR4, PT ;  /* 0x00000004ff007c0c */ /* 0x000fc8000bf05070 */
[----:B------:R-:W-:-:S13]  /*07f0*/  ISETP.NE.AND.EX P0, PT, RZ, UR5, PT, P0 ;  /* 0x00000005ff007c0c */ /* 0x000fda000bf05300 */
[----:B------:R-:W-:Y:S05]  /*0800*/  @!P0 BRA `(.L_x_517) ;  /* 0x0000000000108947 */ /* 0x000fea0003800000 */
[----:B------:R-:W2:Y:S02]  /*0810*/  LDC.64 R2, c[0x0][0x780] ;  /* 0x0001e000ff027b82 */ /* 0x000ea40000000a00 */
[----:B--2---:R-:W-:-:S05]  /*0820*/  IMAD.WIDE R2, R4, 0x4, R2 ;  /* 0x0000000404027825 */ /* 0x004fca00078e0202 */
[----:B------:R2:W5:Y:S01]  /*0830*/  LDG.E R19, desc[UR38][R2.64] ;  /* 0x0000002602137981 */ /* 0x000562000c1e1900 */
[----:B------:R-:W-:Y:S05]  /*0840*/  BRA `(.L_x_518) ;  /* 0x0000000000287947 */ /* 0x000fea0003800000 */
.L_x_517:
[----:B------:R-:W-:Y:S01]  /*0850*/  ULDC.64 UR4, c[0x0][0x770] ;  /* 0x0001dc0000047ab9 */ /* 0x000fe20000000a00 */
[----:B------:R-:W3:Y:S01]  /*0860*/  LDC R19, c[0x0][0x280] ;  /* 0x0000a000ff137b82 */ /* 0x000ee20000000800 */
[----:B------:R-:W-:-:S04]  /*0870*/  ISETP.NE.U32.AND P0, PT, RZ, UR4, PT ;  /* 0x00000004ff007c0c */ /* 0x000fc8000bf05070 */
[----:B------:R-:W-:-:S13]  /*0880*/  ISETP.NE.AND.EX P0, PT, RZ, UR5, PT, P0 ;  /* 0x00000005ff007c0c */ /* 0x000fda000bf05300 */
[----:B------:R-:W-:Y:S05]  /*0890*/  @!P0 BRA `(.L_x_518) ;  /* 0x0000000000148947 */ /* 0x000fea0003800000 */
[----:B------:R-:W2:Y:S02]  /*08a0*/  LDC.64 R2, c[0x0][0x770] ;  /* 0x0001dc00ff027b82 */ /* 0x000ea40000000a00 */
[----:B--2---:R-:W-:-:S05]  /*08b0*/  IMAD.WIDE R2, R4, 0x4, R2 ;  /* 0x0000000404027825 */ /* 0x004fca00078e0202 */
[----:B---3--:R-:W2:Y:S04]  /*08c0*/  LDG.E R19, desc[UR38][R2.64] ;  /* 0x0000002602137981 */ /* 0x008ea8000c1e1900 */
[----:B------:R-:W2:Y:S02]  /*08d0*/  LDG.E R0, desc[UR38][R2.64+0x4] ;  /* 0x0000042602007981 */ /* 0x000ea4000c1e1900 */
[----:B--2---:R-:W-:-:S07]  /*08e0*/  IMAD.IADD R19, R0, 0x1, -R19 ;  /* 0x0000000100137824 */ /* 0x004fce00078e0a13 */
.L_x_518:
[----:B------:R-:W-:Y:S02]  /*08f0*/  ULDC.64 UR4, c[0x0][0x788] ;  /* 0x0001e20000047ab9 */ /* 0x000fe40000000a00 */
[----:B------:R-:W-:-:S04]  /*0900*/  ISETP.NE.U32.AND P0, PT, RZ, UR4, PT ;  /* 0x00000004ff007c0c */ /* 0x000fc8000bf05070 */
[----:B------:R-:W-:-:S13]  /*0910*/  ISETP.NE.AND.EX P0, PT, RZ, UR5, PT, P0 ;  /* 0x00000005ff007c0c */ /* 0x000fda000bf05300 */
[----:B------:R-:W-:Y:S05]  /*0920*/  @!P0 BRA `(.L_x_519) ;  /* 0x0000000000108947 */ /* 0x000fea0003800000 */
[----:B--2---:R-:W2:Y:S02]  /*0930*/  LDC.64 R2, c[0x0][0x788] ;  /* 0x0001e200ff027b82 */ /* 0x004ea40000000a00 */
[----:B--2---:R-:W-:-:S05]  /*0940*/  IMAD.WIDE R2, R4, 0x4, R2 ;  /* 0x0000000404027825 */ /* 0x004fca00078e0202 */
[----:B-1----:R1:W5:Y:S01]  /*0950*/  LDG.E R18, desc[UR38][R2.64] ;  /* 0x0000002602127981 */ /* 0x002362000c1e1900 */
[----:B------:R-:W-:Y:S05]  /*0960*/  BRA `(.L_x_520) ;  /* 0x0000000000247947 */ /* 0x000fea0003800000 */
.L_x_519:
[----:B------:R-:W-:Y:S02]  /*0970*/  ULDC.64 UR4, c[0x0][0x778] ;  /* 0x0001de0000047ab9 */ /* 0x000fe40000000a00 */
[----:B------:R-:W-:-:S04]  /*0980*/  ISETP.NE.U32.AND P0, PT, RZ, UR4, PT ;  /* 0x00000004ff007c0c */ /* 0x000fc8000bf05070 */
[----:B------:R-:W-:-:S13]  /*0990*/  ISETP.NE.AND.EX P0, PT, RZ, UR5, PT, P0 ;  /* 0x00000005ff007c0c */ /* 0x000fda000bf05300 */
[----:B------:R-:W-:Y:S05]  /*09a0*/  @!P0 BRA `(.L_x_520) ;  /* 0x0000000000148947 */ /* 0x000fea0003800000 */
[----:B--2---:R-:W2:Y:S02]  /*09b0*/  LDC.64 R2, c[0x0][0x778] ;  /* 0x0001de00ff027b82 */ /* 0x004ea40000000a00 */
[----:B--2---:R-:W-:-:S05]  /*09c0*/  IMAD.WIDE R2, R4, 0x4, R2 ;  /* 0x0000000404027825 */ /* 0x004fca00078e0202 */
[----:B-1----:R-:W2:Y:S04]  /*09d0*/  LDG.E R18, desc[UR38][R2.64] ;  /* 0x0000002602127981 */ /* 0x002ea8000c1e1900 */
[----:B------:R-:W2:Y:S02]  /*09e0*/  LDG.E R5, desc[UR38][R2.64+0x4] ;  /* 0x0000042602057981 */ /* 0x000ea4000c1e1900 */
[----:B--2---:R-:W-:-:S07]  /*09f0*/  IMAD.IADD R18, R5, 0x1, -R18 ;  /* 0x0000000105127824 */ /* 0x004fce00078e0a12 */
.L_x_520:
[----:B---3-5:R-:W-:Y:S02]  /*0a00*/  ISETP.GE.AND P1, PT, R19, 0x1, PT ;  /* 0x000000011300780c */ /* 0x028fe40003f26270 */
[----:B------:R-:W-:Y:S02]  /*0a10*/  CS2R R70, SRZ ;  /* 0x0000000000467805 */ /* 0x000fe4000001ff00 */
[----:B------:R-:W-:Y:S02]  /*0a20*/  PLOP3.LUT P0, PT, PT, PT, PT, 0x80, 0x0 ;  /* 0x000000000000781c */ /* 0x000fe40003f0f070 */
        /* <DEDUP_REMOVED lines=48> */
[----:B------:R-:W3:Y:S01]  /*0d30*/  S2UR UR4, SR_CgaCtaId ;  /* 0x00000000000479c3 */ /* 0x000ee20000008800 */
[----:B------:R-:W-:Y:S01]  /*0d40*/  UMOV UR36, 0x400 ;  /* 0x0000040000247882 */ /* 0x000fe20000000000 */
[----:B------:R-:W-:Y:S01]  /*0d50*/  ULDC UR40, c[0x0][0x75c] ;  /* 0x0001d70000287ab9 */ /* 0x000fe20000000800 */
[----:B------:R-:W-:Y:S01]  /*0d60*/  ULDC UR41, c[0x0][0x744] ;  /* 0x0001d10000297ab9 */ /* 0x000fe20000000800 */
[----:B---3--:R-:W-:-:S04]  /*0d70*/  ULEA UR36, UR4, UR36, 0x18 ;  /* 0x0000002404247291 */ /* 0x008fc8000f8ec03f */
[----:B------:R-:W-:-:S04]  /*0d80*/  UIADD3 UR37, UR36, 0x30400, URZ ;  /* 0x0003040024257890 */ /* 0x000fc8000fffe03f */
[----:B------:R-:W-:-:S06]  /*0d90*/  ULOP3.LUT UP0, URZ, UR37, 0x1bf, URZ, 0xc0, !UPT ;  /* 0x000001bf253f7892 */ /* 0x000fcc000f80c03f */
[----:B------:R-:W-:-:S13]  /*0da0*/  PLOP3.LUT P0, PT, PT, PT, UP0, 0x80, 0x0 ;  /* 0x000000000000781c */ /* 0x000fda0003f0f008 */
[----:B------:R-:W-:Y:S05]  /*0db0*/  @!P0 BRA `(.L_x_522) ;  /* 0x00000000007c8947 */ /* 0x000fea0003800000 */
[----:B-12---:R-:W-:Y:S01]  /*0dc0*/  MOV R2, 0x0 ;  /* 0x0000000000027802 */ /* 0x006fe20000000f00 */
        /* <DEDUP_REMOVED lines=15> */
.L_x_523:
        /* <DEDUP_REMOVED lines=15> */
.L_x_522:
[----:B------:R-:W-:-:S04]  /*0fb0*/  IMAD.U32 R0, RZ, RZ, UR36 ;  /* 0x00000024ff007e24 */ /* 0x000fc8000f8e00ff */
[----:B------:R-:W-:-:S05]  /*0fc0*/  VIADD R0, R0, 0x33400 ;  /* 0x0003340000007836 */ /* 0x000fca0000000000 */
[----:B------:R-:W-:-:S13]  /*0fd0*/  LOP3.LUT P0, RZ, R0, 0x1bf, RZ, 0xc0, !PT ;  /* 0x000001bf00ff7812 */ /* 0x000fda000780c0ff */
        /* <DEDUP_REMOVED lines=17> */
.L_x_525:
        /* <DEDUP_REMOVED lines=15> */
.L_x_524:
[----:B-12---:R-:W1:Y:S01]  /*11e0*/  S2R R2, SR_TID.X ;  /* 0x0000000000027919 */ /* 0x006e620000002100 */
[----:B------:R-:W-:Y:S01]  /*11f0*/  UMOV UR4, 0xffffffff ;  /* 0xffffffff00047882 */ /* 0x000fe20000000000 */
[----:B-1----:R-:W-:-:S05]  /*1200*/  VIADD R0, R2, 0xffffff80 ;  /* 0xffffff8002007836 */ /* 0x002fca0000000000 */
[----:B------:R-:W-:-:S04]  /*1210*/  SHF.R.S32.HI R3, RZ, 0x1f, R0 ;  /* 0x0000001fff037819 */ /* 0x000fc80000011400 */
[----:B------:R-:W-:-:S04]  /*1220*/  LEA.HI R2, R3, R0, RZ, 0x7 ;  /* 0x0000000003027211 */ /* 0x000fc800078f38ff */
[----:B------:R-:W-:Y:S01]  /*1230*/  SHF.R.S32.HI R13, RZ, 0x7, R2 ;  /* 0x00000007ff0d7819 */ /* 0x000fe20000011402 */
[----:B------:R-:W-:Y:S06]  /*1240*/  BRA.DIV UR4, `(.L_x_526) ;  /* 0x0000009204547947 */ /* 0x000fec000b800000 */
[----:B------:R1:W2:Y:S02]  /*1250*/  SHFL.IDX PT, R14, R13, RZ, 0x1f ;  /* 0x00001fff0d0e7589 */ /* 0x0002a400000e0000 */
.L_x_656:
[----:B------:R-:W-:Y:S01]  /*1260*/  SHF.L.U32 R11, RZ, 0x1f, RZ ;  /* 0x0000001fff0b7819 */ /* 0x000fe200000006ff */
[----:B--2---:R-:W-:Y:S01]  /*1270*/  IMAD.HI R4, R14, 0x55555556, RZ ;  /* 0x555555560e047827 */ /* 0x004fe200078e02ff */
[----:B------:R-:W-:Y:S02]  /*1280*/  LEA.HI R6, R3, R0, RZ, 0x4 ;  /* 0x0000000003067211 */ /* 0x000fe400078f20ff */
[----:B------:R-:W2:Y:S01]  /*1290*/  SYNCS.PHASECHK.TRANS64.TRYWAIT P0, [UR36+0x36400], R11 ;  /* 0x0364000bff0075a7 */ /* 0x000ea20008000164 */
[----:B------:R-:W-:Y:S01]  /*12a0*/  LOP3.LUT R7, R2, 0xffffff80, RZ, 0xc0, !PT ;  /* 0xffffff8002077812 */ /* 0x000fe200078ec0ff */
[----:B------:R-:W-:Y:S01]  /*12b0*/  VIADD R19, R19, 0x3f ;  /* 0x0000003f13137836 */ /* 0x000fe20000000000 */
[----:B------:R-:W-:Y:S01]  /*12c0*/  LEA.HI R5, R4, R4, RZ, 0x1 ;  /* 0x0000000404057211 */ /* 0x000fe200078f08ff */
[----:B------:R-:W-:Y:S01]  /*12d0*/  IMAD.HI R4, R13, 0x55555556, RZ ;  /* 0x555555560d047827 */ /* 0x000fe200078e02ff */
[----:B------:R-:W-:Y:S02]  /*12e0*/  LEA.HI R2, R3, R0, RZ, 0x5 ;  /* 0x0000000003027211 */ /* 0x000fe400078f28ff */
[----:B------:R-:W-:Y:S01]  /*12f0*/  LOP3.LUT R3, R6, 0xfffffff0, RZ, 0xc0, !PT ;  /* 0xfffffff006037812 */ /* 0x000fe200078ec0ff */
[----:B------:R-:W-:Y:S01]  /*1300*/  IMAD R18, R17, -0x60, R18 ;  /* 0xffffffa011127824 */ /* 0x000fe200078e0212 */
[----:B------:R-:W-:Y:S01]  /*1310*/  LEA.HI R8, R4, R4, RZ, 0x1 ;  /* 0x0000000404087211 */ /* 0x000fe200078f08ff */
[C---:B------:R-:W-:Y:S01]  /*1320*/  IMAD.IADD R4, R0.reuse, 0x1, -R7 ;  /* 0x0000000100047824 */ /* 0x040fe200078e0a07 */
[--C-:B------:R-:W-:Y:S01]  /*1330*/  SHF.R.S32.HI R9, RZ, 0x5, R2.reuse ;  /* 0x00000005ff097819 */ /* 0x100fe20000011402 */
[----:B------:R-:W-:Y:S01]  /*1340*/  IMAD.IADD R3, R0, 0x1, -R3 ;  /* 0x0000000100037824 */ /* 0x000fe200078e0a03 */
[----:B------:R-:W-:Y:S01]  /*1350*/  SHF.R.S32.HI R10, RZ, 0x1f, R19 ;  /* 0x0000001fff0a7819 */ /* 0x000fe20000011413 */
[----:B------:R-:W-:Y:S01]  /*1360*/  IMAD R7, R8, -0x3, R13 ;  /* 0xfffffffd08077824 */ /* 0x000fe200078e020d */
[----:B------:R-:W-:Y:S01]  /*1370*/  SHF.R.S32.HI R8, RZ, 0x1f, R2 ;  /* 0x0000001fff087819 */ /* 0x000fe20000011402 */
[----:B------:R-:W-:Y:S01]  /*1380*/  IMAD R5, R5, -0x3, R14 ;  /* 0xfffffffd05057824 */ /* 0x000fe200078e020e */
[----:B------:R-:W-:Y:S01]  /*1390*/  LEA.HI R2, R10, R19, RZ, 0x6 ;  /* 0x000000130a027211 */ /* 0x000fe200078f30ff */
[----:B------:R-:W-:Y:S01]  /*13a0*/  IMAD R17, R7, -0x20, R18 ;  /* 0xffffffe007117824 */ /* 0x000fe200078e0212 */
[----:B------:R-:W-:-:S02]  /*13b0*/  LEA.HI R8, R8, R9, RZ, 0x2 ;  /* 0x0000000908087211 */ /* 0x000fc400078f10ff */
[----:B------:R-:W-:Y:S01]  /*13c0*/  LEA.HI R0, R3, R3, RZ, 0x1 ;  /* 0x0000000303007211 */ /* 0x000fe200078f08ff */
[----:B--2---:R-:W-:Y:S06]  /*13d0*/  @P0 BRA `(.L_x_527) ;  /* 0x0000000000080947 */ /* 0x004fec0003800000 */
[----:B------:R-:W2:Y:S02]  /*13e0*/  SYNCS.PHASECHK.TRANS64.TRYWAIT P0, [UR36+0x36400], R11 ;  /* 0x0364000bff0075a7 */ /* 0x000ea40008000164 */
[----:B--2---:R-:W-:Y:S05]  /*13f0*/  @!P0 BRA `(.L_x_528) ;  /* 0x0000009000048947 */ /* 0x004fea0003800000 */
.L_x_527:
[----:B------:R-:W-:Y:S01]  /*1400*/  LOP3.LUT R12, R8, 0x3ffffc, RZ, 0xc0, !PT ;  /* 0x003ffffc080c7812 */ /* 0x000fe200078ec0ff */
[----:B------:R-:W-:Y:S01]  /*1410*/  IMAD R14, R13, 0x400, R4 ;  /* 0x000004000d0e7824 */ /* 0x000fe200078e0204 */
[--C-:B--2---:R-:W-:Y:S01]  /*1420*/  SHF.R.S32.HI R7, RZ, 0x1, R0.reuse ;  /* 0x00000001ff077819 */ /* 0x104fe20000011400 */
[----:B------:R-:W-:Y:S01]  /*1430*/  IMAD.MOV.U32 R157, RZ, RZ, 0x20 ;  /* 0x00000020ff9d7424 */ /* 0x000fe200078e00ff */
[----:B------:R-:W-:Y:S01]  /*1440*/  SHF.R.S32.HI R8, RZ, 0x1f, R0 ;  /* 0x0000001fff087819 */ /* 0x000fe20000011400 */
[----:B------:R-:W-:Y:S01]  /*1450*/  IMAD.IADD R15, R9, 0x1, -R12 ;  /* 0x00000001090f7824 */ /* 0x000fe200078e0a0c */
[----:B------:R-:W-:Y:S02]  /*1460*/  SHF.R.S32.HI R10, RZ, 0x1f, R3 ;  /* 0x0000001fff0a7819 */ /* 0x000fe40000011403 */
[----:B------:R-:W-:Y:S02]  /*1470*/  CS2R R70, SRZ ;  /* 0x0000000000467805 */ /* 0x000fe4000001ff00 */
[----:B------:R-:W-:-:S02]  /*1480*/  LEA.HI R8, R8, R7, RZ, 0x2 ;  /* 0x0000000708087211 */ /* 0x000fc400078f10ff */
[----:B------:R-:W-:Y:S02]  /*1490*/  CS2R R68, SRZ ;  /* 0x0000000000447805 */ /* 0x000fe4000001ff00 */
[----:B------:R-:W-:Y:S02]  /*14a0*/  LEA.HI R10, R10, R3, RZ, 0x3 ;  /* 0x000000030a0a7211 */ /* 0x000fe400078f18ff */
[----:B------:R-:W-:Y:S02]  /*14b0*/  CS2R R66, SRZ ;  /* 0x0000000000427805 */ /* 0x000fe4000001ff00 */
[----:B------:R-:W-:Y:S02]  /*14c0*/  LOP3.LUT R8, R8, 0xfffffffc, RZ, 0xc0, !PT ;  /* 0xfffffffc08087812 */ /* 0x000fe400078ec0ff */
[----:B------:R-:W-:Y:S02]  /*14d0*/  CS2R R64, SRZ ;  /* 0x0000000000407805 */ /* 0x000fe4000001ff00 */
[----:B------:R-:W-:Y:S01]  /*14e0*/  LOP3.LUT R0, R0, 0x7fffffe, RZ, 0xc0, !PT ;  /* 0x07fffffe00007812 */ /* 0x000fe200078ec0ff */
[----:B------:R-:W-:Y:S01]  /*14f0*/  IMAD.SHL.U32 R10, R10, 0x20, RZ ;  /* 0x000000200a0a7824 */ /* 0x000fe200078e00ff */
[----:B------:R-:W-:Y:S01]  /*1500*/  SHF.R.S32.HI R6, RZ, 0x4, R6 ;  /* 0x00000004ff067819 */ /* 0x000fe20000011406 */
[----:B------:R-:W-:Y:S01]  /*1510*/  IMAD.IADD R8, R7, 0x1, -R8 ;  /* 0x0000000107087824 */ /* 0x000fe200078e0a08 */
[----:B------:R-:W-:Y:S01]  /*1520*/  CS2R R62, SRZ ;  /* 0x00000000003e7805 */ /* 0x000fe2000001ff00 */
[----:B------:R-:W-:Y:S01]  /*1530*/  IMAD.IADD R11, R3, 0x1, -R0 ;  /* 0x00000001030b7824 */ /* 0x000fe200078e0a00 */
[----:B------:R-:W-:Y:S01]  /*1540*/  SHF.R.S32.HI R3, RZ, 0x1f, R4 ;  /* 0x0000001fff037819 */ /* 0x000fe20000011404 */
[----:B------:R-:W-:Y:S01]  /*1550*/  IMAD.SHL.U32 R9, R8, 0x40, RZ ;  /* 0x0000004008097824 */ /* 0x000fe200078e00ff */
[----:B------:R-:W-:Y:S01]  /*1560*/  LOP3.LUT R10, R10, 0x7fffff00, RZ, 0xc0, !PT ;  /* 0x7fffff000a0a7812 */ /* 0x000fe200078ec0ff */
[----:B------:R-:W-:Y:S01]  /*1570*/  IMAD.SHL.U32 R12, R6, 0x8, RZ ;  /* 0x00000008060c7824 */ /* 0x000fe200078e00ff */
[----:B------:R-:W-:-:S02]  /*1580*/  LEA.HI R0, R3, R4, RZ, 0x2 ;  /* 0x0000000403007211 */ /* 0x000fc400078f10ff */
[----:B------:R-:W-:Y:S02]  /*1590*/  CS2R R60, SRZ ;  /* 0x00000000003c7805 */ /* 0x000fe4000001ff00 */
[----:B------:R-:W-:Y:S01]  /*15a0*/  LOP3.LUT R9, R9, 0xc0, RZ, 0xc0, !PT ;  /* 0x000000c009097812 */ /* 0x000fe200078ec0ff */
[----:B------:R-:W-:Y:S01]  /*15b0*/  IMAD R10, R13, 0x800, R10 ;  /* 0x000008000d0a7824 */ /* 0x000fe200078e020a */
[--C-:B------:R-:W-:Y:S02]  /*15c0*/  SHF.R.S32.HI R6, RZ, 0x2, R0.reuse ;  /* 0x00000002ff067819 */ /* 0x100fe40000011400 */
[----:B------:R-:W-:Y:S02]  /*15d0*/  CS2R R58, SRZ ;  /* 0x00000000003a7805 */ /* 0x000fe4000001ff00 */
[----:B------:R-:W-:Y:S01]  /*15e0*/  SHF.R.S32.HI R7, RZ, 0x1f, R0 ;  /* 0x0000001fff077819 */ /* 0x000fe20000011400 */
[----:B------:R-:W-:Y:S01]  /*15f0*/  IMAD R10, R11, 0x20, R10 ;  /* 0x000000200b0a7824 */ /* 0x000fe200078e020a */
[----:B------:R-:W-:-:S02]  /*1600*/  LOP3.LUT R12, R9, 0x8, R12, 0xf8, !PT ;  /* 0x00000008090c7812 */ /* 0x000fc400078ef80c */
[----:B------:R-:W-:Y:S02]  /*1610*/  CS2R R56, SRZ ;  /* 0x0000000000387805 */ /* 0x000fe4000001ff00 */
[----:B------:R-:W-:Y:S01]  /*1620*/  SHF.R.U32.HI R9, RZ, 0x3, R9 ;  /* 0x00000003ff097819 */ /* 0x000fe20000011609 */
[----:B------:R-:W-:Y:S01]  /*1630*/  IMAD R10, R15, 0x200, R10 ;  /* 0x000002000f0a7824 */ /* 0x000fe200078e020a */
[----:B------:R-:W-:Y:S02]  /*1640*/  LEA.HI R7, R7, R6, RZ, 0x3 ;  /* 0x0000000607077211 */ /* 0x000fe400078f18ff */
[----:B------:R-:W-:Y:S02]  /*1650*/  CS2R R54, SRZ ;  /* 0x0000000000367805 */ /* 0x000fe4000001ff00 */
[----:B------:R-:W-:Y:S02]  /*1660*/  LOP3.LUT R9, R12, R9, RZ, 0x3c, !PT ;  /* 0x000000090c097212 */ /* 0x000fe400078e3cff */
[----:B------:R-:W-:-:S02]  /*1670*/  CS2R R52, SRZ ;  /* 0x0000000000347805 */ /* 0x000fc4000001ff00 */
[----:B------:R-:W-:Y:S02]  /*1680*/  LEA.HI R3, R3, R4, RZ, 0x5 ;  /* 0x0000000403037211 */ /* 0x000fe400078f28ff */
[----:B------:R-:W-:Y:S02]  /*1690*/  CS2R R50, SRZ ;  /* 0x0000000000327805 */ /* 0x000fe4000001ff00 */
[----:B------:R-:W-:Y:S01]  /*16a0*/  LOP3.LUT R7, R7, 0xfffffff8, RZ, 0xc0, !PT ;  /* 0xfffffff807077812 */ /* 0x000fe200078ec0ff */
[----:B------:R-:W-:Y:S01]  /*16b0*/  IMAD.IADD R10, R10, 0x1, R9 ;  /* 0x000000010a0a7824 */ /* 0x000fe200078e0209 */
[----:B------:R-:W-:Y:S02]  /*16c0*/  SHF.R.S32.HI R3, RZ, 0x5, R3 ;  /* 0x00000005ff037819 */ /* 0x000fe40000011403 */
[----:B------:R-:W-:Y:S02]  /*16d0*/  CS2R R48, SRZ ;  /* 0x0000000000307805 */ /* 0x000fe4000001ff00 */
[----:B-1----:R-:W-:Y:S01]  /*16e0*/  LOP3.LUT R13, R0, 0xfffffffc, RZ, 0xc0, !PT ;  /* 0xfffffffc000d7812 */ /* 0x002fe200078ec0ff */
[----:B------:R-:W-:Y:S01]  /*16f0*/  IMAD.IADD R6, R6, 0x1, -R7 ;  /* 0x0000000106067824 */ /* 0x000fe200078e0a07 */
[----:B------:R-:W-:-:S02]  /*1700*/  LEA R156, R10, UR36, 0x1 ;  /* 0x000000240a9c7c11 */ /* 0x000fc4000f8e08ff */
[----:B------:R-:W-:Y:S02]  /*1710*/  CS2R R46, SRZ ;  /* 0x00000000002e7805 */ /* 0x000fe4000001ff00 */
[----:B------:R-:W-:Y:S01]  /*1720*/  SHF.R.S32.HI R10, RZ, 0x6, R2 ;  /* 0x00000006ff0a7819 */ /* 0x000fe20000011402 */
[----:B------:R-:W-:Y:S01]  /*1730*/  IMAD R3, R3, 0x10, R6 ;  /* 0x0000001003037824 */ /* 0x000fe200078e0206 */
[----:B------:R-:W-:Y:S01]  /*1740*/  LOP3.LUT P0, RZ, R8, 0x2, RZ, 0xc0, !PT ;  /* 0x0000000208ff7812 */ /* 0x000fe2000780c0ff */
[----:B------:R-:W-:Y:S01]  /*1750*/  IMAD.IADD R0, R4, 0x1, -R13 ;  /* 0x0000000104007824 */ /* 0x000fe200078e0a0d */
[----:B------:R-:W-:Y:S01]  /*1760*/  LOP3.LUT R9, R16, 0x1, RZ, 0xfc, !PT ;  /* 0x0000000110097812 */ /* 0x000fe200078efcff */
[----:B------:R-:W-:Y:S01]  /*1770*/  IMAD.SHL.U32 R4, R14, 0x4, RZ ;  /* 0x000000040e047824 */ /* 0x000fe200078e00ff */
[----:B------:R1:W-:Y:S01]  /*1780*/  STL [R1], R3 ;  /* 0x0000000301007387 */ /* 0x0003e20000100800 */
[----:B------:R-:W-:Y:S01]  /*1790*/  SEL R157, R157, 0xffffffe0, !P0 ;  /* 0xffffffe09d9d7807 */ /* 0x000fe20004000000 */
[----:B------:R-:W-:Y:S01]  /*17a0*/  IMAD R0, R0, -0x2, R17 ;  /* 0xfffffffe00007824 */ /* 0x000fe200078e0211 */
[----:B------:R-:W-:Y:S01]  /*17b0*/  CS2R R6, SRZ ;  /* 0x0000000000067805 */ /* 0x000fe2000001ff00 */
[----:B------:R2:W-:Y:S01]  /*17c0*/  STL [R1+0x4], R10 ;  /* 0x0000040a01007387 */ /* 0x0005e20000100800 */
[----:B------:R-:W-:Y:S01]  /*17d0*/  IMAD.MOV.U32 R8, RZ, RZ, RZ ;  /* 0x000000ffff087224 */ /* 0x000fe200078e00ff */
[----:B------:R-:W-:-:S02]  /*17e0*/  CS2R R44, SRZ ;  /* 0x00000000002c7805 */ /* 0x000fc4000001ff00 */
[----:B------:R-:W-:Y:S02]  /*17f0*/  CS2R R42, SRZ ;  /* 0x00000000002a7805 */ /* 0x000fe4000001ff00 */
[----:B------:R-:W-:Y:S02]  /*1800*/  CS2R R40, SRZ ;  /* 0x0000000000287805 */ /* 0x000fe4000001ff00 */
[----:B------:R-:W-:Y:S01]  /*1810*/  CS2R R38, SRZ ;  /* 0x0000000000267805 */ /* 0x000fe2000001ff00 */
[----:B-1----:R-:W-:Y:S01]  /*1820*/  IMAD.MOV.U32 R3, RZ, RZ, RZ ;  /* 0x000000ffff037224 */ /* 0x002fe200078e00ff */
        /* <DEDUP_REMOVED lines=31> */
[----:B------:R-:W-:Y:S02]  /*1a20*/  LEA R2, R4, UR36, 0x2 ;  /* 0x0000002404027c11 */ /* 0x000fe4000f8e10ff */
[----:B--2---:R-:W-:-:S07]  /*1a30*/  IADD3 R157, R157, 0x30400, R156 ;  /* 0x000304009d9d7810 */ /* 0x004fce0007ffe09c */
.L_x_539:
[----:B------:R-:W-:-:S13]  /*1a40*/  ISETP.NE.AND P0, PT, R9, 0x3, PT ;  /* 0x000000030900780c */ /* 0x000fda0003f05270 */
[----:B------:R-:W-:Y:S05]  /*1a50*/  @!P0 BRA `(.L_x_529) ;  /* 0x0000000000048947 */ /* 0x000fea0003800000 */
[----:B------:R-:W-:Y:S01]  /*1a60*/  BPT.TRAP 0x1 ;  /* 0x000000040000795c */ /* 0x000fe20000300000 */
.L_x_529:
[----:B------:R-:W-:Y:S02]  /*1a70*/  LEA R4, R3, UR36, 0x3 ;  /* 0x0000002403047c11 */ /* 0x000fe4000f8e18ff */
[----:B------:R-:W-:-:S04]  /*1a80*/  SHF.L.U32 R11, R7, 0x1f, RZ ;  /* 0x0000001f070b7819 */ /* 0x000fc800000006ff */
[----:B------:R1:W2:Y:S01]  /*1a90*/  SYNCS.PHASECHK.TRANS64.TRYWAIT P1, [R4+URZ+0x36410], R11 ;  /* 0x0364100b040075a7 */ /* 0x0002a2000802017f */
[----:B------:R-:W-:Y:S05]  /*1aa0*/  @!P0 BRA `(.L_x_530) ;  /* 0x0000000000048947 */ /* 0x000fea0003800000 */
[----:B------:R-:W-:Y:S01]  /*1ab0*/  BPT.TRAP 0x1 ;  /* 0x000000040000795c */ /* 0x000fe20000300000 */
.L_x_530:
[----:B--2---:R-:W-:Y:S05]  /*1ac0*/  @P1 BRA `(.L_x_531) ;  /* 0x0000000000081947 */ /* 0x004fea0003800000 */
[----:B------:R-:W2:Y:S02]  /*1ad0*/  SYNCS.PHASECHK.TRANS64.TRYWAIT P1, [R4+URZ+0x36410], R11 ;  /* 0x0364100b040075a7 */ /* 0x000ea4000802017f */
[----:B--2---:R-:W-:Y:S05]  /*1ae0*/  @!P1 BRA `(.L_x_532) ;  /* 0x0000008800609947 */ /* 0x004fea0003800000 */
.L_x_531:
[----:B------:R-:W-:Y:S05]  /*1af0*/  WARPSYNC.ALL ;  /* 0x0000000000007948 */ /* 0x000fea0003800000 */
[----:B------:R-:W-:Y:S01]  /*1b00*/  R2UR UR6, R5 ;  /* 0x00000000050672ca */ /* 0x000fe200000e0000 */
[----:B------:R-:W-:Y:S01]  /*1b10*/  UIADD3 UR4, UR36, 0x1e000, URZ ;  /* 0x0001e00024047890 */ /* 0x000fe2000fffe03f */
[----:B------:R-:W-:Y:S01]  /*1b20*/  R2UR UR7, R3 ;  /* 0x00000000030772ca */ /* 0x000fe200000e0000 */
[----:B------:R-:W3:Y:S01]  /*1b30*/  LDL R10, [R1] ;  /* 0x00000000010a7983 */ /* 0x000ee20000100800 */
[----:B------:R-:W-:Y:S01]  /*1b40*/  WARPGROUP.ARRIVE ;  /* 0x00000000000079c5 */ /* 0x000fe20000000000 */
[----:B------:R-:W-:Y:S01]  /*1b50*/  USHF.R.U32.HI UR5, URZ, 0x4, UR4 ;  /* 0x000000043f057899 */ /* 0x000fe20008011604 */
[----:B------:R-:W-:Y:S01]  /*1b60*/  UMOV UR13, 0x40000040 ;  /* 0x40000040000d7882 */ /* 0x000fe20000000000 */
[----:B------:R-:W-:-:S02]  /*1b70*/  UMOV UR15, 0x40000040 ;  /* 0x40000040000f7882 */ /* 0x000fc40000000000 */
[----:B------:R-:W-:Y:S01]  /*1b80*/  ULOP3.LUT UR5, UR5, 0x3fff, URZ, 0xc0, !UPT ;  /* 0x00003fff05057892 */ /* 0x000fe2000f8ec03f */
[----:B------:R-:W-:Y:S01]  /*1b90*/  UMOV UR9, 0x40000040 ;  /* 0x4000004000097882 */ /* 0x000fe20000000000 */
[----:B------:R-:W-:Y:S02]  /*1ba0*/  UMOV UR11, 0x40000040 ;  /* 0x40000040000b7882 */ /* 0x000fe40000000000 */
        /* <DEDUP_REMOVED lines=36> */
[----:B------:R-:W-:Y:S01]  /*1df0*/  WARPGROUP.ARRIVE ;  /* 0x00000000000079c5 */ /* 0x000fe20000000000 */
[----:B---3--:R-:W-:-:S05]  /*1e00*/  IMAD R10, R3, 0x40, R10 ;  /* 0x00000040030a7824 */ /* 0x008fca00078e020a */
[----:B------:R-:W-:Y:S01]  /*1e10*/  HGMMA.64x32x16.F32.BF16 R120, gdesc[UR12], R120, gsb0 ;  /* 0x006000000c7879f0 */ /* 0x000fe20008001878 */
[----:B------:R-:W-:Y:S01]  /*1e20*/  UIADD3 UR12, UR6, 0x202, URZ ;  /* 0x00000202060c7890 */ /* 0x000fe2000fffe03f */
[----:B------:R-:W-:Y:S01]  /*1e30*/  LEA R10, R10, UR36, 0x2 ;  /* 0x000000240a0a7c11 */ /* 0x000fe2000f8e10ff */
        /* <DEDUP_REMOVED lines=48> */
[----:B------:R3:W1:Y:S01]  /*2140*/  LDS R139, [R10+0x30020] ;  /* 0x030020000a8b7984 */ /* 0x0006620000000800 */
[----:B------:R-:W-:Y:S05]  /*2150*/  @!P0 BRA `(.L_x_533) ;  /* 0x0000000000048947 */ /* 0x000fea0003800000 */
[----:B------:R-:W-:Y:S01]  /*2160*/  BPT.TRAP 0x1 ;  /* 0x000000040000795c */ /* 0x000fe20000300000 */
.L_x_533:
[----:B------:R-:W-:-:S04]  /*2170*/  SHF.L.U32 R15, R6, 0x1f, RZ ;  /* 0x0000001f060f7819 */ /* 0x000fc800000006ff */
[----:B------:R1:W1:Y:S01]  /*2180*/  SYNCS.PHASECHK.TRANS64.TRYWAIT P1, [UR36+0x36430], R15 ;  /* 0x0364300fff0075a7 */ /* 0x0002620008020164 */
[----:B------:R-:W-:Y:S05]  /*2190*/  @!P0 BRA `(.L_x_534) ;  /* 0x0000000000048947 */ /* 0x000fea0003800000 */
[----:B------:R-:W-:Y:S01]  /*21a0*/  BPT.TRAP 0x1 ;  /* 0x000000040000795c */ /* 0x000fe20000300000 */
.L_x_534:
[----:B------:R-:W-:Y:S01]  /*21b0*/  FMUL.FTZ R12, R120, UR40 ;  /* 0x00000028780c7c20 */ /* 0x000fe20008410000 */
[----:B------:R-:W-:Y:S01]  /*21c0*/  FMUL.FTZ R13, R121, UR40 ;  /* 0x00000028790d7c20 */ /* 0x000fe20008410000 */
[----:B---3--:R-:W-:Y:S01]  /*21d0*/  FMUL.FTZ R10, R122, UR40 ;  /* 0x000000287a0a7c20 */ /* 0x008fe20008410000 */
[----:B-12---:R-:W-:Y:S01]  /*21e0*/  FMUL.FTZ R11, R123, UR40 ;  /* 0x000000287b0b7c20 */ /* 0x006fe20008410000 */
        /* <DEDUP_REMOVED lines=10> */
[----:B------:R-:W1:Y:S01]  /*2290*/  MUFU.TANH R12, R12 ;  /* 0x0000000c000c7308 */ /* 0x000e620000002400 */
[----:B------:R-:W-:Y:S01]  /*22a0*/  FMUL.FTZ R136, R134, UR40 ;  /* 0x0000002886887c20 */ /* 0x000fe20008410000 */
[----:B------:R-:W-:-:S06]  /*22b0*/  FMUL.FTZ R23, R135, UR40 ;  /* 0x0000002887177c20 */ /* 0x000fcc0008410000 */
[----:B------:R-:W2:Y:S08]  /*22c0*/  MUFU.TANH R13, R13 ;  /* 0x0000000d000d7308 */ /* 0x000eb00000002400 */
[----:B------:R-:W3:Y:S08]  /*22d0*/  MUFU.TANH R10, R10 ;  /* 0x0000000a000a7308 */ /* 0x000ef00000002400 */
[----:B------:R-:W1:Y:S08]  /*22e0*/  MUFU.TANH R11, R11 ;  /* 0x0000000b000b7308 */ /* 0x000e700000002400 */
        /* <DEDUP_REMOVED lines=9> */
[----:B------:R-:W1:Y:S01]  /*2380*/  MUFU.TANH R138, R138 ;  /* 0x0000008a008a7308 */ /* 0x000e620000002400 */
[----:B--23--:R-:W-:Y:S05]  /*2390*/  @P1 BRA `(.L_x_535) ;  /* 0x0000000000081947 */ /* 0x00cfea0003800000 */
[----:B------:R-:W2:Y:S02]  /*23a0*/  SYNCS.PHASECHK.TRANS64.TRYWAIT P1, [UR36+0x36430], R15 ;  /* 0x0364300fff0075a7 */ /* 0x000ea40008020164 */
[----:B--2---:R-:W-:Y:S05]  /*23b0*/  @!P1 BRA `(.L_x_536) ;  /* 0x0000008000409947 */ /* 0x004fea0003800000 */
.L_x_535:
[----:B------:R-:W3:Y:S01]  /*23c0*/  MUFU.TANH R136, R136 ;  /* 0x0000008800887308 */ /* 0x000ee20000002400 */
[C---:B------:R-:W-:Y:S01]  /*23d0*/  ISETP.GT.AND P6, PT, R0.reuse, RZ, PT ;  /* 0x000000ff0000720c */ /* 0x040fe20003fc4270 */
[----:B------:R-:W5:Y:S01]  /*23e0*/  LDL R145, [R1] ;  /* 0x0000000001917983 */ /* 0x000f620000100800 */
[----:B------:R-:W-:Y:S01]  /*23f0*/  UIADD3 UR5, UR36, 0x2a000, URZ ;  /* 0x0002a00024057890 */ /* 0x000fe2000fffe03f */
[----:B------:R-:W-:Y:S01]  /*2400*/  ISETP.GT.AND P1, PT, R0, 0x1, PT ;  /* 0x000000010000780c */ /* 0x000fe20003f24270 */
[----:B------:R-:W-:Y:S01]  /*2410*/  UIADD3 UR4, UR4, 0x9000, URZ ;  /* 0x0000900004047890 */ /* 0x000fe2000fffe03f */
[----:B-12---:R-:W-:Y:S01]  /*2420*/  FSEL R15, R12, -INF , P6 ;  /* 0xff8000000c0f7808 */ /* 0x006fe20003000000 */
[----:B------:R-:W-:Y:S01]  /*2430*/  USHF.R.U32.HI UR6, URZ, 0x4, UR5 ;  /* 0x000000043f067899 */ /* 0x000fe20008011605 */
[----:B------:R-:W1:Y:S01]  /*2440*/  MUFU.TANH R23, R23 ;  /* 0x0000001700177308 */ /* 0x000e620000002400 */
[----:B------:R-:W-:Y:S01]  /*2450*/  FSEL R144, R10, -INF , P6 ;  /* 0xff8000000a907808 */ /* 0x000fe20003000000 */
[----:B------:R-:W-:Y:S01]  /*2460*/  USHF.R.U32.HI UR4, URZ, 0x4, UR4 ;  /* 0x000000043f047899 */ /* 0x000fe20008011604 */
[C---:B------:R-:W-:Y:S01]  /*2470*/  ISETP.GT.AND P2, PT, R0.reuse, 0x8, PT ;  /* 0x000000080000780c */ /* 0x040fe20003f44270 */
[----:B------:R-:W-:Y:S01]  /*2480*/  ULOP3.LUT UR7, UR6, 0x3fff, URZ, 0xc0, !UPT ;  /* 0x00003fff06077892 */ /* 0x000fe2000f8ec03f */
[C---:B------:R-:W-:Y:S01]  /*2490*/  ISETP.GT.AND P3, PT, R0.reuse, 0x9, PT ;  /* 0x000000090000780c */ /* 0x040fe20003f64270 */
[----:B------:R-:W-:Y:S01]  /*24a0*/  ULOP3.LUT UR6, UR4, 0x3fff, URZ, 0xc0, !UPT ;  /* 0x00003fff04067892 */ /* 0x000fe2000f8ec03f */
[C---:B------:R-:W-:Y:S01]  /*24b0*/  ISETP.GT.AND P4, PT, R0.reuse, 0x10, PT ;  /* 0x000000100000780c */ /* 0x040fe20003f84270 */
[----:B------:R-:W-:Y:S01]  /*24c0*/  ULOP3.LUT UR4, UR7, 0x10000, URZ, 0xfc, !UPT ;  /* 0x0001000007047892 */ /* 0x000fe2000f8efc3f */
[C---:B------:R-:W-:Y:S01]  /*24d0*/  ISETP.GT.AND P5, PT, R0.reuse, 0x11, PT ;  /* 0x000000110000780c */ /* 0x040fe20003fa4270 */
[----:B------:R-:W-:Y:S01]  /*24e0*/  ULOP3.LUT UR6, UR6, 0x10000, URZ, 0xfc, !UPT ;  /* 0x0001000006067892 */ /* 0x000fe2000f8efc3f */
[----:B------:R-:W-:Y:S01]  /*24f0*/  ISETP.GT.AND P6, PT, R0, 0x18, PT ;  /* 0x000000180000780c */ /* 0x000fe20003fc4270 */
[--C-:B----4-:R-:W-:Y:S01]  /*2500*/  FFMA.FTZ R152, R15, UR41, -R148.reuse ;  /* 0x000000290f987c23 */ /* 0x110fe20008010894 */
[----:B------:R-:W-:Y:S01]  /*2510*/  FSEL R153, R13, -INF , P1 ;  /* 0xff8000000d997808 */ /* 0x000fe20000800000 */
[--C-:B------:R-:W-:Y:S01]  /*2520*/  FFMA.FTZ R144, R144, UR41, -R139.reuse ;  /* 0x0000002990907c23 */ /* 0x100fe2000801088b */
[----:B------:R-:W-:Y:S01]  /*2530*/  FSEL R120, R11, -INF , P1 ;  /* 0xff8000000b787808 */ /* 0x000fe20000800000 */
[----:B------:R-:W-:Y:S01]  /*2540*/  UMOV UR8, UR4 ;  /* 0x0000000400087c82 */ /* 0x000fe20008000000 */
[----:B------:R-:W-:Y:S01]  /*2550*/  ISETP.GT.AND P1, PT, R0, 0x19, PT ;  /* 0x000000190000780c */ /* 0x000fe20003f24270 */
[--C-:B------:R-:W-:Y:S01]  /*2560*/  FFMA.FTZ R153, R153, UR41, -R148.reuse ;  /* 0x0000002999997c23 */ /* 0x100fe20008010894 */
[----:B------:R-:W-:Y:S01]  /*2570*/  FSEL R151, R14, -INF , P2 ;  /* 0xff8000000e977808 */ /* 0x000fe20001000000 */
[--C-:B------:R-:W-:Y:S01]  /*2580*/  FFMA.FTZ R143, R120, UR41, -R139.reuse ;  /* 0x00000029788f7c23 */ /* 0x100fe2000801088b */
[----:B------:R-:W-:Y:S01]  /*2590*/  FSEL R155, R16, -INF , P3 ;  /* 0xff800000109b7808 */ /* 0x000fe20001800000 */
[----:B------:R-:W-:Y:S01]  /*25a0*/  UMOV UR9, 0x40000040 ;  /* 0x4000004000097882 */ /* 0x000fe20000000000 */
[----:B------:R-:W-:Y:S01]  /*25b0*/  FSEL R149, R21, -INF , P4 ;  /* 0xff80000015957808 */ /* 0x000fe20002000000 */
[--C-:B------:R-:W-:Y:S01]  /*25c0*/  FFMA.FTZ R151, R151, UR41, -R148.reuse ;  /* 0x0000002997977c23 */ /* 0x100fe20008010894 */
        /* <DEDUP_REMOVED lines=12> */
[----:B---3--:R-:W-:Y:S01]  /*2690*/  FSEL R146, R136, -INF , P6 ;  /* 0xff80000088927808 */ /* 0x008fe20003000000 */
[--C-:B------:R-:W-:Y:S01]  /*26a0*/  FFMA.FTZ R142, R142, UR41, -R139.reuse ;  /* 0x000000298e8e7c23 */ /* 0x100fe2000801088b */
[----:B------:R-:W-:Y:S01]  /*26b0*/  FSEL R123, R138, -INF , P1 ;  /* 0xff8000008a7b7808 */ /* 0x000fe20000800000 */
[--C-:B------:R-:W-:Y:S01]  /*26c0*/  FFMA.FTZ R147, R122, UR41, -R139.reuse ;  /* 0x000000297a937c23 */ /* 0x100fe2000801088b */
[----:B-1----:R-:W-:Y:S01]  /*26d0*/  FSEL R124, R23, -INF , P1 ;  /* 0xff800000177c7808 */ /* 0x002fe20000800000 */
[--C-:B------:R-:W-:Y:S01]  /*26e0*/  FFMA.FTZ R146, R146, UR41, -R139.reuse ;  /* 0x0000002992927c23 */ /* 0x100fe2000801088b */
[----:B------:R-:W-:Y:S01]  /*26f0*/  UMOV UR10, UR6 ;  /* 0x00000006000a7c82 */ /* 0x000fe20008000000 */
[----:B------:R-:W-:Y:S01]  /*2700*/  FFMA.FTZ R148, R123, UR41, -R148 ;  /* 0x000000297b947c23 */ /* 0x000fe20008010894 */
[----:B------:R-:W-:Y:S01]  /*2710*/  UMOV UR11, 0x40000040 ;  /* 0x40000040000b7882 */ /* 0x000fe20000000000 */
[----:B------:R-:W-:Y:S01]  /*2720*/  FFMA.FTZ R139, R124, UR41, -R139 ;  /* 0x000000297c8b7c23 */ /* 0x000fe2000801088b */
[----:B------:R-:W1:Y:S01]  /*2730*/  MUFU.EX2 R151, R151 ;  /* 0x0000009700977308 */ /* 0x000e620000000800 */
[----:B------:R-:W-:Y:S01]  /*2740*/  WARPGROUP.ARRIVE ;  /* 0x00000000000079c5 */ /* 0x000fe20000000000 */
[----:B------:R-:W-:Y:S01]  /*2750*/  FFMA.FTZ R14, -R14, R14, 1 ;  /* 0x3f8000000e0e7423 */ /* 0x000fe2000001010e */
[----:B------:R-:W-:Y:S01]  /*2760*/  FFMA.FTZ R12, -R12, R12, 1 ;  /* 0x3f8000000c0c7423 */ /* 0x000fe2000001010c */
[----:B------:R-:W-:Y:S01]  /*2770*/  FFMA.FTZ R13, -R13, R13, 1 ;  /* 0x3f8000000d0d7423 */ /* 0x000fe2000001010d */
[----:B------:R-:W-:Y:S01]  /*2780*/  FFMA.FTZ R21, -R21, R21, 1 ;  /* 0x3f80000015157423 */ /* 0x000fe20000010115 */
[----:B------:R-:W-:Y:S01]  /*2790*/  FFMA.FTZ R16, -R16, R16, 1 ;  /* 0x3f80000010107423 */ /* 0x000fe20000010110 */
[----:B------:R-:W-:Y:S01]  /*27a0*/  HGMMA.64x32x16.F32.BF16 R120, gdesc[UR8], RZ, !UPT, gsb0 ;  /* 0x00600000087879f0 */ /* 0x000fe2000c0018ff */
[----:B------:R-:W-:Y:S01]  /*27b0*/  UIADD3 UR10, UR6, 0x2, URZ ;  /* 0x00000002060a7890 */ /* 0x000fe2000fffe03f */
[----:B------:R-:W-:Y:S01]  /*27c0*/  MUFU.EX2 R155, R155 ;  /* 0x0000009b009b7308 */ /* 0x000fe20000000800 */
[----:B------:R-:W-:Y:S01]  /*27d0*/  UIADD3 UR8, UR4, 0x2, URZ ;  /* 0x0000000204087890 */ /* 0x000fe2000fffe03f */
[----:B------:R-:W-:Y:S01]  /*27e0*/  FFMA.FTZ R22, -R22, R22, 1 ;  /* 0x3f80000016167423 */ /* 0x000fe20000010116 */
[----:B------:R-:W-:Y:S01]  /*27f0*/  UMOV UR11, 0x40000040 ;  /* 0x40000040000b7882 */ /* 0x000fe20000000000 */
[----:B------:R-:W-:Y:S01]  /*2800*/  UMOV UR9, 0x40000040 ;  /* 0x4000004000097882 */ /* 0x000fe20000000000 */
[----:B------:R-:W-:Y:S01]  /*2810*/  FFMA.FTZ R17, -R17, R17, 1 ;  /* 0x3f80000011117423 */ /* 0x000fe20000010111 */
[----:B------:R-:W-:Y:S01]  /*2820*/  FFMA.FTZ R136, -R136, R136, 1 ;  /* 0x3f80000088887423 */ /* 0x000fe20000010188 */
[----:B------:R-:W-:Y:S01]  /*2830*/  FFMA.FTZ R23, -R23, R23, 1 ;  /* 0x3f80000017177423 */ /* 0x000fe20000010117 */
[----:B------:R-:W2:Y:S01]  /*2840*/  MUFU.EX2 R152, R152 ;  /* 0x0000009800987308 */ /* 0x000ea20000000800 */
[----:B------:R-:W-:-:S07]  /*2850*/  UMOV UR7, 0x80000020 ;  /* 0x8000002000077882 */ /* 0x000fce0000000000 */
[----:B------:R-:W3:Y:S08]  /*2860*/  MUFU.EX2 R153, R153 ;  /* 0x0000009900997308 */ /* 0x000ef00000000800 */
[----:B------:R-:W-:Y:S08]  /*2870*/  MUFU.EX2 R144, R144 ;  /* 0x0000009000907308 */ /* 0x000ff00000000800 */
[----:B------:R-:W4:Y:S08]  /*2880*/  MUFU.EX2 R143, R143 ;  /* 0x0000008f008f7308 */ /* 0x000f300000000800 */
[----:B------:R-:W-:Y:S08]  /*2890*/  MUFU.EX2 R150, R150 ;  /* 0x0000009600967308 */ /* 0x000ff00000000800 */
[----:B------:R-:W4:Y:S08]  /*28a0*/  MUFU.EX2 R154, R154 ;  /* 0x0000009a009a7308 */ /* 0x000f300000000800 */
[----:B------:R-:W-:Y:S01]  /*28b0*/  MUFU.EX2 R142, R142 ;  /* 0x0000008e008e7308 */ /* 0x000fe20000000800 */
[----:B------:R-:W-:-:S02]  /*28c0*/  WARPGROUP.DEPBAR.LE gsb0, 0x0 ;  /* 0x00008000000079c5 */ /* 0x000fc40000010000 */
[----:B------:R-:W-:-:S05]  /*28d0*/  WARPGROUP.ARRIVE ;  /* 0x00000000000079c5 */ /* 0x000fca0000000000 */
[----:B------:R-:W4:Y:S01]  /*28e0*/  MUFU.EX2 R141, R141 ;  /* 0x0000008d008d7308 */ /* 0x000f220000000800 */
[----:B------:R-:W-:Y:S01]  /*28f0*/  HGMMA.64x32x16.F32.BF16 R120, gdesc[UR8], R120, gsb0 ;  /* 0x00600000087879f0 */ /* 0x000fe20008001878 */
[----:B------:R-:W-:Y:S02]  /*2900*/  UIADD3 UR10, UR6, 0x4, URZ ;  /* 0x00000004060a7890 */ /* 0x000fe4000fffe03f */
[----:B------:R-:W-:Y:S01]  /*2910*/  UIADD3 UR8, UR4, 0x4, URZ ;  /* 0x0000000404087890 */ /* 0x000fe2000fffe03f */
[----:B------:R-:W-:Y:S01]  /*2920*/  UMOV UR11, 0x40000040 ;  /* 0x40000040000b7882 */ /* 0x000fe20000000000 */
[----:B------:R-:W-:Y:S02]  /*2930*/  UMOV UR9, 0x40000040 ;  /* 0x4000004000097882 */ /* 0x000fe40000000000 */
[----:B------:R-:W-:Y:S08]  /*2940*/  MUFU.EX2 R148, R148 ;  /* 0x0000009400947308 */ /* 0x000ff00000000800 */
[----:B------:R-:W-:Y:S08]  /*2950*/  MUFU.EX2 R147, R147 ;  /* 0x0000009300937308 */ /* 0x000ff00000000800 */
[----:B------:R-:W4:Y:S08]  /*2960*/  MUFU.EX2 R146, R146 ;  /* 0x0000009200927308 */ /* 0x000f300000000800 */
[----:B------:R-:W4:Y:S01]  /*2970*/  MUFU.EX2 R139, R139 ;  /* 0x0000008b008b7308 */ /* 0x000f220000000800 */
        /* <DEDUP_REMOVED lines=14> */
[----:B-----5:R-:W-:Y:S01]  /*2a60*/  LEA R15, R145, UR36, 0x2 ;  /* 0x00000024910f7c11 */ /* 0x020fe2000f8e10ff */
        /* <DEDUP_REMOVED lines=49> */
[----:B------:R-:W-:-:S04]  /*2d80*/  USHF.R.U32.HI UR4, URZ, 0x4, UR37 ;  /* 0x000000043f047899 */ /* 0x000fc80008011625 */
[----:B------:R-:W-:Y:S01]  /*2d90*/  ULOP3.LUT UR4, UR4, 0x3fff, URZ, 0xc0, !UPT ;  /* 0x00003fff04047892 */ /* 0x000fe2000f8ec03f */
[----:B------:R-:W-:Y:S02]  /*2da0*/  WARPGROUP.DEPBAR.LE gsb0, 0x0 ;  /* 0x00008000000079c5 */ /* 0x000fe40000010000 */
[----:B------:R-:W-:-:S06]  /*2db0*/  WARPGROUP.ARRIVE ;  /* 0x00000000000079c5 */ /* 0x000fcc0000000000 */
[----:B------:R-:W-:Y:S01]  /*2dc0*/  HGMMA.64x32x16.F32.BF16 R120, gdesc[UR8], R120, gsb0 ;  /* 0x00600000087879f0 */ /* 0x000fe20008001878 */
[----:B------:R-:W-:Y:S01]  /*2dd0*/  R2UR UR10, R5 ;  /* 0x00000000050a72ca */ /* 0x000fe200000e0000 */
[----:B------:R-:W-:Y:S01]  /*2de0*/  ULOP3.LUT UR9, UR4, 0x1000000, URZ, 0xfc, !UPT ;  /* 0x0100000004097892 */ /* 0x000fe2000f8efc3f */
[----:B------:R-:W-:-:S06]  /*2df0*/  UMOV UR11, 0x40000040 ;  /* 0x40000040000b7882 */ /* 0x000fcc0000000000 */
[----:B------:R-:W-:-:S05]  /*2e00*/  UMOV UR6, UR9 ;  /* 0x0000000900067c82 */ /* 0x000fca0008000000 */
[----:B------:R-:W-:-:S04]  /*2e10*/  ULEA UR5, UR10, UR5, 0xd ;  /* 0x000000050a057291 */ /* 0x000fc8000f8e683f */
[----:B------:R-:W-:-:S04]  /*2e20*/  USHF.R.U32.HI UR5, URZ, 0x4, UR5 ;  /* 0x000000043f057899 */ /* 0x000fc80008011605 */
[----:B------:R-:W-:-:S03]  /*2e30*/  ULOP3.LUT UR8, UR5, 0x3fff, URZ, 0xc0, !UPT ;  /* 0x00003fff05087892 */ /* 0x000fc6000f8ec03f */
[----:B------:R-:W-:-:S04]  /*2e40*/  UMOV UR5, 0x40000040 ;  /* 0x4000004000057882 */ /* 0x000fc80000000000 */
[----:B------:R-:W-:Y:S01]  /*2e50*/  UMOV UR4, UR8 ;  /* 0x0000000800047c82 */ /* 0x000fe20008000000 */
[----:B------:R-:W-:Y:S02]  /*2e60*/  WARPGROUP.DEPBAR.LE gsb0, 0x0 ;  /* 0x00008000000079c5 */ /* 0x000fe40000010000 */
[----:B------:R-:W5:Y:S02]  /*2e70*/  LDS R145, [R15+0x30200] ;  /* 0x030200000f917984 */ /* 0x000f640000000800 */
[--C-:B-----5:R-:W-:Y:S01]  /*2e80*/  FADD.FTZ R124, R124, -R145.reuse ;  /* 0x800000917c7c7221 */ /* 0x120fe20000010000 */
[--C-:B------:R-:W-:Y:S01]  /*2e90*/  FADD.FTZ R120, R120, -R145.reuse ;  /* 0x8000009178787221 */ /* 0x100fe20000010000 */
[--C-:B------:R-:W-:Y:S01]  /*2ea0*/  FADD.FTZ R121, R121, -R145.reuse ;  /* 0x8000009179797221 */ /* 0x100fe20000010000 */
[--C-:B------:R-:W-:Y:S01]  /*2eb0*/  FADD.FTZ R128, R128, -R145.reuse ;  /* 0x8000009180807221 */ /* 0x100fe20000010000 */
[----:B-1----:R-:W-:Y:S01]  /*2ec0*/  FMUL.FTZ R124, R151, R124 ;  /* 0x0000007c977c7220 */ /* 0x002fe20000410000 */
[----:B--2---:R-:W-:Y:S01]  /*2ed0*/  FMUL.FTZ R120, R152, R120 ;  /* 0x0000007898787220 */ /* 0x004fe20000410000 */
[----:B---3--:R-:W-:Y:S01]  /*2ee0*/  FMUL.FTZ R121, R153, R121 ;  /* 0x0000007999797220 */ /* 0x008fe20000410000 */
[--C-:B------:R-:W-:Y:S01]  /*2ef0*/  FADD.FTZ R132, R132, -R145.reuse ;  /* 0x8000009184847221 */ /* 0x100fe20000010000 */
[----:B------:R-:W-:Y:S01]  /*2f00*/  FMUL.FTZ R124, R14, R124 ;  /* 0x0000007c0e7c7220 */ /* 0x000fe20000410000 */
[----:B------:R-:W-:Y:S01]  /*2f10*/  F2FP.BF16.F32.PACK_AB R14, R155, R151 ;  /* 0x000000979b0e723e */ /* 0x000fe200000010ff */
[----:B------:R-:W-:Y:S01]  /*2f20*/  FMUL.FTZ R120, R12, R120 ;  /* 0x000000780c787220 */ /* 0x000fe20000410000 */
[----:B------:R1:W2:Y:S01]  /*2f30*/  LDS R151, [R15+0x30220] ;  /* 0x030220000f977984 */ /* 0x0002a20000000800 */
[----:B------:R-:W-:Y:S01]  /*2f40*/  FMUL.FTZ R121, R13, R121 ;  /* 0x000000790d797220 */ /* 0x000fe20000410000 */
[----:B------:R-:W-:Y:S01]  /*2f50*/  F2FP.BF16.F32.PACK_AB R12, R153, R152 ;  /* 0x00000098990c723e */ /* 0x000fe200000010ff */
[--C-:B------:R-:W-:Y:S01]  /*2f60*/  FADD.FTZ R125, R125, -R145.reuse ;  /* 0x800000917d7d7221 */ /* 0x100fe20000010000 */
[----:B----4-:R-:W-:Y:S01]  /*2f70*/  F2FP.BF16.F32.PACK_AB R13, R143, R144 ;  /* 0x000000908f0d723e */ /* 0x010fe200000010ff */
[--C-:B------:R-:W-:Y:S01]  /*2f80*/  FADD.FTZ R129, R129, -R145.reuse ;  /* 0x8000009181817221 */ /* 0x100fe20000010000 */
[----:B------:R-:W-:Y:S01]  /*2f90*/  FADD.FTZ R133, R133, -R145 ;  /* 0x8000009185857221 */ /* 0x000fe20000010000 */
[----:B------:R-:W-:Y:S01]  /*2fa0*/  FMUL.FTZ R125, R155, R125 ;  /* 0x0000007d9b7d7220 */ /* 0x000fe20000410000 */
[----:B-1----:R-:W-:Y:S01]  /*2fb0*/  F2FP.BF16.F32.PACK_AB R15, R154, R150 ;  /* 0x000000969a0f723e */ /* 0x002fe200000010ff */
[----:B------:R-:W-:Y:S01]  /*2fc0*/  BAR.SYNC.DEFER_BLOCKING 0x9, 0x180 ;  /* 0x0246000000007b1d */ /* 0x000fe20000010000 */
[----:B------:R-:W-:Y:S01]  /*2fd0*/  FMUL.FTZ R129, R141, R129 ;  /* 0x000000818d817220 */ /* 0x000fe20000410000 */
[----:B------:R-:W-:Y:S01]  /*2fe0*/  FMUL.FTZ R16, R16, R125 ;  /* 0x0000007d10107220 */ /* 0x000fe20000410000 */
[----:B------:R-:W-:Y:S01]  /*2ff0*/  FFMA.FTZ R125, -R138, R138, 1 ;  /* 0x3f8000008a7d7423 */ /* 0x000fe2000001018a */
[----:B------:R-:W-:Y:S01]  /*3000*/  F2FP.BF16.F32.PACK_AB R120, R121, R120 ;  /* 0x000000787978723e */ /* 0x000fe200000010ff */
[----:B------:R-:W-:Y:S01]  /*3010*/  FMUL.FTZ R22, R22, R129 ;  /* 0x0000008116167220 */ /* 0x000fe20000410000 */
[----:B------:R-:W-:-:S04]  /*3020*/  IMAD.U32 R153, RZ, RZ, UR36 ;  /* 0x00000024ff997e24 */ /* 0x000fc8000f8e00ff */
[----:B------:R-:W-:Y:S01]  /*3030*/  VIADD R153, R153, 0x33400 ;  /* 0x0003340099997836 */ /* 0x000fe20000000000 */
[----:B------:R1:W-:Y:S01]  /*3040*/  STSM.16.M88.4 [R156+0x30400], R12 ;  /* 0x0304000c9c007844 */ /* 0x0003e20000000200 */
[--C-:B--2---:R-:W-:Y:S01]  /*3050*/  FADD.FTZ R129, R127, -R151.reuse ;  /* 0x800000977f817221 */ /* 0x104fe20000010000 */
[----:B------:R-:W-:-:S03]  /*3060*/  FADD.FTZ R127, R134, -R151 ;  /* 0x80000097867f7221 */ /* 0x000fc60000010000 */
[----:B------:R-:W-:Y:S01]  /*3070*/  FMUL.FTZ R154, R154, R129 ;  /* 0x000000819a9a7220 */ /* 0x000fe20000410000 */
[----:B------:R-:W-:Y:S01]  /*3080*/  FMUL.FTZ R129, R146, R127 ;  /* 0x0000007f92817220 */ /* 0x000fe20000410000 */
[----:B------:R-:W-:Y:S01]  /*3090*/  FFMA.FTZ R127, -R10, R10, 1 ;  /* 0x3f8000000a7f7423 */ /* 0x000fe2000001010a */
[----:B------:R-:W-:Y:S01]  /*30a0*/  FFMA.FTZ R10, -R11, R11, 1 ;  /* 0x3f8000000b0a7423 */ /* 0x000fe2000001010b */
[----:B------:R-:W-:Y:S01]  /*30b0*/  FFMA.FTZ R11, -R18, R18, 1 ;  /* 0x3f800000120b7423 */ /* 0x000fe20000010112 */
[----:B-1----:R-:W1:Y:S01]  /*30c0*/  MUFU.EX2 R12, R149 ;  /* 0x00000095000c7308 */ /* 0x002e620000000800 */
[--C-:B------:R-:W-:Y:S01]  /*30d0*/  FADD.FTZ R15, R126, -R151.reuse ;  /* 0x800000977e0f7221 */ /* 0x100fe20000010000 */
[----:B------:R-:W-:Y:S01]  /*30e0*/  FADD.FTZ R126, R135, -R151 ;  /* 0x80000097877e7221 */ /* 0x000fe20000010000 */
[----:B------:R-:W-:Y:S01]  /*30f0*/  FMUL.FTZ R154, R11, R154 ;  /* 0x0000009a0b9a7220 */ /* 0x000fe20000410000 */
[----:B------:R-:W-:Y:S01]  /*3100*/  FFMA.FTZ R11, -R20, R20, 1 ;  /* 0x3f800000140b7423 */ /* 0x000fe20000010114 */
[----:B------:R-:W-:Y:S01]  /*3110*/  FMUL.FTZ R150, R150, R15 ;  /* 0x0000000f96967220 */ /* 0x000fe20000410000 */
[C---:B------:R-:W-:Y:S01]  /*3120*/  F2FP.BF16.F32.PACK_AB R15, R139.reuse, R146 ;  /* 0x000000928b0f723e */ /* 0x040fe200000010ff */
[----:B------:R-:W-:Y:S01]  /*3130*/  FMUL.FTZ R126, R139, R126 ;  /* 0x0000007e8b7e7220 */ /* 0x000fe20000410000 */
[----:B------:R-:W2:Y:S01]  /*3140*/  MUFU.EX2 R14, R140 ;  /* 0x0000008c000e7308 */ /* 0x000ea20000000800 */
[----:B------:R-:W-:-:S02]  /*3150*/  FMUL.FTZ R17, R17, R150 ;  /* 0x0000009611117220 */ /* 0x000fc40000410000 */
[----:B------:R-:W-:Y:S01]  /*3160*/  FMUL.FTZ R126, R23, R126 ;  /* 0x0000007e177e7220 */ /* 0x000fe20000410000 */
[----:B-1----:R-:W-:Y:S01]  /*3170*/  FMUL.FTZ R128, R12, R128 ;  /* 0x000000800c807220 */ /* 0x002fe20000410000 */
[----:B------:R-:W-:-:S03]  /*3180*/  F2FP.BF16.F32.PACK_AB R12, R141, R12 ;  /* 0x0000000c8d0c723e */ /* 0x000fc600000010ff */
[----:B------:R-:W-:Y:S01]  /*3190*/  FMUL.FTZ R21, R21, R128 ;  /* 0x0000008015157220 */ /* 0x000fe20000410000 */
[----:B------:R-:W-:Y:S01]  /*31a0*/  FFMA.FTZ R128, -R137, R137, 1 ;  /* 0x3f80000089807423 */ /* 0x000fe20000010189 */
[----:B--2---:R-:W-:Y:S01]  /*31b0*/  FMUL.FTZ R13, R14, R132 ;  /* 0x000000840e0d7220 */ /* 0x004fe20000410000 */
[C---:B------:R-:W-:Y:S01]  /*31c0*/  F2FP.BF16.F32.PACK_AB R14, R148.reuse, R14 ;  /* 0x0000000e940e723e */ /* 0x040fe200000010ff */
[----:B------:R-:W-:Y:S02]  /*31d0*/  FMUL.FTZ R132, R148, R133 ;  /* 0x0000008594847220 */ /* 0x000fe40000410000 */
[----:B------:R-:W-:Y:S01]  /*31e0*/  FMUL.FTZ R128, R128, R13 ;  /* 0x0000000d80807220 */ /* 0x000fe20000410000 */
[--C-:B------:R-:W-:Y:S01]  /*31f0*/  FADD.FTZ R13, R122, -R151.reuse ;  /* 0x800000977a0d7221 */ /* 0x100fe20000010000 */
[----:B------:R-:W-:Y:S01]  /*3200*/  FMUL.FTZ R125, R125, R132 ;  /* 0x000000847d7d7220 */ /* 0x000fe20000410000 */
[--C-:B------:R-:W-:Y:S01]  /*3210*/  FADD.FTZ R132, R123, -R151.reuse ;  /* 0x800000977b847221 */ /* 0x100fe20000010000 */
[--C-:B------:R-:W-:Y:S01]  /*3220*/  FADD.FTZ R123, R130, -R151.reuse ;  /* 0x80000097827b7221 */ /* 0x100fe20000010000 */
[----:B------:R-:W-:Y:S01]  /*3230*/  FMUL.FTZ R144, R144, R13 ;  /* 0x0000000d90907220 */ /* 0x000fe20000410000 */
[----:B------:R-:W-:Y:S01]  /*3240*/  F2FP.BF16.F32.PACK_AB R13, R147, R142 ;  /* 0x0000008e930d723e */ /* 0x000fe200000010ff */
[----:B------:R-:W-:Y:S01]  /*3250*/  FMUL.FTZ R143, R143, R132 ;  /* 0x000000848f8f7220 */ /* 0x000fe20000410000 */
[----:B------:R-:W-:Y:S01]  /*3260*/  FADD.FTZ R122, R131, -R151 ;  /* 0x80000097837a7221 */ /* 0x000fe20000010000 */
[----:B------:R-:W-:Y:S01]  /*3270*/  FMUL.FTZ R123, R142, R123 ;  /* 0x0000007b8e7b7220 */ /* 0x000fe20000410000 */
[----:B------:R-:W-:Y:S01]  /*3280*/  FMUL.FTZ R127, R127, R144 ;  /* 0x000000907f7f7220 */ /* 0x000fe20000410000 */
[----:B------:R1:W-:Y:S01]  /*3290*/  STSM.16.M88.4 [R157], R12 ;  /* 0x0000000c9d007844 */ /* 0x0003e20000000200 */
[----:B------:R-:W-:Y:S01]  /*32a0*/  FMUL.FTZ R18, R10, R143 ;  /* 0x0000008f0a127220 */ /* 0x000fe20000410000 */
[----:B------:R-:W-:Y:S01]  /*32b0*/  FMUL.FTZ R122, R147, R122 ;  /* 0x0000007a937a7220 */ /* 0x000fe20000410000 */
[----:B------:R-:W-:Y:S01]  /*32c0*/  FFMA.FTZ R10, -R19, R19, 1 ;  /* 0x3f800000130a7423 */ /* 0x000fe20000010113 */
[----:B------:R-:W-:Y:S01]  /*32d0*/  @!PT LDS RZ, [RZ] ;  /* 0x00000000fffff984 */ /* 0x000fe20000000800 */
[----:B------:R-:W-:Y:S01]  /*32e0*/  @!PT LDS RZ, [RZ] ;  /* 0x00000000fffff984 */ /* 0x000fe20000000800 */
[----:B------:R-:W-:Y:S01]  /*32f0*/  @!PT LDS RZ, [RZ] ;  /* 0x00000000fffff984 */ /* 0x000fe20000000800 */
[----:B------:R-:W-:Y:S01]  /*3300*/  @!PT LDS RZ, [RZ] ;  /* 0x00000000fffff984 */ /* 0x000fe20000000800 */
[----:B------:R2:W-:Y:S06]  /*3310*/  MEMBAR.ALL.CTA ;  /* 0x0000000000007992 */ /* 0x0005ec0000008000 */
[----:B--2---:R-:W2:Y:S01]  /*3320*/  FENCE.VIEW.ASYNC.S ;  /* 0x00000000000073c6 */ /* 0x004ea20000000000 */
[----:B------:R-:W-:Y:S01]  /*3330*/  FMUL.FTZ R11, R11, R122 ;  /* 0x0000007a0b0b7220 */ /* 0x000fe20000410000 */
[----:B------:R-:W-:Y:S01]  /*3340*/  FMUL.FTZ R10, R10, R123 ;  /* 0x0000007b0a0a7220 */ /* 0x000fe20000410000 */
[----:B------:R-:W-:-:S02]  /*3350*/  F2FP.BF16.F32.PACK_AB R122, R16, R124 ;  /* 0x0000007c107a723e */ /* 0x000fc400000010ff */
[----:B------:R-:W-:Y:S02]  /*3360*/  F2FP.BF16.F32.PACK_AB R121, R18, R127 ;  /* 0x0000007f1279723e */ /* 0x000fe400000010ff */
[----:B------:R-:W-:Y:S01]  /*3370*/  F2FP.BF16.F32.PACK_AB R123, R154, R17 ;  /* 0x000000119a7b723e */ /* 0x000fe200000010ff */
[----:B-1----:R-:W-:Y:S01]  /*3380*/  FMUL.FTZ R15, R136, R129 ;  /* 0x00000081880f7220 */ /* 0x002fe20000410000 */
[----:B------:R-:W-:Y:S02]  /*3390*/  F2FP.BF16.F32.PACK_AB R12, R22, R21 ;  /* 0x00000015160c723e */ /* 0x000fe400000010ff */
[----:B------:R-:W-:Y:S02]  /*33a0*/  F2FP.BF16.F32.PACK_AB R14, R125, R128 ;  /* 0x000000807d0e723e */ /* 0x000fe400000010ff */
[----:B------:R-:W-:Y:S02]  /*33b0*/  F2FP.BF16.F32.PACK_AB R13, R11, R10 ;  /* 0x0000000a0b0d723e */ /* 0x000fe400000010ff */
[----:B------:R-:W-:Y:S01]  /*33c0*/  F2FP.BF16.F32.PACK_AB R15, R126, R15 ;  /* 0x0000000f7e0f723e */ /* 0x000fe200000010ff */
[----:B--2---:R-:W-:Y:S06]  /*33d0*/  BAR.SYNC.DEFER_BLOCKING 0x9, 0x180 ;  /* 0x0246000000007b1d */ /* 0x004fec0000010000 */
        /* <DEDUP_REMOVED lines=46> */
[----:B-1----:R-:W-:-:S06]  /*36c0*/  WARPGROUP.ARRIVE ;  /* 0x00000000000079c5 */ /* 0x002fcc0000000000 */
        /* <DEDUP_REMOVED lines=35> */
.L_x_537:
        /* <DEDUP_REMOVED lines=60> */
.L_x_538:
[----:B-1----:R-:W2:Y:S01]  /*3cc0*/  LDL R10, [R1+0x4] ;  /* 0x00000400010a7983 */ /* 0x002ea20000100800 */
[----:B------:R-:W-:Y:S01]  /*3cd0*/  VIADD R8, R8, 0x1 ;  /* 0x0000000108087836 */ /* 0x000fe20000000000 */
[----:B------:R-:W-:Y:S01]  /*3ce0*/  LOP3.LUT R6, R6, 0x1, RZ, 0x3c, !PT ;  /* 0x0000000106067812 */ /* 0x000fe200078e3cff */
[----:B------:R-:W-:Y:S02]  /*3cf0*/  VIADD R4, R4, 0x36420 ;  /* 0x0003642004047836 */ /* 0x000fe40000000000 */
[----:B------:R-:W-:-:S03]  /*3d00*/  VIADD R3, R3, 0x1 ;  /* 0x0000000103037836 */ /* 0x000fc60000000000 */
[----:B------:R-:W-:Y:S02]  /*3d10*/  PRMT R4, RZ, 0x654, R4 ;  /* 0x00000654ff047816 */ /* 0x000fe40000000004 */
[C---:B------:R-:W-:Y:S02]  /*3d20*/  ISETP.NE.AND P0, PT, R3.reuse, 0x2, PT ;  /* 0x000000020300780c */ /* 0x040fe40003f05270 */
[----:B------:R1:W-:Y:S02]  /*3d30*/  SYNCS.ARRIVE.TRANS64.RED.A1T0 RZ, [R4+URZ], RZ ;  /* 0x000000ff04ff79a7 */ /* 0x0003e4000810043f */
[----:B------:R-:W-:Y:S02]  /*3d40*/  SEL R3, R3, RZ, P0 ;  /* 0x000000ff03037207 */ /* 0x000fe40000000000 */
[----:B-1----:R-:W-:-:S04]  /*3d50*/  SEL R4, RZ, 0x1, P0 ;  /* 0x00000001ff047807 */ /* 0x002fc80000000000 */
[----:B------:R-:W-:Y:S02]  /*3d60*/  LOP3.LUT R7, R7, R4, RZ, 0x3c, !PT ;  /* 0x0000000407077212 */ /* 0x000fe400078e3cff */
[----:B--2---:R-:W-:-:S13]  /*3d70*/  ISETP.GE.AND P1, PT, R8, R10, PT ;  /* 0x0000000a0800720c */ /* 0x004fda0003f26270 */
[----:B------:R-:W-:Y:S05]  /*3d80*/  @!P1 BRA `(.L_x_539) ;  /* 0xffffffdc002c9947 */ /* 0x000fea000383ffff */
[----:B------:R-:W-:Y:S01]  /*3d90*/  ULDC UR4, c[0x0][0x740] ;  /* 0x0001d00000047ab9 */ /* 0x000fe20000000800 */
[----:B------:R-:W-:Y:S01]  /*3da0*/  PLOP3.LUT P0, PT, PT, PT, PT, 0x8, 0x0 ;  /* 0x000000000000781c */ /* 0x000fe20003f0e170 */
        /* <DEDUP_REMOVED lines=47> */
[----:B------:R-:W-:-:S07]  /*40a0*/  FMUL.FTZ R71, R71, UR4 ;  /* 0x0000000447477c20 */ /* 0x000fce0008410000 */
.L_x_521:
[----:B------:R-:W-:Y:S05]  /*40b0*/  @P0 BRA `(.L_x_540) ;  /* 0x0000001400f80947 */ /* 0x000fea0003800000 */
[----:B------:R-:W3:Y:S01]  /*40c0*/  LDL R120, [R1+0x8] ;  /* 0x0000080001787983 */ /* 0x000ee20000100800 */
[----:B------:R-:W4:Y:S01]  /*40d0*/  S2UR UR5, SR_CgaCtaId ;  /* 0x00000000000579c3 */ /* 0x000f220000008800 */
[----:B------:R-:W-:Y:S01]  /*40e0*/  UMOV UR4, 0x400 ;  /* 0x0000040000047882 */ /* 0x000fe20000000000 */
[----:B------:R-:W-:Y:S01]  /*40f0*/  F2FP.BF16.F32.PACK_AB R72, R73, R72 ;  /* 0x000000484948723e */ /* 0x000fe200000010ff */
[----:B------:R-:W1:Y:S01]  /*4100*/  S2R R0, SR_TID.X ;  /* 0x0000000000007919 */ /* 0x000e620000002100 */
        /* <DEDUP_REMOVED lines=9> */
[----:B------:R-:W-:Y:S01]  /*41a0*/  F2FP.BF16.F32.PACK_AB R96, R97, R96 ;  /* 0x000000606160723e */ /* 0x000fe200000010ff */
[----:B----4-:R-:W-:Y:S01]  /*41b0*/  ULEA UR4, UR5, UR4, 0x18 ;  /* 0x0000000405047291 */ /* 0x010fe2000f8ec03f */
[----:B------:R-:W-:-:S02]  /*41c0*/  F2FP.BF16.F32.PACK_AB R90, R93, R92 ;  /* 0x0000005c5d5a723e */ /* 0x000fc400000010ff */
[----:B------:R-:W-:Y:S02]  /*41d0*/  F2FP.BF16.F32.PACK_AB R91, R95, R94 ;  /* 0x0000005e5f5b723e */ /* 0x000fe400000010ff */
[----:B------:R-:W-:Y:S02]  /*41e0*/  F2FP.BF16.F32.PACK_AB R97, R99, R98 ;  /* 0x000000626361723e */ /* 0x000fe400000010ff */
[----:B------:R-:W-:Y:S02]  /*41f0*/  F2FP.BF16.F32.PACK_AB R104, R105, R104 ;  /* 0x000000686968723e */ /* 0x000fe400000010ff */
[----:B------:R-:W-:Y:S01]  /*4200*/  F2FP.BF16.F32.PACK_AB R98, R101, R100 ;  /* 0x000000646562723e */ /* 0x000fe200000010ff */
[----:B-1----:R-:W-:Y:S01]  /*4210*/  VIADD R0, R0, 0xffffff80 ;  /* 0xffffff8000007836 */ /* 0x002fe20000000000 */
[----:B------:R-:W-:Y:S02]  /*4220*/  F2FP.BF16.F32.PACK_AB R99, R103, R102 ;  /* 0x000000666763723e */ /* 0x000fe400000010ff */
[----:B------:R-:W-:Y:S01]  /*4230*/  F2FP.BF16.F32.PACK_AB R105, R107, R106 ;  /* 0x0000006a6b69723e */ /* 0x000fe200000010ff */
[----:B--2---:R-:W-:Y:S01]  /*4240*/  IMAD.SHL.U32 R2, R0, 0x40, RZ ;  /* 0x0000004000027824 */ /* 0x004fe200078e00ff */
[----:B------:R-:W-:-:S02]  /*4250*/  SHF.R.S32.HI R7, RZ, 0x1f, R0 ;  /* 0x0000001fff077819 */ /* 0x000fc40000011400 */
[----:B------:R-:W-:Y:S02]  /*4260*/  F2FP.BF16.F32.PACK_AB R112, R113, R112 ;  /* 0x000000707170723e */ /* 0x000fe400000010ff */
[CC--:B------:R-:W-:Y:S02]  /*4270*/  LEA.HI R4, R7.reuse, R0.reuse, RZ, 0x4 ;  /* 0x0000000007047211 */ /* 0x0c0fe400078f20ff */
[----:B------:R-:W-:Y:S02]  /*4280*/  LEA.HI R5, R7, R0, RZ, 0x5 ;  /* 0x0000000007057211 */ /* 0x000fe400078f28ff */
[----:B------:R-:W-:Y:S02]  /*4290*/  SHF.R.S32.HI R9, RZ, 0x4, R4 ;  /* 0x00000004ff097819 */ /* 0x000fe40000011404 */
[----:B------:R-:W-:Y:S02]  /*42a0*/  LOP3.LUT R2, R2, 0x1c0, RZ, 0xc0, !PT ;  /* 0x000001c002027812 */ /* 0x000fe400078ec0ff */
[----:B------:R-:W-:-:S02]  /*42b0*/  LEA.HI R4, R4, R9, RZ, 0x1 ;  /* 0x0000000904047211 */ /* 0x000fc400078f08ff */
[----:B------:R-:W-:Y:S02]  /*42c0*/  SHF.R.U32.HI R5, RZ, 0x1, R5 ;  /* 0x00000001ff057819 */ /* 0x000fe40000011605 */
[CC--:B------:R-:W-:Y:S02]  /*42d0*/  LEA.HI R3, R7.reuse, R0.reuse, RZ, 0x3 ;  /* 0x0000000007037211 */ /* 0x0c0fe400078f18ff */
[----:B------:R-:W-:Y:S02]  /*42e0*/  LOP3.LUT R6, R4, 0x7ffffe, RZ, 0xc0, !PT ;  /* 0x007ffffe04067812 */ /* 0x000fe400078ec0ff */
[----:B------:R-:W-:Y:S02]  /*42f0*/  LEA.HI R7, R7, R0, RZ, 0x7 ;  /* 0x0000000007077211 */ /* 0x000fe400078f38ff */
[----:B------:R-:W-:Y:S01]  /*4300*/  LOP3.LUT R4, R2, 0x30, R5, 0xf8, !PT ;  /* 0x0000003002047812 */ /* 0x000fe200078ef805 */
[----:B------:R-:W-:Y:S01]  /*4310*/  IMAD.IADD R6, R9, 0x1, -R6 ;  /* 0x0000000109067824 */ /* 0x000fe200078e0a06 */
[----:B------:R-:W-:-:S02]  /*4320*/  SHF.R.S32.HI R5, RZ, 0x7, R7 ;  /* 0x00000007ff057819 */ /* 0x000fc40000011407 */
[----:B------:R-:W-:Y:S02]  /*4330*/  LOP3.LUT R3, R4, 0x8, R3, 0xf8, !PT ;  /* 0x0000000804037812 */ /* 0x000fe400078ef803 */
[----:B------:R-:W-:Y:S01]  /*4340*/  SHF.R.U32.HI R2, RZ, 0x3, R2 ;  /* 0x00000003ff027819 */ /* 0x000fe20000011602 */
[----:B------:R-:W-:Y:S01]  /*4350*/  IMAD R5, R5, 0xc, R6 ;  /* 0x0000000c05057824 */ /* 0x000fe200078e0206 */
[----:B------:R-:W-:Y:S02]  /*4360*/  F2FP.BF16.F32.PACK_AB R106, R109, R108 ;  /* 0x0000006c6d6a723e */ /* 0x000fe400000010ff */
[----:B------:R-:W-:Y:S02]  /*4370*/  LOP3.LUT R2, R3, R2, RZ, 0x3c, !PT ;  /* 0x0000000203027212 */ /* 0x000fe400078e3cff */
[----:B------:R-:W-:Y:S02]  /*4380*/  F2FP.BF16.F32.PACK_AB R107, R111, R110 ;  /* 0x0000006e6f6b723e */ /* 0x000fe400000010ff */
[----:B------:R-:W-:Y:S01]  /*4390*/  F2FP.BF16.F32.PACK_AB R113, R115, R114 ;  /* 0x000000727371723e */ /* 0x000fe200000010ff */
[----:B------:R-:W-:Y:S01]  /*43a0*/  IMAD.U32 R4, R5, 0x200, R2 ;  /* 0x0000020005047824 */ /* 0x000fe200078e0002 */
[----:B------:R-:W-:Y:S01]  /*43b0*/  F2FP.BF16.F32.PACK_AB R24, R25, R24 ;  /* 0x000000181918723e */ /* 0x000fe200000010ff */
[----:B------:R-:W1:Y:S01]  /*43c0*/  LDC.64 R2, c[0x0][0x870] ;  /* 0x00021c00ff027b82 */ /* 0x000e620000000a00 */
[----:B------:R-:W-:-:S02]  /*43d0*/  F2FP.BF16.F32.PACK_AB R114, R117, R116 ;  /* 0x000000747572723e */ /* 0x000fc400000010ff */
[----:B------:R-:W-:-:S05]  /*43e0*/  LEA R6, R4, UR4, 0x1 ;  /* 0x0000000404067c11 */ /* 0x000fca000f8e08ff */
[----:B------:R-:W-:Y:S01]  /*43f0*/  BAR.SYNC.DEFER_BLOCKING 0x1, 0x180 ;  /* 0x0046000000007b1d */ /* 0x000fe20000010000 */
[----:B------:R-:W-:Y:S02]  /*4400*/  F2FP.BF16.F32.PACK_AB R115, R119, R118 ;  /* 0x000000767773723e */ /* 0x000fe400000010ff */
[----:B------:R-:W-:Y:S02]  /*4410*/  F2FP.BF16.F32.PACK_AB R25, R27, R26 ;  /* 0x0000001a1b19723e */ /* 0x000fe400000010ff */
[----:B------:R-:W-:-:S03]  /*4420*/  F2FP.BF16.F32.PACK_AB R32, R33, R32 ;  /* 0x000000202120723e */ /* 0x000fc600000010ff */
[----:B------:R-:W3:Y:S01]  /*4430*/  LDC.64 R4, c[0x0][0x870] ;  /* 0x00021c00ff047b82 */ /* 0x000ee20000000a00 */
        /* <DEDUP_REMOVED lines=9> */
[----:B------:R-:W-:Y:S01]  /*44d0*/  STSM.16.MT88.4 [R6+0x9000], R72 ;  /* 0x0090004806007844 */ /* 0x000fe20000004200 */
[----:B------:R-:W-:Y:S01]  /*44e0*/  F2FP.BF16.F32.PACK_AB R41, R43, R42 ;  /* 0x0000002a2b29723e */ /* 0x000fe200000010ff */
[----:B------:R-:W-:Y:S01]  /*44f0*/  ULDC UR5, c[0x0][0x808] ;  /* 0x0002020000057ab9 */ /* 0x000fe20000000800 */
[----:B------:R-:W-:Y:S01]  /*4500*/  F2FP.BF16.F32.PACK_AB R42, R45, R44 ;  /* 0x0000002c2d2a723e */ /* 0x000fe200000010ff */
[----:B------:R-:W-:Y:S01]  /*4510*/  STSM.16.MT88.4 [R6+0x9800], R80 ;  /* 0x0098005006007844 */ /* 0x000fe20000004200 */
[----:B------:R-:W-:Y:S01]  /*4520*/  F2FP.BF16.F32.PACK_AB R43, R47, R46 ;  /* 0x0000002e2f2b723e */ /* 0x000fe200000010ff */
[----:B------:R-:W2:Y:S01]  /*4530*/  LDC.64 R36, c[0x0][0x850] ;  /* 0x00021400ff247b82 */ /* 0x000ea20000000a00 */
[----:B------:R-:W-:Y:S01]  /*4540*/  F2FP.BF16.F32.PACK_AB R49, R51, R50 ;  /* 0x000000323331723e */ /* 0x000fe200000010ff */
[----:B------:R-:W-:Y:S01]  /*4550*/  STSM.16.MT88.4 [R6+0xa000], R88 ;  /* 0x00a0005806007844 */ /* 0x000fe20000004200 */
[----:B------:R-:W-:-:S02]  /*4560*/  F2FP.BF16.F32.PACK_AB R50, R53, R52 ;  /* 0x000000343532723e */ /* 0x000fc400000010ff */
[----:B------:R-:W-:Y:S01]  /*4570*/  F2FP.BF16.F32.PACK_AB R51, R55, R54 ;  /* 0x000000363733723e */ /* 0x000fe200000010ff */
[----:B------:R-:W-:Y:S01]  /*4580*/  STSM.16.MT88.4 [R6+0xa800], R96 ;  /* 0x00a8006006007844 */ /* 0x000fe20000004200 */
[----:B------:R-:W-:Y:S02]  /*4590*/  F2FP.BF16.F32.PACK_AB R57, R59, R58 ;  /* 0x0000003a3b39723e */ /* 0x000fe400000010ff */
[----:B------:R-:W-:Y:S01]  /*45a0*/  F2FP.BF16.F32.PACK_AB R58, R61, R60 ;  /* 0x0000003c3d3a723e */ /* 0x000fe200000010ff */
[----:B------:R-:W-:Y:S01]  /*45b0*/  STSM.16.MT88.4 [R6+0xb000], R104 ;  /* 0x00b0006806007844 */ /* 0x000fe20000004200 */
[----:B------:R-:W-:Y:S02]  /*45c0*/  F2FP.BF16.F32.PACK_AB R59, R63, R62 ;  /* 0x0000003e3f3b723e */ /* 0x000fe400000010ff */
[----:B------:R-:W-:Y:S01]  /*45d0*/  F2FP.BF16.F32.PACK_AB R65, R67, R66 ;  /* 0x000000424341723e */ /* 0x000fe200000010ff */
[----:B------:R-:W-:Y:S01]  /*45e0*/  STSM.16.MT88.4 [R6+0xb800], R112 ;  /* 0x00b8007006007844 */ /* 0x000fe20000004200 */
[----:B------:R-:W-:-:S02]  /*45f0*/  F2FP.BF16.F32.PACK_AB R66, R69, R68 ;  /* 0x000000444542723e */ /* 0x000fc400000010ff */
[----:B------:R-:W-:Y:S01]  /*4600*/  F2FP.BF16.F32.PACK_AB R67, R71, R70 ;  /* 0x000000464743723e */ /* 0x000fe200000010ff */
[----:B------:R-:W-:Y:S01]  /*4610*/  STSM.16.MT88.4 [R6], R24 ;  /* 0x0000001806007844 */ /* 0x000fe20000004200 */
[----:B-1----:R-:W-:-:S03]  /*4620*/  ISETP.NE.U32.AND P0, PT, R2, RZ, PT ;  /* 0x000000ff0200720c */ /* 0x002fc60003f05070 */
[----:B------:R-:W-:Y:S01]  /*4630*/  STSM.16.MT88.4 [R6+0x800], R32 ;  /* 0x0008002006007844 */ /* 0x000fe20000004200 */
[----:B------:R-:W-:Y:S02]  /*4640*/  ISETP.NE.AND.EX P0, PT, R3, RZ, PT, P0 ;  /* 0x000000ff0300720c */ /* 0x000fe40003f05300 */
[----:B------:R-:W1:Y:S01]  /*4650*/  LDC.64 R2, c[0x0][0x878] ;  /* 0x00021e00ff027b82 */ /* 0x000e620000000a00 */
[----:B------:R-:W-:Y:S04]  /*4660*/  STSM.16.MT88.4 [R6+0x1000], R40 ;  /* 0x0010002806007844 */ /* 0x000fe80000004200 */
[----:B------:R-:W-:Y:S04]  /*4670*/  STSM.16.MT88.4 [R6+0x1800], R48 ;  /* 0x0018003006007844 */ /* 0x000fe80000004200 */
[----:B------:R-:W-:Y:S04]  /*4680*/  STSM.16.MT88.4 [R6+0x2000], R56 ;  /* 0x0020003806007844 */ /* 0x000fe80000004200 */
[----:B------:R4:W-:Y:S01]  /*4690*/  STSM.16.MT88.4 [R6+0x2800], R64 ;  /* 0x0028004006007844 */ /* 0x0009e20000004200 */
[----:B---3--:R-:W-:Y:S01]  /*46a0*/  IMAD.WIDE R4, R120, 0x4, R4 ;  /* 0x0000000478047825 */ /* 0x008fe200078e0204 */
[----:B------:R-:W-:Y:S06]  /*46b0*/  BAR.SYNC.DEFER_BLOCKING 0x1, 0x180 ;  /* 0x0046000000007b1d */ /* 0x000fec0000010000 */
[----:B------:R-:W3:Y:S01]  /*46c0*/  @P0 LDG.E R8, desc[UR38][R4.64] ;  /* 0x0000002604080981 */ /* 0x000ee2000c1e1900 */
[----:B-1----:R-:W-:Y:S01]  /*46d0*/  ISETP.NE.U32.AND P1, PT, R2, RZ, PT ;  /* 0x000000ff0200720c */ /* 0x002fe20003f25070 */
[----:B------:R-:W-:-:S03]  /*46e0*/  IMAD.U32 R7, RZ, RZ, UR5 ;  /* 0x00000005ff077e24 */ /* 0x000fc6000f8e00ff */
[----:B------:R-:W-:Y:S01]  /*46f0*/  ISETP.NE.AND.EX P1, PT, R3, RZ, PT, P1 ;  /* 0x000000ff0300720c */ /* 0x000fe20003f25310 */
[----:B----4-:R-:W-:-:S12]  /*4700*/  IMAD.HI R6, R0, 0x2aaaaaab, RZ ;  /* 0x2aaaaaab00067827 */ /* 0x010fd800078e02ff */
[----:B------:R-:W1:Y:S01]  /*4710*/  @P1 LDC.64 R2, c[0x0][0x878] ;  /* 0x00021e00ff021b82 */ /* 0x000e620000000a00 */
[----:B------:R-:W-:-:S04]  /*4720*/  SHF.R.U32.HI R9, RZ, 0x1f, R6 ;  /* 0x0000001fff097819 */ /* 0x000fc80000011606 */
[----:B------:R-:W-:-:S05]  /*4730*/  LEA.HI.SX32 R45, R6, R9, 0x1e ;  /* 0x00000009062d7211 */ /* 0x000fca00078ff2ff */
[C---:B------:R-:W-:Y:S01]  /*4740*/  IMAD R0, R45.reuse, -0x18, R0 ;  /* 0xffffffe82d007824 */ /* 0x040fe200078e0200 */
[----:B------:R-:W4:Y:S01]  /*4750*/  S2R R38, SR_CTAID.X ;  /* 0x0000000000267919 */ /* 0x000f220000002500 */
[----:B------:R-:W-:-:S03]  /*4760*/  IMAD.SHL.U32 R10, R45, 0x40, RZ ;  /* 0x000000402d0a7824 */ /* 0x000fc600078e00ff */
[----:B------:R-:W-:Y:S01]  /*4770*/  SHF.R.S32.HI R11, RZ, 0x1f, R0 ;  /* 0x0000001fff0b7819 */ /* 0x000fe20000011400 */
[----:B-1----:R-:W-:-:S03]  /*4780*/  @P1 IMAD.WIDE R2, R120, 0x4, R2 ;  /* 0x0000000478021825 */ /* 0x002fc600078e0202 */
[----:B------:R-:W-:Y:S02]  /*4790*/  LEA.HI R12, R11, R0, RZ, 0x3 ;  /* 0x000000000b0c7211 */ /* 0x000fe400078f18ff */
[----:B------:R-:W-:Y:S01]  /*47a0*/  LOP3.LUT R11, R10, 0x1c0, RZ, 0xc0, !PT ;  /* 0x000001c00a0b7812 */ /* 0x000fe200078ec0ff */
[----:B------:R1:W5:Y:S01]  /*47b0*/  @P1 LDG.E R7, desc[UR38][R2.64] ;  /* 0x0000002602071981 */ /* 0x000362000c1e1900 */
[----:B------:R-:W-:Y:S01]  /*47c0*/  LEA.HI R9, R6, R9, RZ, 0x1b ;  /* 0x0000000906097211 */ /* 0x000fe200078fd8ff */
[----:B------:R-:W2:Y:S01]  /*47d0*/  S2UR UR5, SR_CTAID.Y ;  /* 0x00000000000579c3 */ /* 0x000ea20000002600 */
[----:B------:R-:W-:Y:S02]  /*47e0*/  SHF.R.S32.HI R12, RZ, 0x3, R12 ;  /* 0x00000003ff0c7819 */ /* 0x000fe4000001140c */
[----:B------:R-:W-:-:S03]  /*47f0*/  CS2R R24, SRZ ;  /* 0x0000000000187805 */ /* 0x000fc6000001ff00 */
[----:B------:R-:W-:Y:S02]  /*4800*/  IMAD R9, R12, 0xc, R9 ;  /* 0x0000000c0c097824 */ /* 0x000fe400078e0209 */
[----:B-1----:R-:W-:-:S05]  /*4810*/  IMAD.SHL.U32 R2, R0, 0x8, RZ ;  /* 0x0000000800027824 */ /* 0x002fca00078e00ff */
[----:B------:R-:W-:Y:S02]  /*4820*/  LOP3.LUT R0, R11, 0x38, R2, 0xf8, !PT ;  /* 0x000000380b007812 */ /* 0x000fe400078ef802 */
[----:B------:R-:W-:-:S04]  /*4830*/  SHF.R.U32.HI R11, RZ, 0x3, R11 ;  /* 0x00000003ff0b7819 */ /* 0x000fc8000001160b */
[----:B------:R-:W-:-:S05]  /*4840*/  LOP3.LUT R0, R0, R11, RZ, 0x3c, !PT ;  /* 0x0000000b00007212 */ /* 0x000fca00078e3cff */
[----:B------:R-:W-:Y:S01]  /*4850*/  IMAD.U32 R0, R9, 0x200, R0 ;  /* 0x0000020009007824 */ /* 0x000fe200078e0000 */
[----:B---3--:R-:W-:Y:S01]  /*4860*/  @P0 SHF.R.S32.HI R9, RZ, 0x1f, R8 ;  /* 0x0000001fff090819 */ /* 0x008fe20000011408 */
[----:B--2-4-:R-:W-:Y:S06]  /*4870*/  @P1 BRA `(.L_x_541) ;  /* 0x0000000000101947 */ /* 0x014fec0003800000 */
[----:B------:R-:W-:Y:S05]  /*4880*/  @!P0 BRA `(.L_x_541) ;  /* 0x00000000000c8947 */ /* 0x000fea0003800000 */
[----:B------:R-:W2:Y:S04]  /*4890*/  LDG.E R6, desc[UR38][R4.64] ;  /* 0x0000002604067981 */ /* 0x000ea8000c1e1900 */
[----:B-----5:R-:W2:Y:S02]  /*48a0*/  LDG.E R7, desc[UR38][R4.64+0x4] ;  /* 0x0000042604077981 */ /* 0x020ea4000c1e1900 */
[----:B--2---:R-:W-:-:S07]  /*48b0*/  IMAD.IADD R7, R7, 0x1, -R6 ;  /* 0x0000000107077824 */ /* 0x004fce00078e0a06 */
.L_x_541:
[----:B-----5:R-:W-:Y:S01]  /*48c0*/  IMAD R7, R38, -0x60, R7 ;  /* 0xffffffa026077824 */ /* 0x020fe200078e0207 */
[----:B------:R-:W-:Y:S01]  /*48d0*/  LEA R0, R0, UR4, 0x1 ;  /* 0x0000000400007c11 */ /* 0x000fe2000f8e08ff */
[----:B------:R-:W-:Y:S01]  /*48e0*/  @P0 IMAD.MOV.U32 R24, RZ, RZ, R8 ;  /* 0x000000ffff180224 */ /* 0x000fe200078e0008 */
[----:B------:R-:W-:Y:S01]  /*48f0*/  USHF.R.S32.HI UR4, URZ, 0x1f, UR5 ;  /* 0x0000001f3f047899 */ /* 0x000fe20008011405 */
[----:B------:R-:W-:Y:S01]  /*4900*/  @P0 IMAD.MOV.U32 R25, RZ, RZ, R9 ;  /* 0x000000ffff190224 */ /* 0x000fe200078e0009 */
[----:B------:R-:W-:Y:S01]  /*4910*/  VIMNMX R46, R7, 0x60, PT ;  /* 0x00000060072e7848 */ /* 0x000fe20003fe0100 */
[----:B------:R1:W2:Y:S01]  /*4920*/  LDS.128 R28, [R0+0x9800] ;  /* 0x00980000001c7984 */ /* 0x0002a20000000c00 */
[C---:B------:R-:W-:Y:S01]  /*4930*/  VIADD R26, R45.reuse, 0x20 ;  /* 0x000000202d1a7836 */ /* 0x040fe20000000000 */
[----:B------:R-:W-:Y:S01]  /*4940*/  SHF.R.S32.HI R35, RZ, 0x1f, R120 ;  /* 0x0000001fff237819 */ /* 0x000fe20000011478 */
[C---:B------:R-:W-:Y:S01]  /*4950*/  VIADD R27, R45.reuse, 0x30 ;  /* 0x000000302d1b7836 */ /* 0x040fe20000000000 */
[----:B------:R1:W3:Y:S01]  /*4960*/  LDS.128 R4, [R0+0x800] ;  /* 0x0008000000047984 */ /* 0x0002e20000000c00 */
[----:B------:R-:W-:Y:S01]  /*4970*/  VIADD R3, R45, 0x10 ;  /* 0x000000102d037836 */ /* 0x000fe20000000000 */
[-C--:B------:R-:W-:Y:S01]  /*4980*/  ISETP.GE.AND P5, PT, R26, R46.reuse, PT ;  /* 0x0000002e1a00720c */ /* 0x080fe20003fa6270 */
[----:B------:R-:W-:Y:S01]  /*4990*/  IMAD R32, R36, UR4, RZ ;  /* 0x0000000424207c24 */ /* 0x000fe2000f8e02ff */
[----:B------:R1:W4:Y:S01]  /*49a0*/  LDS.128 R8, [R0+0x1000] ;  /* 0x0010000000087984 */ /* 0x0003220000000c00 */
[-C--:B------:R-:W-:Y:S01]  /*49b0*/  ISETP.GE.AND P2, PT, R27, R46.reuse, PT ;  /* 0x0000002e1b00720c */ /* 0x080fe20003f46270 */
[----:B------:R-:W-:Y:S01]  /*49c0*/  ULDC UR8, c[0x0][0x83c] ;  /* 0x00020f0000087ab9 */ /* 0x000fe20000000800 */
[----:B------:R-:W1:Y:S01]  /*49d0*/  LDC.64 R26, c[0x0][0x820] ;  /* 0x00020800ff1a7b82 */ /* 0x000e620000000a00 */
[----:B------:R1:W1:Y:S01]  /*49e0*/  LDS.128 R12, [R0+0x1800] ;  /* 0x00180000000c7984 */ /* 0x0002620000000c00 */
[CC--:B------:R-:W-:Y:S01]  /*49f0*/  ISETP.GE.AND P3, PT, R45.reuse, R46.reuse, PT ;  /* 0x0000002e2d00720c */ /* 0x0c0fe20003f66270 */
[----:B------:R-:W-:Y:S01]  /*4a00*/  VIADD R34, R45, 0x40 ;  /* 0x000000402d227836 */ /* 0x000fe20000000000 */
[----:B------:R-:W-:Y:S01]  /*4a10*/  ISETP.GE.AND P4, PT, R3, R46, PT ;  /* 0x0000002e0300720c */ /* 0x000fe20003f86270 */
[----:B------:R1:W1:Y:S01]  /*4a20*/  LDS.128 R16, [R0+0x2000] ;  /* 0x0020000000107984 */ /* 0x0002620000000c00 */
[----:B------:R-:W-:Y:S01]  /*4a30*/  SHF.R.S32.HI R3, RZ, 0x1f, R2 ;  /* 0x0000001fff037819 */ /* 0x000fe20000011402 */
[----:B------:R-:W-:Y:S01]  /*4a40*/  IMAD R37, R37, UR5, R32 ;  /* 0x0000000525257c24 */ /* 0x000fe2000f8e0220 */
[----:B------:R-:W-:Y:S01]  /*4a50*/  ISETP.GE.OR P6, PT, R2, UR8, P3 ;  /* 0x0000000802007c0c */ /* 0x000fe20009fc6670 */
[----:B------:R1:W1:Y:S01]  /*4a60*/  LDS.128 R20, [R0+0x2800] ;  /* 0x0028000000147984 */ /* 0x0002620000000c00 */
[----:B------:R-:W-:Y:S01]  /*4a70*/  IADD3 R24, P1, R45, R24, RZ ;  /* 0x000000182d187210 */ /* 0x000fe20007f3e0ff */
[----:B------:R-:W-:Y:S01]  /*4a80*/  IMAD.WIDE.U32 R32, R36, UR5, R2 ;  /* 0x0000000524207c25 */ /* 0x000fe2000f8e0002 */
[----:B------:R-:W-:Y:S01]  /*4a90*/  SEL R44, R35, RZ, !P0 ;  /* 0x000000ff232c7207 */ /* 0x000fe20004000000 */
[----:B------:R-:W-:Y:S01]  /*4aa0*/  ULDC.64 UR6, c[0x0][0x858] ;  /* 0x0002160000067ab9 */ /* 0x000fe20000000a00 */
[----:B------:R-:W-:Y:S01]  /*4ab0*/  LEA.HI.X.SX32 R25, R45, R25, 0x1, P1 ;  /* 0x000000192d197211 */ /* 0x000fe200008f0eff */
[----:B------:R-:W-:Y:S01]  /*4ac0*/  IMAD.IADD R33, R33, 0x1, R37 ;  /* 0x0000000121217824 */ /* 0x000fe200078e0225 */
[----:B------:R-:W-:Y:S01]  /*4ad0*/  ISETP.GE.AND P1, PT, R34, R46, PT ;  /* 0x0000002e2200720c */ /* 0x000fe20003f26270 */
[----:B------:R-:W-:Y:S01]  /*4ae0*/  IMAD R34, R44, UR6, RZ ;  /* 0x000000062c227c24 */ /* 0x000fe2000f8e02ff */
[----:B------:R-:W-:Y:S01]  /*4af0*/  SEL R47, R120, RZ, !P0 ;  /* 0x000000ff782f7207 */ /* 0x000fe20004000000 */
[----:B------:R-:W-:Y:S01]  /*4b00*/  BSSY B0, `(.L_x_542) ;  /* 0x0000012000007945 */ /* 0x000fe20003800000 */
[----:B------:R-:W-:Y:S01]  /*4b10*/  ISETP.GE.OR P0, PT, R2, UR8, P4 ;  /* 0x0000000802007c0c */ /* 0x000fe2000a706670 */
[----:B------:R-:W-:-:S04]  /*4b20*/  IMAD.WIDE R24, R38, 0x60, R24 ;  /* 0x0000006026187825 */ /* 0x000fc800078e0218 */
[C---:B------:R-:W-:Y:S02]  /*4b30*/  IMAD R41, R47.reuse, UR7, R34 ;  /* 0x000000072f297c24 */ /* 0x040fe4000f8e0222 */
[----:B------:R-:W-:-:S04]  /*4b40*/  IMAD.WIDE.U32 R32, R47, UR6, R32 ;  /* 0x000000062f207c25 */ /* 0x000fc8000f8e0020 */
[----:B------:R-:W-:Y:S01]  /*4b50*/  IMAD.IADD R41, R33, 0x1, R41 ;  /* 0x0000000121297824 */ /* 0x000fe200078e0229 */
[----:B--2---:R-:W-:Y:S06]  /*4b60*/  @P6 BRA `(.L_x_543) ;  /* 0x00000000002c6947 */ /* 0x004fec0003800000 */
[----:B------:R-:W2:Y:S01]  /*4b70*/  LDS.128 R36, [R0+0x9000] ;  /* 0x0090000000247984 */ /* 0x000ea20000000c00 */
[----:B------:R-:W-:Y:S01]  /*4b80*/  ULDC.64 UR6, c[0x0][0x848] ;  /* 0x0002120000067ab9 */ /* 0x000fe20000000a00 */
[----:B------:R-:W-:Y:S02]  /*4b90*/  IMAD.MOV.U32 R40, RZ, RZ, R32 ;  /* 0x000000ffff287224 */ /* 0x000fe400078e0020 */
[----:B------:R-:W-:Y:S02]  /*4ba0*/  IMAD R43, R25, UR6, RZ ;  /* 0x00000006192b7c24 */ /* 0x000fe4000f8e02ff */
[----:B------:R-:W-:-:S04]  /*4bb0*/  IMAD.WIDE.U32 R34, R24, UR6, R40 ;  /* 0x0000000618227c25 */ /* 0x000fc8000f8e0028 */
[----:B------:R-:W-:Y:S01]  /*4bc0*/  IMAD R43, R24, UR7, R43 ;  /* 0x00000007182b7c24 */ /* 0x000fe2000f8e022b */
[----:B------:R-:W-:Y:S02]  /*4bd0*/  ULDC.64 UR6, c[0x0][0x830] ;  /* 0x00020c0000067ab9 */ /* 0x000fe40000000a00 */
[----:B------:R-:W-:Y:S01]  /*4be0*/  LEA R42, P6, R34, UR6, 0x1 ;  /* 0x00000006222a7c11 */ /* 0x000fe2000f8c08ff */
[----:B------:R-:W-:-:S05]  /*4bf0*/  IMAD.IADD R35, R35, 0x1, R43 ;  /* 0x0000000123237824 */ /* 0x000fca00078e022b */
[----:B------:R-:W-:-:S05]  /*4c00*/  LEA.HI.X R43, R34, UR7, R35, 0x1, P6 ;  /* 0x00000007222b7c11 */ /* 0x000fca000b0f0c23 */
[----:B--2---:R2:W-:Y:S02]  /*4c10*/  STG.E.128 desc[UR38][R42.64], R36 ;  /* 0x000000242a007986 */ /* 0x0045e4000c101d26 */
.L_x_543:
[----:B------:R-:W-:Y:S05]  /*4c20*/  BSYNC B0 ;  /* 0x0000000000007941 */ /* 0x000fea0003800000 */
.L_x_542:
[----:B------:R-:W-:Y:S04]  /*4c30*/  BSSY B0, `(.L_x_544) ;  /* 0x000000f000007945 */ /* 0x000fe80003800000 */
[----:B------:R-:W-:Y:S05]  /*4c40*/  @P0 BRA `(.L_x_545) ;  /* 0x0000000000340947 */ /* 0x000fea0003800000 */
[----:B--2---:R-:W-:Y:S01]  /*4c50*/  IADD3 R37, P0, R24, 0x10, RZ ;  /* 0x0000001018257810 */ /* 0x004fe20007f1e0ff */
[----:B------:R-:W-:Y:S01]  /*4c60*/  ULDC.64 UR6, c[0x0][0x848] ;  /* 0x0002120000067ab9 */ /* 0x000fe20000000a00 */
[----:B------:R-:W-:-:S03]  /*4c70*/  IMAD.MOV.U32 R35, RZ, RZ, R41 ;  /* 0x000000ffff237224 */ /* 0x000fc600078e0029 */
[----:B------:R-:W-:-:S04]  /*4c80*/  IMAD.X R34, RZ, RZ, R25, P0 ;  /* 0x000000ffff227224 */ /* 0x000fc800000e0619 */
[----:B------:R-:W-:Y:S02]  /*4c90*/  IMAD R36, R34, UR6, RZ ;  /* 0x0000000622247c24 */ /* 0x000fe4000f8e02ff */
[----:B------:R-:W-:-:S04]  /*4ca0*/  IMAD.MOV.U32 R34, RZ, RZ, R32 ;  /* 0x000000ffff227224 */ /* 0x000fc800078e0020 */
[----:B------:R-:W-:-:S04]  /*4cb0*/  IMAD.WIDE.U32 R34, R37, UR6, R34 ;  /* 0x0000000625227c25 */ /* 0x000fc8000f8e0022 */
[----:B------:R-:W-:Y:S01]  /*4cc0*/  IMAD R37, R37, UR7, R36 ;  /* 0x0000000725257c24 */ /* 0x000fe2000f8e0224 */
[----:B------:R-:W-:Y:S02]  /*4cd0*/  ULDC.64 UR6, c[0x0][0x830] ;  /* 0x00020c0000067ab9 */ /* 0x000fe40000000a00 */
[----:B------:R-:W-:Y:S01]  /*4ce0*/  LEA R36, P0, R34, UR6, 0x1 ;  /* 0x0000000622247c11 */ /* 0x000fe2000f8008ff */
[----:B------:R-:W-:-:S05]  /*4cf0*/  IMAD.IADD R35, R35, 0x1, R37 ;  /* 0x0000000123237824 */ /* 0x000fca00078e0225 */
[----:B------:R-:W-:-:S05]  /*4d00*/  LEA.HI.X R37, R34, UR7, R35, 0x1, P0 ;  /* 0x0000000722257c11 */ /* 0x000fca00080f0c23 */
[----:B------:R2:W-:Y:S02]  /*4d10*/  STG.E.128 desc[UR38][R36.64], R28 ;  /* 0x0000001c24007986 */ /* 0x0005e4000c101d26 */
.L_x_545:
[----:B------:R-:W-:Y:S05]  /*4d20*/  BSYNC B0 ;  /* 0x0000000000007941 */ /* 0x000fea0003800000 */
.L_x_544:
[----:B--2---:R2:W1:Y:S01]  /*4d30*/  LDS.128 R28, [R0+0xa000] ;  /* 0x00a00000001c7984 */ /* 0x0044620000000c00 */
[C---:B------:R-:W-:Y:S01]  /*4d40*/  ISETP.GE.OR P6, PT, R2.reuse, UR8, P5 ;  /* 0x0000000802007c0c */ /* 0x040fe2000afc6670 */
[----:B------:R-:W-:Y:S01]  /*4d50*/  BSSY B0, `(.L_x_546) ;  /* 0x0000010000007945 */ /* 0x000fe20003800000 */
[----:B------:R-:W-:-:S11]  /*4d60*/  ISETP.GE.OR P0, PT, R2, UR8, P2 ;  /* 0x0000000802007c0c */ /* 0x000fd60009706670 */
[----:B--2---:R-:W-:Y:S05]  /*4d70*/  @P6 BRA `(.L_x_547) ;  /* 0x0000000000346947 */ /* 0x004fea0003800000 */
[----:B------:R-:W-:Y:S01]  /*4d80*/  IADD3 R37, P6, R24, 0x20, RZ ;  /* 0x0000002018257810 */ /* 0x000fe20007fde0ff */
        /* <DEDUP_REMOVED lines=11> */
[----:B-1----:R2:W-:Y:S02]  /*4e40*/  STG.E.128 desc[UR38][R36.64], R28 ;  /* 0x0000001c24007986 */ /* 0x0025e4000c101d26 */
.L_x_547:
[----:B------:R-:W-:Y:S05]  /*4e50*/  BSYNC B0 ;  /* 0x0000000000007941 */ /* 0x000fea0003800000 */
.L_x_546:
[----:B-12---:R1:W2:Y:S01]  /*4e60*/  LDS.128 R28, [R0+0xa800] ;  /* 0x00a80000001c7984 */ /* 0x0062a20000000c00 */
[----:B------:R-:W-:Y:S01]  /*4e70*/  BSSY B0, `(.L_x_548) ;  /* 0x0000010000007945 */ /* 0x000fe20003800000 */
[----:B------:R-:W-:-:S03]  /*4e80*/  VIADD R45, R45, 0x50 ;  /* 0x000000502d2d7836 */ /* 0x000fc60000000000 */
[----:B------:R-:W-:Y:S05]  /*4e90*/  @P0 BRA `(.L_x_549) ;  /* 0x0000000000340947 */ /* 0x000fea0003800000 */
        /* <DEDUP_REMOVED lines=12> */
[----:B--2---:R2:W-:Y:S02]  /*4f60*/  STG.E.128 desc[UR38][R36.64], R28 ;  /* 0x0000001c24007986 */ /* 0x0045e4000c101d26 */
.L_x_549:
[----:B------:R-:W-:Y:S05]  /*4f70*/  BSYNC B0 ;  /* 0x0000000000007941 */ /* 0x000fea0003800000 */
.L_x_548:
[----:B--2---:R2:W1:Y:S01]  /*4f80*/  LDS.128 R28, [R0+0xb000] ;  /* 0x00b00000001c7984 */ /* 0x0044620000000c00 */
[----:B------:R-:W-:Y:S01]  /*4f90*/  ISETP.GE.OR P6, PT, R2, UR8, P1 ;  /* 0x0000000802007c0c */ /* 0x000fe20008fc6670 */
[----:B------:R-:W-:Y:S01]  /*4fa0*/  BSSY B0, `(.L_x_550) ;  /* 0x0000010000007945 */ /* 0x000fe20003800000 */
[----:B------:R-:W-:-:S11]  /*4fb0*/  ISETP.GE.AND P0, PT, R45, R46, PT ;  /* 0x0000002e2d00720c */ /* 0x000fd60003f06270 */
        /* <DEDUP_REMOVED lines=14> */
.L_x_551:
[----:B------:R-:W-:Y:S05]  /*50a0*/  BSYNC B0 ;  /* 0x0000000000007941 */ /* 0x000fea0003800000 */
.L_x_550:
[----:B-1----:R-:W-:Y:S01]  /*50b0*/  IMAD R28, R26, UR4, RZ ;  /* 0x000000041a1c7c24 */ /* 0x002fe2000f8e02ff */
[----:B------:R-:W-:Y:S01]  /*50c0*/  ISETP.GE.OR P6, PT, R2, UR8, P0 ;  /* 0x0000000802007c0c */ /* 0x000fe200087c6670 */
[----:B------:R-:W-:Y:S01]  /*50d0*/  BSSY B0, `(.L_x_552) ;  /* 0x0000012000007945 */ /* 0x000fe20003800000 */
[----:B------:R-:W-:-:S04]  /*50e0*/  IMAD.WIDE.U32 R34, R26, UR5, R2 ;  /* 0x000000051a227c25 */ /* 0x000fc8000f8e0002 */
[----:B------:R-:W-:Y:S02]  /*50f0*/  IMAD R37, R27, UR5, R28 ;  /* 0x000000051b257c24 */ /* 0x000fe4000f8e021c */
[----:B------:R1:W1:Y:S05]  /*5100*/  LDS.128 R28, [R0+0xb800] ;  /* 0x00b80000001c7984 */ /* 0x00026a0000000c00 */
        /* <DEDUP_REMOVED lines=14> */
.L_x_553:
[----:B------:R-:W-:Y:S05]  /*51f0*/  BSYNC B0 ;  /* 0x0000000000007941 */ /* 0x000fea0003800000 */
.L_x_552:
[----:B-1----:R1:W1:Y:S01]  /*5200*/  LDS.128 R28, [R0] ;  /* 0x00000000001c7984 */ /* 0x0022620000000c00 */
[----:B------:R-:W-:Y:S01]  /*5210*/  ULDC UR6, c[0x0][0x80c] ;  /* 0x0002030000067ab9 */ /* 0x000fe20000000800 */
[----:B------:R-:W-:Y:S01]  /*5220*/  ULDC.64 UR4, c[0x0][0x828] ;  /* 0x00020a0000047ab9 */ /* 0x000fe20000000a00 */
[----:B------:R-:W-:Y:S01]  /*5230*/  ISETP.GE.OR P3, PT, R2, UR6, P3 ;  /* 0x0000000602007c0c */ /* 0x000fe20009f66670 */
[----:B------:R-:W-:Y:S01]  /*5240*/  IMAD.IADD R35, R35, 0x1, R37 ;  /* 0x0000000123237824 */ /* 0x000fe200078e0225 */
[----:B------:R-:W-:Y:S01]  /*5250*/  BSSY B0, `(.L_x_554) ;  /* 0x0000015000007945 */ /* 0x000fe20003800000 */
[----:B------:R-:W-:Y:S01]  /*5260*/  IMAD R3, R44, UR4, RZ ;  /* 0x000000042c037c24 */ /* 0x000fe2000f8e02ff */
[C---:B------:R-:W-:Y:S01]  /*5270*/  ISETP.GE.OR P4, PT, R2.reuse, UR6, P4 ;  /* 0x0000000602007c0c */ /* 0x040fe2000a786670 */
[C---:B------:R-:W-:Y:S01]  /*5280*/  IMAD.WIDE.U32 R34, R47.reuse, UR4, R34 ;  /* 0x000000042f227c25 */ /* 0x040fe2000f8e0022 */
[C---:B------:R-:W-:Y:S02]  /*5290*/  ISETP.GE.OR P5, PT, R2.reuse, UR6, P5 ;  /* 0x0000000602007c0c */ /* 0x040fe4000afa6670 */
[C---:B------:R-:W-:Y:S01]  /*52a0*/  ISETP.GE.OR P2, PT, R2.reuse, UR6, P2 ;  /* 0x0000000602007c0c */ /* 0x040fe20009746670 */
[----:B------:R-:W-:Y:S01]  /*52b0*/  IMAD R3, R47, UR5, R3 ;  /* 0x000000052f037c24 */ /* 0x000fe2000f8e0203 */
[----:B------:R-:W-:-:S02]  /*52c0*/  ISETP.GE.OR P1, PT, R2, UR6, P1 ;  /* 0x0000000602007c0c */ /* 0x000fc40008f26670 */
[----:B------:R-:W-:Y:S01]  /*52d0*/  ISETP.GE.OR P0, PT, R2, UR6, P0 ;  /* 0x0000000602007c0c */ /* 0x000fe20008706670 */
[----:B------:R-:W-:Y:S01]  /*52e0*/  IMAD.IADD R27, R35, 0x1, R3 ;  /* 0x00000001231b7824 */ /* 0x000fe200078e0203 */
[----:B------:R-:W-:Y:S11]  /*52f0*/  @P3 BRA `(.L_x_555) ;  /* 0x0000000000283947 */ /* 0x000ff60003800000 */
        /* <DEDUP_REMOVED lines=9> */
[----:B-1----:R1:W-:Y:S02]  /*5390*/  STG.E.128 desc[UR38][R32.64], R28 ;  /* 0x0000001c20007986 */ /* 0x0023e4000c101d26 */
.L_x_555:
[----:B------:R-:W-:Y:S05]  /*53a0*/  BSYNC B0 ;  /* 0x0000000000007941 */ /* 0x000fea0003800000 */
.L_x_554:
[----:B------:R-:W-:Y:S04]  /*53b0*/  BSSY B0, `(.L_x_556) ;  /* 0x000000f000007945 */ /* 0x000fe80003800000 */
[----:B------:R-:W-:Y:S05]  /*53c0*/  @P4 BRA `(.L_x_557) ;  /* 0x0000000000344947 */ /* 0x000fea0003800000 */
[----:B-1----:R-:W-:Y:S01]  /*53d0*/  IADD3 R29, P3, R24, 0x10, RZ ;  /* 0x00000010181d7810 */ /* 0x002fe20007f7e0ff */
[----:B------:R-:W-:Y:S01]  /*53e0*/  ULDC.64 UR4, c[0x0][0x818] ;  /* 0x0002060000047ab9 */ /* 0x000fe20000000a00 */
[----:B------:R-:W-:Y:S02]  /*53f0*/  IMAD.MOV.U32 R2, RZ, RZ, R34 ;  /* 0x000000ffff027224 */ /* 0x000fe400078e0022 */
[----:B------:R-:W-:Y:S02]  /*5400*/  IMAD.MOV.U32 R3, RZ, RZ, R27 ;  /* 0x000000ffff037224 */ /* 0x000fe400078e001b */
[----:B--2---:R-:W-:Y:S02]  /*5410*/  IMAD.X R0, RZ, RZ, R25, P3 ;  /* 0x000000ffff007224 */ /* 0x004fe400018e0619 */
[----:B------:R-:W-:-:S04]  /*5420*/  IMAD.WIDE.U32 R2, R29, UR4, R2 ;  /* 0x000000041d027c25 */ /* 0x000fc8000f8e0002 */
[----:B------:R-:W-:-:S04]  /*5430*/  IMAD R0, R0, UR4, RZ ;  /* 0x0000000400007c24 */ /* 0x000fc8000f8e02ff */
[----:B------:R-:W-:Y:S01]  /*5440*/  IMAD R29, R29, UR5, R0 ;  /* 0x000000051d1d7c24 */ /* 0x000fe2000f8e0200 */
[----:B------:R-:W-:Y:S02]  /*5450*/  ULDC.64 UR4, c[0x0][0x800] ;  /* 0x0002000000047ab9 */ /* 0x000fe40000000a00 */
[----:B------:R-:W-:Y:S01]  /*5460*/  LEA R28, P3, R2, UR4, 0x1 ;  /* 0x00000004021c7c11 */ /* 0x000fe2000f8608ff */
[----:B------:R-:W-:-:S05]  /*5470*/  IMAD.IADD R3, R3, 0x1, R29 ;  /* 0x0000000103037824 */ /* 0x000fca00078e021d */
[----:B------:R-:W-:-:S05]  /*5480*/  LEA.HI.X R29, R2, UR5, R3, 0x1, P3 ;  /* 0x00000005021d7c11 */ /* 0x000fca00098f0c03 */
[----:B---3--:R1:W-:Y:S02]  /*5490*/  STG.E.128 desc[UR38][R28.64], R4 ;  /* 0x000000041c007986 */ /* 0x0083e4000c101d26 */
.L_x_557:
[----:B------:R-:W-:Y:S05]  /*54a0*/  BSYNC B0 ;  /* 0x0000000000007941 */ /* 0x000fea0003800000 */
.L_x_556:
[----:B------:R-:W-:Y:S04]  /*54b0*/  BSSY B0, `(.L_x_558) ;  /* 0x000000f000007945 */ /* 0x000fe80003800000 */
[----:B------:R-:W-:Y:S05]  /*54c0*/  @P5 BRA `(.L_x_559) ;  /* 0x0000000000345947 */ /* 0x000fea0003800000 */
[----:B-1-3--:R-:W-:Y:S01]  /*54d0*/  IADD3 R5, P3, R24, 0x20, RZ ;  /* 0x0000002018057810 */ /* 0x00afe20007f7e0ff */
        /* <DEDUP_REMOVED lines=11> */
[----:B----4-:R1:W-:Y:S02]  /*5590*/  STG.E.128 desc[UR38][R4.64], R8 ;  /* 0x0000000804007986 */ /* 0x0103e4000c101d26 */
.L_x_559:
[----:B------:R-:W-:Y:S05]  /*55a0*/  BSYNC B0 ;  /* 0x0000000000007941 */ /* 0x000fea0003800000 */
.L_x_558:
        /* <DEDUP_REMOVED lines=14> */
[----:B------:R1:W-:Y:S02]  /*5690*/  STG.E.128 desc[UR38][R4.64], R12 ;  /* 0x0000000c04007986 */ /* 0x0003e4000c101d26 */
.L_x_561:
[----:B------:R-:W-:Y:S05]  /*56a0*/  BSYNC B0 ;  /* 0x0000000000007941 */ /* 0x000fea0003800000 */
.L_x_560:
        /* <DEDUP_REMOVED lines=15> */
.L_x_563:
[----:B------:R-:W-:Y:S05]  /*57a0*/  BSYNC B0 ;  /* 0x0000000000007941 */ /* 0x000fea0003800000 */
.L_x_562:
        /* <DEDUP_REMOVED lines=13> */
[----:B------:R1:W-:Y:S01]  /*5880*/  STG.E.128 desc[UR38][R4.64], R20 ;  /* 0x0000001404007986 */ /* 0x0003e2000c101d26 */
[----:B------:R-:W-:Y:S05]  /*5890*/  BRA `(.L_x_516) ;  /* 0x0000004800b87947 */ /* 0x000fea0003800000 */
.L_x_540:
[----:B------:R-:W3:Y:S01]  /*58a0*/  LDL R16, [R1+0x8] ;  /* 0x0000080001107983 */ /* 0x000ee20000100800 */
[----:B------:R-:W4:Y:S08]  /*58b0*/  LDC.64 R4, c[0x0][0x870] ;  /* 0x00021c00ff047b82 */ /* 0x000f300000000a00 */
[----:B-12---:R-:W3:Y:S01]  /*58c0*/  LDC.64 R2, c[0x0][0x870] ;  /* 0x00021c00ff027b82 */ /* 0x006ee20000000a00 */
[----:B------:R-:W-:Y:S01]  /*58d0*/  ULDC UR4, c[0x0][0x808] ;  /* 0x0002020000047ab9 */ /* 0x000fe20000000800 */
[----:B------:R-:W1:Y:S06]  /*58e0*/  S2R R13, SR_CTAID.X ;  /* 0x00000000000d7919 */ /* 0x000e6c0000002500 */
[----:B------:R-:W2:Y:S01]  /*58f0*/  LDC.64 R14, c[0x0][0x820] ;  /* 0x00020800ff0e7b82 */ /* 0x000ea20000000a00 */
[----:B----4-:R-:W-:-:S04]  /*5900*/  ISETP.NE.U32.AND P0, PT, R4, RZ, PT ;  /* 0x000000ff0400720c */ /* 0x010fc80003f05070 */
[----:B------:R-:W-:Y:S01]  /*5910*/  ISETP.NE.AND.EX P0, PT, R5, RZ, PT, P0 ;  /* 0x000000ff0500720c */ /* 0x000fe20003f05300 */
[----:B------:R-:W-:Y:S02]  /*5920*/  IMAD.U32 R0, RZ, RZ, UR4 ;  /* 0x00000004ff007e24 */ /* 0x000fe4000f8e00ff */
[----:B---3--:R-:W-:Y:S02]  /*5930*/  IMAD.WIDE R4, R16, 0x4, R2 ;  /* 0x0000000410047825 */ /* 0x008fe400078e0202 */
[----:B------:R-:W3:Y:S08]  /*5940*/  LDC.64 R2, c[0x0][0x878] ;  /* 0x00021e00ff027b82 */ /* 0x000ef00000000a00 */
[----:B------:R-:W4:Y:S01]  /*5950*/  @P0 LDG.E R9, desc[UR38][R4.64] ;  /* 0x0000002604090981 */ /* 0x000f22000c1e1900 */
[----:B---3--:R-:W-:-:S04]  /*5960*/  ISETP.NE.U32.AND P1, PT, R2, RZ, PT ;  /* 0x000000ff0200720c */ /* 0x008fc80003f25070 */
[----:B------:R-:W-:-:S13]  /*5970*/  ISETP.NE.AND.EX P1, PT, R3, RZ, PT, P1 ;  /* 0x000000ff0300720c */ /* 0x000fda0003f25310 */
[----:B------:R-:W3:Y:S02]  /*5980*/  @P1 LDC.64 R2, c[0x0][0x878] ;  /* 0x00021e00ff021b82 */ /* 0x000ee40000000a00 */
[----:B---3--:R-:W-:-:S05]  /*5990*/  @P1 IMAD.WIDE R6, R16, 0x4, R2 ;  /* 0x0000000410061825 */ /* 0x008fca00078e0202 */
[----:B------:R3:W5:Y:S01]  /*59a0*/  @P1 LDG.E R0, desc[UR38][R6.64] ;  /* 0x0000002606001981 */ /* 0x000762000c1e1900 */
[----:B------:R-:W1:Y:S01]  /*59b0*/  S2UR UR4, SR_CTAID.Y ;  /* 0x00000000000479c3 */ /* 0x000e620000002600 */
[----:B------:R-:W2:Y:S02]  /*59c0*/  S2R R2, SR_TID.X ;  /* 0x0000000000027919 */ /* 0x000ea40000002100 */
[----:B--2---:R-:W-:Y:S01]  /*59d0*/  VIADD R8, R2, 0xffffff80 ;  /* 0xffffff8002087836 */ /* 0x004fe20000000000 */
[----:B------:R-:W-:-:S03]  /*59e0*/  CS2R R2, SRZ ;  /* 0x0000000000027805 */ /* 0x000fc6000001ff00 */
[----:B------:R-:W-:-:S05]  /*59f0*/  IMAD.HI R10, R8, 0x2aaaaaab, RZ ;  /* 0x2aaaaaab080a7827 */ /* 0x000fca00078e02ff */
[----:B------:R-:W-:-:S04]  /*5a00*/  SHF.R.U32.HI R11, RZ, 0x1f, R10 ;  /* 0x0000001fff0b7819 */ /* 0x000fc8000001160a */
[----:B------:R-:W-:Y:S02]  /*5a10*/  LEA.HI.SX32 R17, R10, R11, 0x1e ;  /* 0x0000000b0a117211 */ /* 0x000fe400078ff2ff */
[--C-:B----4-:R-:W-:Y:S01]  /*5a20*/  @P0 SHF.R.S32.HI R3, RZ, 0x1f, R9.reuse ;  /* 0x0000001fff030819 */ /* 0x110fe20000011409 */
[----:B------:R-:W-:Y:S01]  /*5a30*/  @P0 IMAD.MOV.U32 R2, RZ, RZ, R9 ;  /* 0x000000ffff020224 */ /* 0x000fe200078e0009 */
[----:B-1-3--:R-:W-:Y:S06]  /*5a40*/  @P1 BRA `(.L_x_564) ;  /* 0x0000000000101947 */ /* 0x00afec0003800000 */
[----:B------:R-:W-:Y:S05]  /*5a50*/  @!P0 BRA `(.L_x_564) ;  /* 0x00000000000c8947 */ /* 0x000fea0003800000 */
[----:B------:R-:W2:Y:S04]  /*5a60*/  LDG.E R7, desc[UR38][R4.64] ;  /* 0x0000002604077981 */ /* 0x000ea8000c1e1900 */
[----:B-----5:R-:W2:Y:S02]  /*5a70*/  LDG.E R0, desc[UR38][R4.64+0x4] ;  /* 0x0000042604007981 */ /* 0x020ea4000c1e1900 */
[----:B--2---:R-:W-:-:S07]  /*5a80*/  IMAD.IADD R0, R0, 0x1, -R7 ;  /* 0x0000000100007824 */ /* 0x004fce00078e0a07 */
.L_x_564:
[----:B------:R-:W-:Y:S01]  /*5a90*/  IMAD R8, R17, -0x18, R8 ;  /* 0xffffffe811087824 */ /* 0x000fe200078e0208 */
[----:B------:R-:W-:Y:S01]  /*5aa0*/  USHF.R.S32.HI UR5, URZ, 0x1f, UR4 ;  /* 0x0000001f3f057899 */ /* 0x000fe20008011404 */
[----:B-----5:R-:W-:Y:S01]  /*5ab0*/  IMAD R12, R13, -0x60, R0 ;  /* 0xffffffa00d0c7824 */ /* 0x020fe200078e0200 */
[----:B------:R-:W1:Y:S01]  /*5ac0*/  LDC.64 R18, c[0x0][0x850] ;  /* 0x00021400ff127b82 */ /* 0x000e620000000a00 */
[C---:B------:R-:W-:Y:S01]  /*5ad0*/  VIADD R5, R17.reuse, 0x10 ;  /* 0x0000001011057836 */ /* 0x040fe20000000000 */
[----:B------:R-:W-:Y:S01]  /*5ae0*/  ULDC UR8, c[0x0][0x80c] ;  /* 0x0002030000087ab9 */ /* 0x000fe20000000800 */
[----:B------:R-:W-:Y:S01]  /*5af0*/  IMAD.SHL.U32 R10, R8, 0x8, RZ ;  /* 0x00000008080a7824 */ /* 0x000fe200078e00ff */
[-C--:B------:R-:W-:Y:S01]  /*5b00*/  ISETP.GE.AND P3, PT, R17, R12.reuse, PT ;  /* 0x0000000c1100720c */ /* 0x080fe20003f66270 */
[C---:B------:R-:W-:Y:S01]  /*5b10*/  IMAD R0, R14.reuse, UR5, RZ ;  /* 0x000000050e007c24 */ /* 0x040fe2000f8e02ff */
[-C--:B------:R-:W-:Y:S01]  /*5b20*/  ISETP.GE.AND P4, PT, R5, R12.reuse, PT ;  /* 0x0000000c0500720c */ /* 0x080fe20003f86270 */
[----:B------:R-:W-:Y:S01]  /*5b30*/  VIADD R5, R17, 0x20 ;  /* 0x0000002011057836 */ /* 0x000fe20000000000 */
[----:B------:R-:W-:Y:S01]  /*5b40*/  SHF.R.S32.HI R11, RZ, 0x1f, R10 ;  /* 0x0000001fff0b7819 */ /* 0x000fe2000001140a */
[----:B------:R-:W-:Y:S01]  /*5b50*/  IMAD R15, R15, UR4, R0 ;  /* 0x000000040f0f7c24 */ /* 0x000fe2000f8e0200 */
[----:B------:R-:W-:Y:S01]  /*5b60*/  SHF.R.S32.HI R0, RZ, 0x1f, R16 ;  /* 0x0000001fff007819 */ /* 0x000fe20000011410 */
[----:B------:R-:W-:Y:S01]  /*5b70*/  VIADD R7, R17, 0x30 ;  /* 0x0000003011077836 */ /* 0x000fe20000000000 */
[-C--:B------:R-:W-:Y:S01]  /*5b80*/  ISETP.GE.AND P5, PT, R5, R12.reuse, PT ;  /* 0x0000000c0500720c */ /* 0x080fe20003fa6270 */
[----:B------:R-:W-:Y:S01]  /*5b90*/  IMAD.WIDE.U32 R4, R14, UR4, R10 ;  /* 0x000000040e047c25 */ /* 0x000fe2000f8e000a */
[----:B------:R-:W-:Y:S01]  /*5ba0*/  ISETP.GE.OR P6, PT, R10, UR8, P3 ;  /* 0x000000080a007c0c */ /* 0x000fe20009fc6670 */
[----:B------:R-:W-:Y:S01]  /*5bb0*/  ULDC.64 UR6, c[0x0][0x828] ;  /* 0x00020a0000067ab9 */ /* 0x000fe20000000a00 */
[----:B------:R-:W-:Y:S01]  /*5bc0*/  SEL R14, R0, RZ, !P0 ;  /* 0x000000ff000e7207 */ /* 0x000fe20004000000 */
[----:B------:R-:W-:Y:S01]  /*5bd0*/  IMAD.IADD R5, R5, 0x1, R15 ;  /* 0x0000000105057824 */ /* 0x000fe200078e020f */
[----:B------:R-:W-:Y:S01]  /*5be0*/  ISETP.GE.AND P2, PT, R7, R12, PT ;  /* 0x0000000c0700720c */ /* 0x000fe20003f46270 */
[C---:B------:R-:W-:Y:S01]  /*5bf0*/  VIADD R7, R17.reuse, 0x40 ;  /* 0x0000004011077836 */ /* 0x040fe20000000000 */
[C---:B------:R-:W-:Y:S01]  /*5c00*/  IADD3 R2, P1, R17.reuse, R2, RZ ;  /* 0x0000000211027210 */ /* 0x040fe20007f3e0ff */
[----:B------:R-:W-:Y:S01]  /*5c10*/  IMAD R0, R14, UR6, RZ ;  /* 0x000000060e007c24 */ /* 0x000fe2000f8e02ff */
[----:B------:R-:W-:Y:S01]  /*5c20*/  SEL R15, R16, RZ, !P0 ;  /* 0x000000ff100f7207 */ /* 0x000fe20004000000 */
[----:B------:R-:W-:Y:S01]  /*5c30*/  BSSY B0, `(.L_x_565) ;  /* 0x0000013000007945 */ /* 0x000fe20003800000 */
[----:B------:R-:W-:-:S02]  /*5c40*/  LEA.HI.X.SX32 R3, R17, R3, 0x1, P1 ;  /* 0x0000000311037211 */ /* 0x000fc400008f0eff */
[----:B------:R-:W-:Y:S01]  /*5c50*/  ISETP.GE.AND P1, PT, R7, R12, PT ;  /* 0x0000000c0700720c */ /* 0x000fe20003f26270 */
[C---:B------:R-:W-:Y:S01]  /*5c60*/  IMAD R7, R15.reuse, UR7, R0 ;  /* 0x000000070f077c24 */ /* 0x040fe2000f8e0200 */
[----:B------:R-:W-:Y:S01]  /*5c70*/  ISETP.GE.OR P0, PT, R10, UR8, P4 ;  /* 0x000000080a007c0c */ /* 0x000fe2000a706670 */
[----:B------:R-:W-:-:S04]  /*5c80*/  IMAD.WIDE.U32 R8, R15, UR6, R4 ;  /* 0x000000060f087c25 */ /* 0x000fc8000f8e0004 */
[----:B------:R-:W-:-:S04]  /*5c90*/  IMAD.WIDE R2, R13, 0x60, R2 ;  /* 0x000000600d027825 */ /* 0x000fc800078e0202 */
[----:B------:R-:W-:Y:S01]  /*5ca0*/  IMAD.IADD R7, R9, 0x1, R7 ;  /* 0x0000000109077824 */ /* 0x000fe200078e0207 */
[----:B------:R-:W-:Y:S06]  /*5cb0*/  @P6 BRA `(.L_x_566) ;  /* 0x0000000000286947 */ /* 0x000fec0003800000 */
        /* <DEDUP_REMOVED lines=9> */
[----:B------:R2:W-:Y:S02]  /*5d50*/  STG.E.128 desc[UR38][R20.64], RZ ;  /* 0x000000ff14007986 */ /* 0x0005e4000c101d26 */
.L_x_566:
[----:B------:R-:W-:Y:S05]  /*5d60*/  BSYNC B0 ;  /* 0x0000000000007941 */ /* 0x000fea0003800000 */
.L_x_565:
[----:B------:R-:W-:Y:S01]  /*5d70*/  BSSY B0, `(.L_x_567) ;  /* 0x0000010000007945 */ /* 0x000fe20003800000 */
[----:B------:R-:W-:-:S03]  /*5d80*/  ISETP.GE.OR P6, PT, R10, UR8, P5 ;  /* 0x000000080a007c0c */ /* 0x000fc6000afc6670 */
[----:B------:R-:W-:Y:S10]  /*5d90*/  @P0 BRA `(.L_x_568) ;  /* 0x0000000000340947 */ /* 0x000ff40003800000 */
[----:B------:R-:W-:Y:S01]  /*5da0*/  IADD3 R13, P0, R2, 0x10, RZ ;  /* 0x00000010020d7810 */ /* 0x000fe20007f1e0ff */
[----:B------:R-:W-:Y:S01]  /*5db0*/  ULDC.64 UR6, c[0x0][0x818] ;  /* 0x0002060000067ab9 */ /* 0x000fe20000000a00 */
[----:B------:R-:W-:Y:S02]  /*5dc0*/  IMAD.MOV.U32 R4, RZ, RZ, R8 ;  /* 0x000000ffff047224 */ /* 0x000fe400078e0008 */
[----:B------:R-:W-:Y:S02]  /*5dd0*/  IMAD.MOV.U32 R5, RZ, RZ, R7 ;  /* 0x000000ffff057224 */ /* 0x000fe400078e0007 */
[----:B------:R-:W-:Y:S02]  /*5de0*/  IMAD.X R0, RZ, RZ, R3, P0 ;  /* 0x000000ffff007224 */ /* 0x000fe400000e0603 */
[----:B------:R-:W-:-:S04]  /*5df0*/  IMAD.WIDE.U32 R4, R13, UR6, R4 ;  /* 0x000000060d047c25 */ /* 0x000fc8000f8e0004 */
[----:B------:R-:W-:-:S04]  /*5e00*/  IMAD R0, R0, UR6, RZ ;  /* 0x0000000600007c24 */ /* 0x000fc8000f8e02ff */
[----:B------:R-:W-:Y:S01]  /*5e10*/  IMAD R13, R13, UR7, R0 ;  /* 0x000000070d0d7c24 */ /* 0x000fe2000f8e0200 */
[----:B------:R-:W-:Y:S02]  /*5e20*/  ULDC.64 UR6, c[0x0][0x800] ;  /* 0x0002000000067ab9 */ /* 0x000fe40000000a00 */
[----:B--2---:R-:W-:Y:S01]  /*5e30*/  LEA R20, P0, R4, UR6, 0x1 ;  /* 0x0000000604147c11 */ /* 0x004fe2000f8008ff */
[----:B------:R-:W-:-:S05]  /*5e40*/  IMAD.IADD R5, R5, 0x1, R13 ;  /* 0x0000000105057824 */ /* 0x000fca00078e020d */
[----:B------:R-:W-:-:S05]  /*5e50*/  LEA.HI.X R21, R4, UR7, R5, 0x1, P0 ;  /* 0x0000000704157c11 */ /* 0x000fca00080f0c05 */
[----:B------:R3:W-:Y:S02]  /*5e60*/  STG.E.128 desc[UR38][R20.64], RZ ;  /* 0x000000ff14007986 */ /* 0x0007e4000c101d26 */
.L_x_568:
[----:B------:R-:W-:Y:S05]  /*5e70*/  BSYNC B0 ;  /* 0x0000000000007941 */ /* 0x000fea0003800000 */
.L_x_567:
        /* <DEDUP_REMOVED lines=12> */
[----:B--23--:R-:W-:Y:S01]  /*5f40*/  LEA R20, P6, R4, UR6, 0x1 ;  /* 0x0000000604147c11 */ /* 0x00cfe2000f8c08ff */
[----:B------:R-:W-:-:S05]  /*5f50*/  IMAD.IADD R5, R5, 0x1, R13 ;  /* 0x0000000105057824 */ /* 0x000fca00078e020d */
[----:B------:R-:W-:-:S05]  /*5f60*/  LEA.HI.X R21, R4, UR7, R5, 0x1, P6 ;  /* 0x0000000704157c11 */ /* 0x000fca000b0f0c05 */
[----:B------:R4:W-:Y:S02]  /*5f70*/  STG.E.128 desc[UR38][R20.64], RZ ;  /* 0x000000ff14007986 */ /* 0x0009e4000c101d26 */
.L_x_570:
[----:B------:R-:W-:Y:S05]  /*5f80*/  BSYNC B0 ;  /* 0x0000000000007941 */ /* 0x000fea0003800000 */
.L_x_569:
[----:B------:R-:W-:Y:S01]  /*5f90*/  BSSY B0, `(.L_x_571) ;  /* 0x0000011000007945 */ /* 0x000fe20003800000 */
[----:B------:R-:W-:Y:S01]  /*5fa0*/  ISETP.GE.OR P6, PT, R10, UR8, P1 ;  /* 0x000000080a007c0c */ /* 0x000fe20008fc6670 */
[----:B------:R-:W-:Y:S02]  /*5fb0*/  VIADD R17, R17, 0x50 ;  /* 0x0000005011117836 */ /* 0x000fe40000000000 */
        /* <DEDUP_REMOVED lines=10> */
[----:B--234-:R-:W-:Y:S01]  /*6060*/  LEA R20, P0, R4, UR6, 0x1 ;  /* 0x0000000604147c11 */ /* 0x01cfe2000f8008ff */
[----:B------:R-:W-:-:S05]  /*6070*/  IMAD.IADD R5, R5, 0x1, R13 ;  /* 0x0000000105057824 */ /* 0x000fca00078e020d */
[----:B------:R-:W-:-:S05]  /*6080*/  LEA.HI.X R21, R4, UR7, R5, 0x1, P0 ;  /* 0x0000000704157c11 */ /* 0x000fca00080f0c05 */
[----:B------:R2:W-:Y:S02]  /*6090*/  STG.E.128 desc[UR38][R20.64], RZ ;  /* 0x000000ff14007986 */ /* 0x0005e4000c101d26 */
.L_x_572:
[----:B------:R-:W-:Y:S05]  /*60a0*/  BSYNC B0 ;  /* 0x0000000000007941 */ /* 0x000fea0003800000 */
.L_x_571:
[----:B------:R-:W-:Y:S01]  /*60b0*/  BSSY B0, `(.L_x_573) ;  /* 0x0000010000007945 */ /* 0x000fe20003800000 */
[----:B------:R-:W-:-:S03]  /*60c0*/  ISETP.GE.AND P0, PT, R17, R12, PT ;  /* 0x0000000c1100720c */ /* 0x000fc60003f06270 */
        /* <DEDUP_REMOVED lines=10> */
[----:B------:R-:W-:Y:S01]  /*6170*/  LEA R12, P6, R4, UR6, 0x1 ;  /* 0x00000006040c7c11 */ /* 0x000fe2000f8c08ff */
[----:B------:R-:W-:-:S05]  /*6180*/  IMAD.IADD R5, R5, 0x1, R13 ;  /* 0x0000000105057824 */ /* 0x000fca00078e020d */
[----:B------:R-:W-:-:S05]  /*6190*/  LEA.HI.X R13, R4, UR7, R5, 0x1, P6 ;  /* 0x00000007040d7c11 */ /* 0x000fca000b0f0c05 */
[----:B------:R1:W-:Y:S02]  /*61a0*/  STG.E.128 desc[UR38][R12.64], RZ ;  /* 0x000000ff0c007986 */ /* 0x0003e4000c101d26 */
.L_x_574:
[----:B------:R-:W-:Y:S05]  /*61b0*/  BSYNC B0 ;  /* 0x0000000000007941 */ /* 0x000fea0003800000 */
.L_x_573:
[----:B------:R-:W-:Y:S01]  /*61c0*/  ISETP.GE.OR P6, PT, R10, UR8, P0 ;  /* 0x000000080a007c0c */ /* 0x000fe200087c6670 */
[C---:B-1----:R-:W-:Y:S01]  /*61d0*/  IMAD R0, R18.reuse, UR5, RZ ;  /* 0x0000000512007c24 */ /* 0x042fe2000f8e02ff */
[----:B------:R-:W-:Y:S01]  /*61e0*/  ULDC UR8, c[0x0][0x83c] ;  /* 0x00020f0000087ab9 */ /* 0x000fe20000000800 */
[----:B------:R-:W-:Y:S01]  /*61f0*/  BSSY B0, `(.L_x_575) ;  /* 0x0000011000007945 */ /* 0x000fe20003800000 */
[----:B------:R-:W-:-:S04]  /*6200*/  IMAD.WIDE.U32 R12, R18, UR4, R10 ;  /* 0x00000004120c7c25 */ /* 0x000fc8000f8e000a */
[----:B------:R-:W-:-:S05]  /*6210*/  IMAD R19, R19, UR4, R0 ;  /* 0x0000000413137c24 */ /* 0x000fca000f8e0200 */
[----:B------:R-:W-:Y:S05]  /*6220*/  @P6 BRA `(.L_x_576) ;  /* 0x0000000000346947 */ /* 0x000fea0003800000 */
        /* <DEDUP_REMOVED lines=13> */
.L_x_576:
[----:B------:R-:W-:Y:S05]  /*6300*/  BSYNC B0 ;  /* 0x0000000000007941 */ /* 0x000fea0003800000 */
.L_x_575:
[----:B------:R-:W-:Y:S01]  /*6310*/  ISETP.GE.OR P3, PT, R10, UR8, P3 ;  /* 0x000000080a007c0c */ /* 0x000fe20009f66670 */
[----:B------:R-:W-:Y:S01]  /*6320*/  ULDC.64 UR4, c[0x0][0x858] ;  /* 0x0002160000047ab9 */ /* 0x000fe20000000a00 */
[----:B------:R-:W-:Y:S01]  /*6330*/  IMAD.IADD R13, R13, 0x1, R19 ;  /* 0x000000010d0d7824 */ /* 0x000fe200078e0213 */
[----:B------:R-:W-:Y:S01]  /*6340*/  BSSY B0, `(.L_x_577) ;  /* 0x0000015000007945 */ /* 0x000fe20003800000 */
[----:B------:R-:W-:Y:S01]  /*6350*/  IMAD R0, R14, UR4, RZ ;  /* 0x000000040e007c24 */ /* 0x000fe2000f8e02ff */
[C---:B------:R-:W-:Y:S01]  /*6360*/  ISETP.GE.OR P4, PT, R10.reuse, UR8, P4 ;  /* 0x000000080a007c0c */ /* 0x040fe2000a786670 */
[C---:B------:R-:W-:Y:S01]  /*6370*/  IMAD.WIDE.U32 R8, R15.reuse, UR4, R12 ;  /* 0x000000040f087c25 */ /* 0x040fe2000f8e000c */
[C---:B------:R-:W-:Y:S02]  /*6380*/  ISETP.GE.OR P5, PT, R10.reuse, UR8, P5 ;  /* 0x000000080a007c0c */ /* 0x040fe4000afa6670 */
[C---:B------:R-:W-:Y:S01]  /*6390*/  ISETP.GE.OR P2, PT, R10.reuse, UR8, P2 ;  /* 0x000000080a007c0c */ /* 0x040fe20009746670 */
[----:B-1----:R-:W-:Y:S01]  /*63a0*/  IMAD R7, R15, UR5, R0 ;  /* 0x000000050f077c24 */ /* 0x002fe2000f8e0200 */
        /* <DEDUP_REMOVED lines=14> */
.L_x_578:
[----:B------:R-:W-:Y:S05]  /*6490*/  BSYNC B0 ;  /* 0x0000000000007941 */ /* 0x000fea0003800000 */
.L_x_577:
[----:B------:R-:W-:Y:S04]  /*64a0*/  BSSY B0, `(.L_x_579) ;  /* 0x000000f000007945 */ /* 0x000fe80003800000 */
[----:B------:R-:W-:Y:S05]  /*64b0*/  @P4 BRA `(.L_x_580) ;  /* 0x0000000000344947 */ /* 0x000fea0003800000 */
[----:B-1----:R-:W-:Y:S01]  /*64c0*/  IADD3 R11, P3, R2, 0x10, RZ ;  /* 0x00000010020b7810 */ /* 0x002fe20007f7e0ff */
        /* <DEDUP_REMOVED lines=12> */
.L_x_580:
[----:B------:R-:W-:Y:S05]  /*6590*/  BSYNC B0 ;  /* 0x0000000000007941 */ /* 0x000fea0003800000 */
.L_x_579:
        /* <DEDUP_REMOVED lines=15> */
.L_x_582:
[----:B------:R-:W-:Y:S05]  /*6690*/  BSYNC B0 ;  /* 0x0000000000007941 */ /* 0x000fea0003800000 */
.L_x_581:
        /* <DEDUP_REMOVED lines=15> */
.L_x_584:
[----:B------:R-:W-:Y:S05]  /*6790*/  BSYNC B0 ;  /* 0x0000000000007941 */ /* 0x000fea0003800000 */
.L_x_583:
        /* <DEDUP_REMOVED lines=15> */
.L_x_586:
[----:B------:R-:W-:Y:S05]  /*6890*/  BSYNC B0 ;  /* 0x0000000000007941 */ /* 0x000fea0003800000 */
.L_x_585:
[----:B------:R-:W-:Y:S05]  /*68a0*/  @P0 BRA `(.L_x_516) ;  /* 0x0000003800b40947 */ /* 0x000fea0003800000 */
[----:B------:R-:W-:Y:S01]  /*68b0*/  IADD3 R5, P0, R2, 0x50, RZ ;  /* 0x0000005002057810 */ /* 0x000fe20007f1e0ff */
[----:B------:R-:W-:Y:S01]  /*68c0*/  ULDC.64 UR4, c[0x0][0x848] ;  /* 0x0002120000047ab9 */ /* 0x000fe20000000a00 */
[----:B------:R-:W-:-:S03]  /*68d0*/  IMAD.MOV.U32 R2, RZ, RZ, R8 ;  /* 0x000000ffff027224 */ /* 0x000fc600078e0008 */
[----:B------:R-:W-:Y:S02]  /*68e0*/  IMAD.X R0, RZ, RZ, R3, P0 ;  /* 0x000000ffff007224 */ /* 0x000fe400000e0603 */
        /* <DEDUP_REMOVED lines=8> */
[----:B------:R1:W-:Y:S01]  /*6970*/  STG.E.128 desc[UR38][R4.64], RZ ;  /* 0x000000ff04007986 */ /* 0x0003e2000c101d26 */
[----:B------:R-:W-:Y:S05]  /*6980*/  BRA `(.L_x_516) ;  /* 0x00000038007c7947 */ /* 0x000fea0003800000 */
.L_x_511:
[----:B------:R-:W-:-:S08]  /*6990*/  NOP ;  /* 0x0000000000007918 */ /* 0x000fd00000000000 */
[----:B------:R-:W1:-:S00]  /*69a0*/  USETMAXREG.DEALLOC.CTAPOOL 0x20 ;  /* 0x00000020000079c8 */ /* 0x000e4000080e0500 */
[----:B-1----:R-:W-:-:S06]  /*69b0*/  LOP3.LUT R0, R0, 0x3, RZ, 0xc0, !PT ;  /* 0x0000000300007812 */ /* 0x002fcc00078ec0ff */
[----:B------:R-:W1:Y:S02]  /*69c0*/  SHFL.IDX PT, R0, R0, RZ, 0x1f ;  /* 0x00001fff00007589 */ /* 0x000e6400000e0000 */
[----:B-1----:R-:W-:-:S13]  /*69d0*/  ISETP.NE.AND P0, PT, R0, RZ, PT ;  /* 0x000000ff0000720c */ /* 0x002fda0003f05270 */
[----:B------:R-:W-:Y:S05]  /*69e0*/  @!P0 BRA `(.L_x_587) ;  /* 0x0000001000dc8947 */ /* 0x000fea0003800000 */
[----:B------:R-:W-:-:S13]  /*69f0*/  ISETP.NE.AND P0, PT, R0, 0x1, PT ;  /* 0x000000010000780c */ /* 0x000fda0003f05270 */
[----:B------:R-:W-:Y:S05]  /*6a00*/  @P0 BRA `(.L_x_516) ;  /* 0x00000038005c0947 */ /* 0x000fea0003800000 */
[----:B------:R-:W-:Y:S01]  /*6a10*/  ULDC.64 UR4, c[0x0][0x8d8] ;  /* 0x0002360000047ab9 */ /* 0x000fe20000000a00 */
[----:B------:R-:W1:Y:S01]  /*6a20*/  S2UR UR12, SR_CTAID.Z ;  /* 0x00000000000c79c3 */ /* 0x000e620000002700 */
[----:B------:R-:W-:-:S04]  /*6a30*/  ISETP.NE.U32.AND P0, PT, RZ, UR4, PT ;  /* 0x00000004ff007c0c */ /* 0x000fc8000bf05070 */
[----:B------:R-:W-:-:S13]  /*6a40*/  ISETP.NE.AND.EX P0, PT, RZ, UR5, PT, P0 ;  /* 0x00000005ff007c0c */ /* 0x000fda000bf05300 */
[----:B------:R-:W-:Y:S05]  /*6a50*/  @!P0 BRA `(.L_x_588) ;  /* 0x00000000001c8947 */ /* 0x000fea0003800000 */
[----:B------:R-:W-:Y:S02]  /*6a60*/  ULDC.64 UR4, c[0x0][0x8d8] ;  /* 0x0002360000047ab9 */ /* 0x000fe40000000a00 */
[----:B-1----:R-:W-:-:S06]  /*6a70*/  UIMAD.WIDE UR4, UR12, 0x4, UR4 ;  /* 0x000000040c0478a5 */ /* 0x002fcc000f8e0204 */
[----:B------:R-:W-:Y:S02]  /*6a80*/  IMAD.U32 R2, RZ, RZ, UR4 ;  /* 0x00000004ff027e24 */ /* 0x000fe4000f8e00ff */
[----:B------:R-:W-:-:S05]  /*6a90*/  IMAD.U32 R3, RZ, RZ, UR5 ;  /* 0x00000005ff037e24 */ /* 0x000fca000f8e00ff */
[----:B------:R-:W2:Y:S02]  /*6aa0*/  LDG.E R2, desc[UR38][R2.64] ;  /* 0x0000002602027981 */ /* 0x000ea4000c1e1900 */
[----:B--2---:R-:W-:Y:S01]  /*6ab0*/  R2UR UR5, R2 ;  /* 0x00000000020572ca */ /* 0x004fe200000e0000 */
[----:B------:R-:W-:-:S14]  /*6ac0*/  BRA `(.L_x_589) ;  /* 0x0000000000387947 */ /* 0x000fdc0003800000 */
.L_x_588:
[----:B------:R-:W-:Y:S02]  /*6ad0*/  ULDC.64 UR4, c[0x0][0x8d0] ;  /* 0x0002340000047ab9 */ /* 0x000fe40000000a00 */
[----:B------:R-:W-:-:S04]  /*6ae0*/  ISETP.NE.U32.AND P0, PT, RZ, UR4, PT ;  /* 0x00000004ff007c0c */ /* 0x000fc8000bf05070 */
[----:B------:R-:W-:-:S13]  /*6af0*/  ISETP.NE.AND.EX P0, PT, RZ, UR5, PT, P0 ;  /* 0x00000005ff007c0c */ /* 0x000fda000bf05300 */
[----:B------:R-:W-:Y:S05]  /*6b00*/  @!P0 BRA `(.L_x_590) ;  /* 0x0000000000248947 */ /* 0x000fea0003800000 */
[----:B------:R-:W-:Y:S02]  /*6b10*/  ULDC.64 UR4, c[0x0][0x8d0] ;  /* 0x0002340000047ab9 */ /* 0x000fe40000000a00 */
[----:B-1----:R-:W-:-:S06]  /*6b20*/  UIMAD.WIDE UR4, UR12, 0x4, UR4 ;  /* 0x000000040c0478a5 */ /* 0x002fcc000f8e0204 */
[----:B------:R-:W-:Y:S02]  /*6b30*/  IMAD.U32 R2, RZ, RZ, UR4 ;  /* 0x00000004ff027e24 */ /* 0x000fe4000f8e00ff */
[----:B------:R-:W-:-:S05]  /*6b40*/  IMAD.U32 R3, RZ, RZ, UR5 ;  /* 0x00000005ff037e24 */ /* 0x000fca000f8e00ff */
[----:B------:R-:W2:Y:S04]  /*6b50*/  LDG.E R0, desc[UR38][R2.64] ;  /* 0x0000002602007981 */ /* 0x000ea8000c1e1900 */
[----:B------:R-:W2:Y:S02]  /*6b60*/  LDG.E R5, desc[UR38][R2.64+0x4] ;  /* 0x0000042602057981 */ /* 0x000ea4000c1e1900 */
[----:B--2---:R-:W-:-:S05]  /*6b70*/  IMAD.IADD R0, R5, 0x1, -R0 ;  /* 0x0000000105007824 */ /* 0x004fca00078e0a00 */
[----:B------:R-:W-:Y:S01]  /*6b80*/  R2UR UR5, R0 ;  /* 0x00000000000572ca */ /* 0x000fe200000e0000 */
[----:B------:R-:W-:-:S14]  /*6b90*/  BRA `(.L_x_589) ;  /* 0x0000000000047947 */ /* 0x000fdc0003800000 */
.L_x_590:
[----:B------:R-:W-:-:S05]  /*6ba0*/  ULDC UR5, c[0x0][0x8bc] ;  /* 0x00022f0000057ab9 */ /* 0x000fca0000000800 */
.L_x_589:
[----:B------:R-:W2:Y:S02]  /*6bb0*/  S2UR UR4, SR_CTAID.X ;  /* 0x00000000000479c3 */ /* 0x000ea40000002500 */
[----:B--2---:R-:W-:-:S04]  /*6bc0*/  UIMAD UR4, UR4, 0x60, URZ ;  /* 0x00000060040478a4 */ /* 0x004fc8000f8e023f */
[----:B------:R-:W-:-:S04]  /*6bd0*/  UISETP.GE.AND UP0, UPT, UR4, UR5, UPT ;  /* 0x000000050400728c */ /* 0x000fc8000bf06270 */
[----:B-1----:R-:W-:-:S06]  /*6be0*/  USEL UR12, UR12, 0xffffffff, !UP0 ;  /* 0xffffffff0c0c7887 */ /* 0x002fcc000c000000 */
[----:B------:R-:W-:-:S13]  /*6bf0*/  ISETP.LE.AND P0, PT, RZ, UR12, PT ;  /* 0x0000000cff007c0c */ /* 0x000fda000bf03270 */
[----:B------:R-:W-:Y:S05]  /*6c00*/  @!P0 BRA `(.L_x_516) ;  /* 0x0000003400dc8947 */ /* 0x000fea0003800000 */
[----:B------:R-:W-:Y:S02]  /*6c10*/  ULDC.64 UR4, c[0x0][0x770] ;  /* 0x0001dc0000047ab9 */ /* 0x000fe40000000a00 */
[----:B------:R-:W-:-:S04]  /*6c20*/  UISETP.NE.U32.AND UP0, UPT, UR4, URZ, UPT ;  /* 0x0000003f0400728c */ /* 0x000fc8000bf05070 */
[----:B------:R-:W-:-:S03]  /*6c30*/  UISETP.NE.AND.EX UP0, UPT, UR5, URZ, UPT, UP0 ;  /* 0x0000003f0500728c */ /* 0x000fc6000bf05300 */
[----:B------:R-:W-:Y:S02]  /*6c40*/  ULDC.64 UR4, c[0x0][0x770] ;  /* 0x0001dc0000047ab9 */ /* 0x000fe40000000a00 */
[----:B------:R-:W-:Y:S01]  /*6c50*/  UIMAD.WIDE UR4, UR12, 0x4, UR4 ;  /* 0x000000040c0478a5 */ /* 0x000fe2000f8e0204 */
[----:B------:R-:W-:-:S05]  /*6c60*/  PLOP3.LUT P0, PT, PT, PT, UP0, 0x80, 0x0 ;  /* 0x000000000000781c */ /* 0x000fca0003f0f008 */
[----:B------:R-:W-:Y:S02]  /*6c70*/  IMAD.U32 R2, RZ, RZ, UR4 ;  /* 0x00000004ff027e24 */ /* 0x000fe4000f8e00ff */
[----:B------:R-:W-:Y:S01]  /*6c80*/  IMAD.U32 R3, RZ, RZ, UR5 ;  /* 0x00000005ff037e24 */ /* 0x000fe2000f8e00ff */
[----:B------:R-:W-:-:S05]  /*6c90*/  ULDC.64 UR4, c[0x0][0x780] ;  /* 0x0001e00000047ab9 */ /* 0x000fca0000000a00 */
[----:B------:R-:W2:Y:S01]  /*6ca0*/  @P0 LDG.E R6, desc[UR38][R2.64] ;  /* 0x0000002602060981 */ /* 0x000ea2000c1e1900 */
[----:B------:R-:W-:Y:S01]  /*6cb0*/  UISETP.NE.U32.AND UP1, UPT, UR4, URZ, UPT ;  /* 0x0000003f0400728c */ /* 0x000fe2000bf25070 */
[----:B------:R-:W-:-:S03]  /*6cc0*/  ULDC UR6, c[0x0][0x280] ;  /* 0x0000a00000067ab9 */ /* 0x000fc60000000800 */
[----:B------:R-:W-:Y:S01]  /*6cd0*/  UISETP.NE.AND.EX UP1, UPT, UR5, URZ, UPT, UP1 ;  /* 0x0000003f0500728c */ /* 0x000fe2000bf25310 */
[----:B------:R-:W-:-:S05]  /*6ce0*/  IMAD.U32 R0, RZ, RZ, UR6 ;  /* 0x00000006ff007e24 */ /* 0x000fca000f8e00ff */
[----:B------:R-:W-:-:S05]  /*6cf0*/  PLOP3.LUT P1, PT, PT, PT, UP1, 0x80, 0x0 ;  /* 0x000000000000781c */ /* 0x000fca0003f2f018 */
[----:B------:R-:W-:Y:S02]  /*6d00*/  @UP1 ULDC.64 UR4, c[0x0][0x780] ;  /* 0x0001e00000041ab9 */ /* 0x000fe40000000a00 */
[----:B------:R-:W-:-:S06]  /*6d10*/  @UP1 UIMAD.WIDE UR4, UR12, 0x4, UR4 ;  /* 0x000000040c0418a5 */ /* 0x000fcc000f8e0204 */
[----:B------:R-:W-:Y:S02]  /*6d20*/  IMAD.U32 R4, RZ, RZ, UR4 ;  /* 0x00000004ff047e24 */ /* 0x000fe4000f8e00ff */
[----:B------:R-:W-:-:S05]  /*6d30*/  IMAD.U32 R5, RZ, RZ, UR5 ;  /* 0x00000005ff057e24 */ /* 0x000fca000f8e00ff */
[----:B------:R1:W5:Y:S01]  /*6d40*/  @P1 LDG.E R0, desc[UR38][R4.64] ;  /* 0x0000002604001981 */ /* 0x000362000c1e1900 */
[----:B------:R-:W-:Y:S01]  /*6d50*/  PLOP3.LUT P2, PT, PT, PT, UP0, 0x80, 0x0 ;  /* 0x000000000000781c */ /* 0x000fe20003f4f008 */
[----:B------:R-:W3:Y:S02]  /*6d60*/  S2UR UR13, SR_CTAID.Y ;  /* 0x00000000000d79c3 */ /* 0x000ee40000002600 */
[----:B---3--:R-:W-:-:S10]  /*6d70*/  USHF.R.S32.HI UR7, URZ, 0x1f, UR13 ;  /* 0x0000001f3f077899 */ /* 0x008fd4000801140d */
[----:B--2---:R-:W-:-:S13]  /*6d80*/  @P2 R2UR UR4, R6 ;  /* 0x00000000060422ca */ /* 0x004fda00000e0000 */
[----:B------:R-:W-:-:S04]  /*6d90*/  @UP0 ULEA UR4, UR12, UR4, 0x6 ;  /* 0x000000040c040291 */ /* 0x000fc8000f8e303f */
[----:B------:R-:W-:-:S04]  /*6da0*/  @UP0 USHF.R.S32.HI UR5, URZ, 0x1f, UR4 ;  /* 0x0000001f3f050899 */ /* 0x000fc80008011404 */
[----:B------:R-:W-:-:S04]  /*6db0*/  @UP0 ULEA.HI UR5, UR5, UR4, URZ, 0x6 ;  /* 0x0000000405050291 */ /* 0x000fc8000f8f303f */
[----:B------:R-:W-:-:S04]  /*6dc0*/  @UP0 USHF.R.S32.HI UR5, URZ, 0x6, UR5 ;  /* 0x000000063f050899 */ /* 0x000fc80008011405 */
[----:B------:R-:W-:Y:S01]  /*6dd0*/  @UP0 UIMAD UR6, UR5, 0x3000, URZ ;  /* 0x00003000050608a4 */ /* 0x000fe2000f8e023f */
[----:B-1----:R-:W-:Y:S11]  /*6de0*/  @P1 BRA `(.L_x_591) ;  /* 0x0000000000101947 */ /* 0x002ff60003800000 */
[----:B------:R-:W-:Y:S05]  /*6df0*/  @!P0 BRA `(.L_x_591) ;  /* 0x00000000000c8947 */ /* 0x000fea0003800000 */
[----:B------:R-:W2:Y:S04]  /*6e00*/  LDG.E R5, desc[UR38][R2.64] ;  /* 0x0000002602057981 */ /* 0x000ea8000c1e1900 */
[----:B-----5:R-:W2:Y:S02]  /*6e10*/  LDG.E R0, desc[UR38][R2.64+0x4] ;  /* 0x0000042602007981 */ /* 0x020ea4000c1e1900 */
[----:B--2---:R-:W-:-:S07]  /*6e20*/  IMAD.IADD R0, R0, 0x1, -R5 ;  /* 0x0000000100007824 */ /* 0x004fce00078e0a05 */
.L_x_591:
[----:B-----5:R-:W-:Y:S01]  /*6e30*/  ISETP.GE.AND P0, PT, R0, 0x1, PT ;  /* 0x000000010000780c */ /* 0x020fe20003f06270 */
[----:B------:R-:W-:Y:S01]  /*6e40*/  @UP0 USHF.R.S32.HI UR8, URZ, 0x1f, UR6 ;  /* 0x0000001f3f080899 */ /* 0x000fe20008011406 */
[----:B------:R-:W-:Y:S01]  /*6e50*/  UMOV UR4, URZ ;  /* 0x0000003f00047c82 */ /* 0x000fe20008000000 */
[----:B------:R-:W-:Y:S01]  /*6e60*/  UMOV UR5, URZ ;  /* 0x0000003f00057c82 */ /* 0x000fe20008000000 */
[----:B------:R-:W-:-:S04]  /*6e70*/  @UP0 UMOV UR4, UR6 ;  /* 0x0000000600040c82 */ /* 0x000fc80008000000 */
[----:B------:R-:W-:-:S05]  /*6e80*/  @UP0 UMOV UR5, UR8 ;  /* 0x0000000800050c82 */ /* 0x000fca0008000000 */
[----:B------:R-:W-:Y:S05]  /*6e90*/  @!P0 BRA `(.L_x_516) ;  /* 0x0000003400388947 */ /* 0x000fea0003800000 */
[----:B------:R-:W-:Y:S01]  /*6ea0*/  ULDC.64 UR8, c[0x0][0x2d8] ;  /* 0x0000b60000087ab9 */ /* 0x000fe20000000a00 */
[C---:B------:R-:W-:Y:S01]  /*6eb0*/  VIADD R2, R0.reuse, 0x3f ;  /* 0x0000003f00027836 */ /* 0x040fe20000000000 */
[----:B------:R-:W-:Y:S01]  /*6ec0*/  UIMAD UR7, UR7, UR8, URZ ;  /* 0x00000008070772a4 */ /* 0x000fe2000f8e023f */
[----:B------:R-:W-:Y:S01]  /*6ed0*/  ISETP.GE.AND P1, PT, R0, 0x41, PT ;  /* 0x000000410000780c */ /* 0x000fe20003f26270 */
[----:B------:R-:W-:Y:S02]  /*6ee0*/  USHF.R.S32.HI UR6, URZ, 0x1f, UR12 ;  /* 0x0000001f3f067899 */ /* 0x000fe4000801140c */
[----:B------:R-:W-:Y:S01]  /*6ef0*/  UIMAD.WIDE.U32 UR10, UR13, UR8, URZ ;  /* 0x000000080d0a72a5 */ /* 0x000fe2000f8e003f */
[----:B------:R-:W-:Y:S01]  /*6f00*/  SHF.R.S32.HI R3, RZ, 0x1f, R2 ;  /* 0x0000001fff037819 */ /* 0x000fe20000011402 */
[----:B------:R-:W-:Y:S02]  /*6f10*/  UIMAD UR7, UR13, UR9, UR7 ;  /* 0x000000090d0772a4 */ /* 0x000fe4000f8e0207 */
[----:B------:R-:W-:Y:S01]  /*6f20*/  UIADD3 UR8, UP1, UR4, UR10, URZ ;  /* 0x0000000a04087290 */ /* 0x000fe2000ff3e03f */
[----:B------:R-:W-:Y:S01]  /*6f30*/  LEA.HI R3, R3, R2, RZ, 0x6 ;  /* 0x0000000203037211 */ /* 0x000fe200078f30ff */
[----:B------:R-:W-:-:S02]  /*6f40*/  UIADD3 UR7, UR11, UR7, URZ ;  /* 0x000000070b077290 */ /* 0x000fc4000fffe03f */
[----:B------:R-:W-:Y:S01]  /*6f50*/  USEL UR6, UR6, URZ, !UP0 ;  /* 0x0000003f06067287 */ /* 0x000fe2000c000000 */
[----:B------:R-:W-:Y:S01]  /*6f60*/  SHF.R.S32.HI R3, RZ, 0x6, R3 ;  /* 0x00000006ff037819 */ /* 0x000fe20000011403 */
[----:B------:R-:W-:Y:S01]  /*6f70*/  ULDC.64 UR14, c[0x0][0x2e0] ;  /* 0x0000b800000e7ab9 */ /* 0x000fe20000000a00 */
[----:B------:R-:W-:Y:S02]  /*6f80*/  USEL UR13, UR12, URZ, !UP0 ;  /* 0x0000003f0c0d7287 */ /* 0x000fe4000c000000 */
[----:B------:R-:W-:Y:S01]  /*6f90*/  UIADD3.X UR9, UR5, UR7, URZ, UP1, !UPT ;  /* 0x0000000705097290 */ /* 0x000fe20008ffe43f */
[----:B------:R-:W-:Y:S01]  /*6fa0*/  VIMNMX R3, R3, 0x1, !PT ;  /* 0x0000000103037848 */ /* 0x000fe20007fe0100 */
[----:B------:R-:W-:Y:S02]  /*6fb0*/  UIMAD UR6, UR6, UR14, URZ ;  /* 0x0000000e060672a4 */ /* 0x000fe4000f8e023f */
[----:B------:R-:W-:Y:S01]  /*6fc0*/  UIMAD.WIDE.U32 UR8, UR13, UR14, UR8 ;  /* 0x0000000e0d0872a5 */ /* 0x000fe2000f8e0008 */
[----:B------:R-:W-:Y:S01]  /*6fd0*/  LOP3.LUT R2, R3, 0x1, RZ, 0xc0, !PT ;  /* 0x0000000103027812 */ /* 0x000fe200078ec0ff */
[----:B------:R-:W-:Y:S01]  /*6fe0*/  UIMAD UR12, UR13, UR15, UR6 ;  /* 0x0000000f0d0c72a4 */ /* 0x000fe2000f8e0206 */
[----:B------:R-:W-:-:S03]  /*6ff0*/  ELECT P0, URZ, PT ;  /* 0x00000000003f782f */ /* 0x000fc60003800000 */
[----:B------:R-:W-:Y:S01]  /*7000*/  UIADD3 UR21, UR9, UR12, URZ ;  /* 0x0000000c09157290 */ /* 0x000fe2000fffe03f */
[----:B------:R-:W-:Y:S01]  /*7010*/  UMOV UR6, URZ ;  /* 0x0000003f00067c82 */ /* 0x000fe20008000000 */
[----:B------:R-:W-:Y:S10]  /*7020*/  @!P1 BRA `(.L_x_592) ;  /* 0x0000000800309947 */ /* 0x000ff40003800000 */
[----:B------:R-:W-:Y:S01]  /*7030*/  UMOV UR6, UR10 ;  /* 0x0000000a00067c82 */ /* 0x000fe20008000000 */
[----:B------:R-:W-:Y:S01]  /*7040*/  ULDC.64 UR10, c[0x0][0x2c0] ;  /* 0x0000b000000a7ab9 */ /* 0x000fe20000000a00 */
[----:B------:R-:W-:Y:S01]  /*7050*/  UIMAD.WIDE.U32 UR6, UR13, UR14, UR6 ;  /* 0x0000000e0d0672a5 */ /* 0x000fe2000f8e0006 */
[----:B------:R-:W-:Y:S01]  /*7060*/  IMAD.IADD R0, R3, 0x1, -R2 ;  /* 0x0000000103007824 */ /* 0x000fe200078e0a02 */
[----:B------:R-:W-:Y:S02]  /*7070*/  ULDC.64 UR24, c[0x0][0x2c0] ;  /* 0x0000b00000187ab9 */ /* 0x000fe40000000a00 */
[----:B------:R-:W-:-:S04]  /*7080*/  UIADD3 UR19, UP0, UR4, UR6, URZ ;  /* 0x0000000604137290 */ /* 0x000fc8000ff1e03f */
[----:B------:R-:W-:Y:S02]  /*7090*/  UIADD3.X UR4, UR5, UR12, UR7, UP0, !UPT ;  /* 0x0000000c05047290 */ /* 0x000fe400087fe407 */
[----:B------:R-:W-:Y:S01]  /*70a0*/  ULEA UR18, UP0, UR19, UR10, 0x2 ;  /* 0x0000000a13127291 */ /* 0x000fe2000f80103f */
[----:B------:R-:W-:-:S03]  /*70b0*/  UMOV UR5, URZ ;  /* 0x0000003f00057c82 */ /* 0x000fc60008000000 */
[----:B------:R-:W-:Y:S02]  /*70c0*/  ULEA.HI.X UR19, UR19, UR11, UR4, 0x2, UP0 ;  /* 0x0000000b13137291 */ /* 0x000fe400080f1404 */
[----:B------:R-:W-:Y:S02]  /*70d0*/  UIADD3 UR10, UP0, UR18, 0x4000, URZ ;  /* 0x00004000120a7890 */ /* 0x000fe4000ff1e03f */
[----:B------:R-:W-:Y:S02]  /*70e0*/  UIADD3 UR12, UP1, UR18, 0x8000, URZ ;  /* 0x00008000120c7890 */ /* 0x000fe4000ff3e03f */
[----:B------:R-:W-:Y:S02]  /*70f0*/  UIADD3 UR14, UP2, UR18, 0xc000, URZ ;  /* 0x0000c000120e7890 */ /* 0x000fe4000ff5e03f */
[----:B------:R-:W-:Y:S02]  /*7100*/  UIADD3 UR16, UP3, UR18, 0x10000, URZ ;  /* 0x0001000012107890 */ /* 0x000fe4000ff7e03f */
[----:B------:R-:W-:-:S02]  /*7110*/  UIADD3 UR18, UP4, UR18, 0x14000, URZ ;  /* 0x0001400012127890 */ /* 0x000fc4000ff9e03f */
[----:B------:R-:W-:Y:S02]  /*7120*/  UIADD3.X UR11, URZ, UR19, URZ, UP0, !UPT ;  /* 0x000000133f0b7290 */ /* 0x000fe400087fe43f */
[----:B------:R-:W-:Y:S02]  /*7130*/  UIADD3.X UR13, URZ, UR19, URZ, UP1, !UPT ;  /* 0x000000133f0d7290 */ /* 0x000fe40008ffe43f */
[----:B------:R-:W-:Y:S02]  /*7140*/  UIADD3.X UR15, URZ, UR19, URZ, UP2, !UPT ;  /* 0x000000133f0f7290 */ /* 0x000fe400097fe43f */
[----:B------:R-:W-:Y:S02]  /*7150*/  UIADD3.X UR17, URZ, UR19, URZ, UP3, !UPT ;  /* 0x000000133f117290 */ /* 0x000fe40009ffe43f */
[----:B------:R-:W-:Y:S01]  /*7160*/  UIADD3.X UR19, URZ, UR19, URZ, UP4, !UPT ;  /* 0x000000133f137290 */ /* 0x000fe2000a7fe43f */
[----:B------:R-:W-:-:S11]  /*7170*/  UMOV UR4, URZ ;  /* 0x0000003f00047c82 */ /* 0x000fd60008000000 */
.L_x_613:
        /* <DEDUP_REMOVED lines=23> */
.L_x_594:
[----:B------:R-:W-:Y:S05]  /*72f0*/  BSYNC B0 ;  /* 0x0000000000007941 */ /* 0x000fea0003800000 */
.L_x_593:
        /* <DEDUP_REMOVED lines=12> */
.L_x_596:
[----:B------:R-:W-:Y:S05]  /*73c0*/  BSYNC B0 ;  /* 0x0000000000007941 */ /* 0x000fea0003800000 */
.L_x_595:
        /* <DEDUP_REMOVED lines=13> */
.L_x_598:
[----:B------:R-:W-:Y:S05]  /*74a0*/  BSYNC B0 ;  /* 0x0000000000007941 */ /* 0x000fea0003800000 */
.L_x_597:
[----:B------:R-:W-:Y:S06]  /*74b0*/  BAR.ARV 0xa, 0xa0 ;  /* 0x0282800000007b1d */ /* 0x000fec0000002000 */
[----:B------:R-:W-:Y:S04]  /*74c0*/  BSSY B0, `(.L_x_599) ;  /* 0x0000003000007945 */ /* 0x000fe80003800000 */
[----:B------:R-:W-:Y:S05]  /*74d0*/  @!P0 BRA `(.L_x_600) ;  /* 0x0000000000048947 */ /* 0x000fea0003800000 */
[----:B------:R-:W-:-:S04]  /*74e0*/  DEPBAR.LE SB0, 0x1 ;  /* 0x000080400000791a */ /* 0x000fc80000000000 */
.L_x_600:
[----:B------:R-:W-:Y:S05]  /*74f0*/  BSYNC B0 ;  /* 0x0000000000007941 */ /* 0x000fea0003800000 */
.L_x_599:
[----:B------:R-:W-:Y:S06]  /*7500*/  BAR.ARV 0xb, 0xa0 ;  /* 0x02c2800000007b1d */ /* 0x000fec0000002000 */
[----:B------:R-:W-:Y:S04]  /*7510*/  BSSY B0, `(.L_x_601) ;  /* 0x0000003000007945 */ /* 0x000fe80003800000 */
[----:B------:R-:W-:Y:S05]  /*7520*/  @!P0 BRA `(.L_x_602) ;  /* 0x0000000000048947 */ /* 0x000fea0003800000 */
[----:B------:R-:W-:-:S04]  /*7530*/  DEPBAR.LE SB0, 0x0 ;  /* 0x000080000000791a */ /* 0x000fc80000000000 */
.L_x_602:
[----:B------:R-:W-:Y:S05]  /*7540*/  BSYNC B0 ;  /* 0x0000000000007941 */ /* 0x000fea0003800000 */
.L_x_601:
        /* <DEDUP_REMOVED lines=13> */
.L_x_604:
[----:B------:R-:W-:Y:S05]  /*7620*/  BSYNC B0 ;  /* 0x0000000000007941 */ /* 0x000fea0003800000 */
.L_x_603:
        /* <DEDUP_REMOVED lines=12> */
.L_x_606:
[----:B------:R-:W-:Y:S05]  /*76f0*/  BSYNC B0 ;  /* 0x0000000000007941 */ /* 0x000fea0003800000 */
.L_x_605:
        /* <DEDUP_REMOVED lines=13> */
.L_x_608:
[----:B------:R-:W-:Y:S05]  /*77d0*/  BSYNC B0 ;  /* 0x0000000000007941 */ /* 0x000fea0003800000 */
.L_x_607:
[----:B------:R-:W-:Y:S06]  /*77e0*/  BAR.ARV 0xa, 0xa0 ;  /* 0x0282800000007b1d */ /* 0x000fec0000002000 */
[----:B------:R-:W-:Y:S04]  /*77f0*/  BSSY B0, `(.L_x_609) ;  /* 0x0000003000007945 */ /* 0x000fe80003800000 */
[----:B------:R-:W-:Y:S05]  /*7800*/  @!P0 BRA `(.L_x_610) ;  /* 0x0000000000048947 */ /* 0x000fea0003800000 */
[----:B------:R-:W-:-:S04]  /*7810*/  DEPBAR.LE SB0, 0x1 ;  /* 0x000080400000791a */ /* 0x000fc80000000000 */
.L_x_610:
[----:B------:R-:W-:Y:S05]  /*7820*/  BSYNC B0 ;  /* 0x0000000000007941 */ /* 0x000fea0003800000 */
.L_x_609:
[----:B------:R-:W-:Y:S01]  /*7830*/  VIADD R0, R0, 0xfffffffe ;  /* 0xfffffffe00007836 */ /* 0x000fe20000000000 */
[----:B------:R-:W-:Y:S06]  /*7840*/  BAR.ARV 0xb, 0xa0 ;  /* 0x02c2800000007b1d */ /* 0x000fec0000002000 */
[----:B------:R-:W-:Y:S01]  /*7850*/  BSSY B0, `(.L_x_611) ;  /* 0x0000004000007945 */ /* 0x000fe20003800000 */
[----:B------:R-:W-:-:S03]  /*7860*/  ISETP.NE.AND P1, PT, R0, RZ, PT ;  /* 0x000000ff0000720c */ /* 0x000fc60003f25270 */
[----:B------:R-:W-:Y:S10]  /*7870*/  @!P0 BRA `(.L_x_612) ;  /* 0x0000000000048947 */ /* 0x000ff40003800000 */
[----:B------:R-:W-:-:S04]  /*7880*/  DEPBAR.LE SB0, 0x0 ;  /* 0x000080000000791a */ /* 0x000fc80000000000 */
.L_x_612:
[----:B------:R-:W-:Y:S05]  /*7890*/  BSYNC B0 ;  /* 0x0000000000007941 */ /* 0x000fea0003800000 */
.L_x_611:
[----:B------:R-:W-:Y:S06]  /*78a0*/  BAR.ARV 0xc, 0xa0 ;  /* 0x0302800000007b1d */ /* 0x000fec0000002000 */
[----:B------:R-:W-:Y:S02]  /*78b0*/  UIADD3 UR5, UR5, 0x2, URZ ;  /* 0x0000000205057890 */ /* 0x000fe4000fffe03f */
[----:B------:R-:W-:Y:S01]  /*78c0*/  UIADD3 UR4, UR4, 0x1, URZ ;  /* 0x0000000104047890 */ /* 0x000fe2000fffe03f */
[----:B------:R-:W-:Y:S11]  /*78d0*/  @P1 BRA `(.L_x_613) ;  /* 0xfffffff800281947 */ /* 0x000ff6000383ffff */
[----:B------:R-:W-:-:S12]  /*78e0*/  UIADD3 UR6, UR20, 0x6000, URZ ;  /* 0x0000600014067890 */ /* 0x000fd8000fffe03f */
.L_x_592:
        /* <DEDUP_REMOVED lines=10> */
[----:B------:R-:W-:Y:S01]  /*7990*/  ULEA UR4, UP0, UR11, UR4, 0x2 ;  /* 0x000000040b047291 */ /* 0x000fe2000f80103f */
[----:B------:R-:W-:-:S03]  /*79a0*/  UMOV UR13, 0x14f00000 ;  /* 0x14f00000000d7882 */ /* 0x000fc60000000000 */
[----:B------:R-:W-:-:S03]  /*79b0*/  ULEA.HI.X UR5, UR11, UR5, UR12, 0x2, UP0 ;  /* 0x000000050b057291 */ /* 0x000fc600080f140c */
[----:B------:R-:W-:Y:S01]  /*79c0*/  UMOV UR12, 0x0 ;  /* 0x00000000000c7882 */ /* 0x000fe20000000000 */
[----:B-1----:R-:W-:-:S03]  /*79d0*/  ULEA UR7, UR10, UR7, 0x18 ;  /* 0x000000070a077291 */ /* 0x002fc6000f8ec03f */
[----:B------:R-:W-:Y:S01]  /*79e0*/  UMOV UR10, 0x400 ;  /* 0x00000400000a7882 */ /* 0x000fe20000000000 */
[----:B------:R-:W-:-:S09]  /*79f0*/  UIADD3 UR7, UR7, 0x12000, URZ ;  /* 0x0001200007077890 */ /* 0x000fd2000fffe03f */
[----:B------:R1:W-:Y:S02]  /*7a00*/  UBLKRED.G.S.ADD.F32.RN [UR4], [UR7], UR10, desc[UR12] ;  /* 0x00000c04070073bb */ /* 0x0003e400080a140a */
[----:B-1----:R0:W-:Y:S02]  /*7a10*/  UTMACMDFLUSH ;  /* 0x00000000000079b7 */ /* 0x0021e40000000000 */
.L_x_615:
[----:B------:R-:W-:Y:S05]  /*7a20*/  BSYNC B0 ;  /* 0x0000000000007941 */ /* 0x000fea0003800000 */
.L_x_614:
[----:B------:R-:W-:Y:S06]  /*7a30*/  BAR.SYNC.DEFER_BLOCKING 0xe, 0xa0 ;  /* 0x0382800000007b1d */ /* 0x000fec0000010000 */
[----:B------:R-:W-:Y:S04]  /*7a40*/  BSSY B0, `(.L_x_616) ;  /* 0x0000011000007945 */ /* 0x000fe80003800000 */
[----:B------:R-:W-:Y:S05]  /*7a50*/  @!P0 BRA `(.L_x_617) ;  /* 0x00000000003c8947 */ /* 0x000fea0003800000 */
[----:B------:R-:W1:Y:S01]  /*7a60*/  S2UR UR7, SR_CgaCtaId ;  /* 0x00000000000779c3 */ /* 0x000e620000008800 */
[----:B------:R-:W-:Y:S01]  /*7a70*/  UIADD3 UR4, UR6, 0x1000, URZ ;  /* 0x0000100006047890 */ /* 0x000fe2000fffe03f */
[----:B------:R-:W-:Y:S01]  /*7a80*/  UMOV UR5, 0x400 ;  /* 0x0000040000057882 */ /* 0x000fe20000000000 */
[----:B------:R-:W-:Y:S02]  /*7a90*/  ULDC.64 UR10, c[0x0][0x2c0] ;  /* 0x0000b000000a7ab9 */ /* 0x000fe40000000a00 */
[----:B------:R-:W-:Y:S01]  /*7aa0*/  UIADD3 UR12, UP0, UR4, UR8, URZ ;  /* 0x00000008040c7290 */ /* 0x000fe2000ff1e03f */
[----:B------:R-:W-:Y:S01]  /*7ab0*/  UMOV UR13, 0x14f00000 ;  /* 0x14f00000000d7882 */ /* 0x000fe20000000000 */
[----:B-1----:R-:W-:Y:S02]  /*7ac0*/  ULEA UR7, UR7, UR5, 0x18 ;  /* 0x0000000507077291 */ /* 0x002fe4000f8ec03f */
[----:B------:R-:W-:Y:S02]  /*7ad0*/  ULEA.HI.X.SX32 UR5, UR4, UR21, 0x1, UP0 ;  /* 0x0000001504057291 */ /* 0x000fe400080f0e3f */
[----:B------:R-:W-:-:S02]  /*7ae0*/  ULEA UR4, UP0, UR12, UR10, 0x2 ;  /* 0x0000000a0c047291 */ /* 0x000fc4000f80103f */
[----:B------:R-:W-:Y:S02]  /*7af0*/  UIADD3 UR7, UR7, 0x16000, URZ ;  /* 0x0001600007077890 */ /* 0x000fe4000fffe03f */
[----:B------:R-:W-:Y:S01]  /*7b00*/  ULEA.HI.X UR5, UR12, UR11, UR5, 0x2, UP0 ;  /* 0x0000000b0c057291 */ /* 0x000fe200080f1405 */
[----:B------:R-:W-:Y:S02]  /*7b10*/  UMOV UR10, 0x400 ;  /* 0x00000400000a7882 */ /* 0x000fe40000000000 */
[----:B------:R-:W-:-:S06]  /*7b20*/  UMOV UR12, 0x0 ;  /* 0x00000000000c7882 */ /* 0x000fcc0000000000 */
[----:B------:R1:W-:Y:S02]  /*7b30*/  UBLKRED.G.S.ADD.F32.RN [UR4], [UR7], UR10, desc[UR12] ;  /* 0x00000c04070073bb */ /* 0x0003e400080a140a */
[----:B-1----:R0:W-:Y:S02]  /*7b40*/  UTMACMDFLUSH ;  /* 0x00000000000079b7 */ /* 0x0021e40000000000 */
.L_x_617:
[----:B------:R-:W-:Y:S05]  /*7b50*/  BSYNC B0 ;  /* 0x0000000000007941 */ /* 0x000fea0003800000 */
.L_x_616:
        /* <DEDUP_REMOVED lines=16> */
[----:B------:R1:W-:Y:S01]  /*7c60*/  UBLKRED.G.S.ADD.F32.RN [UR4], [UR7], UR10, desc[UR12] ;  /* 0x00000c04070073bb */ /* 0x0003e200080a140a */
[----:B------:R0:W-:Y:S01]  /*7c70*/  UTMACMDFLUSH ;  /* 0x00000000000079b7 */ /* 0x0001e20000000000 */
[----:B-1----:R-:W-:-:S04]  /*7c80*/  DEPBAR.LE SB0, 0x2 ;  /* 0x000080800000791a */ /* 0x002fc80000000000 */
.L_x_619:
[----:B------:R-:W-:Y:S05]  /*7c90*/  BSYNC B0 ;  /* 0x0000000000007941 */ /* 0x000fea0003800000 */
.L_x_618:
[----:B------:R-:W-:Y:S06]  /*7ca0*/  BAR.ARV 0xa, 0xa0 ;  /* 0x0282800000007b1d */ /* 0x000fec0000002000 */
[----:B------:R-:W-:Y:S04]  /*7cb0*/  BSSY B0, `(.L_x_620) ;  /* 0x0000003000007945 */ /* 0x000fe80003800000 */
[----:B------:R-:W-:Y:S05]  /*7cc0*/  @!P0 BRA `(.L_x_621) ;  /* 0x0000000000048947 */ /* 0x000fea0003800000 */
[----:B------:R-:W-:-:S04]  /*7cd0*/  DEPBAR.LE SB0, 0x1 ;  /* 0x000080400000791a */ /* 0x000fc80000000000 */
.L_x_621:
[----:B------:R-:W-:Y:S05]  /*7ce0*/  BSYNC B0 ;  /* 0x0000000000007941 */ /* 0x000fea0003800000 */
.L_x_620:
[----:B------:R-:W-:Y:S06]  /*7cf0*/  BAR.ARV 0xb, 0xa0 ;  /* 0x02c2800000007b1d */ /* 0x000fec0000002000 */
[----:B------:R-:W-:Y:S04]  /*7d00*/  BSSY B0, `(.L_x_622) ;  /* 0x0000003000007945 */ /* 0x000fe80003800000 */
[----:B------:R-:W-:Y:S05]  /*7d10*/  @!P0 BRA `(.L_x_623) ;  /* 0x0000000000048947 */ /* 0x000fea0003800000 */
[----:B------:R-:W-:-:S04]  /*7d20*/  DEPBAR.LE SB0, 0x0 ;  /* 0x000080000000791a */ /* 0x000fc80000000000 */
.L_x_623:
[----:B------:R-:W-:Y:S05]  /*7d30*/  BSYNC B0 ;  /* 0x0000000000007941 */ /* 0x000fea0003800000 */
.L_x_622:
[----:B------:R-:W-:Y:S06]  /*7d40*/  BAR.ARV 0xc, 0xa0 ;  /* 0x0302800000007b1d */ /* 0x000fec0000002000 */
[----:B------:R-:W-:Y:S05]  /*7d50*/  BRA `(.L_x_516) ;  /* 0x0000002400887947 */ /* 0x000fea0003800000 */
.L_x_587:
[----:B------:R-:W-:Y:S01]  /*7d60*/  ULDC.64 UR4, c[0x0][0x8d8] ;  /* 0x0002360000047ab9 */ /* 0x000fe20000000a00 */
[----:B------:R-:W1:Y:S01]  /*7d70*/  S2R R11, SR_CTAID.Z ;  /* 0x00000000000b7919 */ /* 0x000e620000002700 */
[----:B------:R-:W-:Y:S01]  /*7d80*/  ISETP.NE.U32.AND P0, PT, RZ, UR4, PT ;  /* 0x00000004ff007c0c */ /* 0x000fe2000bf05070 */
[----:B------:R-:W2:Y:S03]  /*7d90*/  S2UR UR28, SR_CTAID.Y ;  /* 0x00000000001c79c3 */ /* 0x000ea60000002600 */
[----:B------:R-:W-:-:S13]  /*7da0*/  ISETP.NE.AND.EX P0, PT, RZ, UR5, PT, P0 ;  /* 0x00000005ff007c0c */ /* 0x000fda000bf05300 */
[----:B------:R-:W-:Y:S05]  /*7db0*/  @!P0 BRA `(.L_x_624) ;  /* 0x0000000000108947 */ /* 0x000fea0003800000 */
[----:B------:R-:W1:Y:S02]  /*7dc0*/  LDC.64 R2, c[0x0][0x8d8] ;  /* 0x00023600ff027b82 */ /* 0x000e640000000a00 */
[----:B-1----:R-:W-:-:S05]  /*7dd0*/  IMAD.WIDE R2, R11, 0x4, R2 ;  /* 0x000000040b027825 */ /* 0x002fca00078e0202 */
[----:B------:R1:W5:Y:S01]  /*7de0*/  LDG.E R0, desc[UR38][R2.64] ;  /* 0x0000002602007981 */ /* 0x000362000c1e1900 */
[----:B------:R-:W-:Y:S05]  /*7df0*/  BRA `(.L_x_625) ;  /* 0x00000000002c7947 */ /* 0x000fea0003800000 */
.L_x_624:
[----:B------:R-:W-:Y:S02]  /*7e00*/  ULDC.64 UR4, c[0x0][0x8d0] ;  /* 0x0002340000047ab9 */ /* 0x000fe40000000a00 */
[----:B------:R-:W-:-:S04]  /*7e10*/  ISETP.NE.U32.AND P0, PT, RZ, UR4, PT ;  /* 0x00000004ff007c0c */ /* 0x000fc8000bf05070 */
[----:B------:R-:W-:-:S13]  /*7e20*/  ISETP.NE.AND.EX P0, PT, RZ, UR5, PT, P0 ;  /* 0x00000005ff007c0c */ /* 0x000fda000bf05300 */
[----:B------:R-:W-:Y:S05]  /*7e30*/  @!P0 BRA `(.L_x_626) ;  /* 0x0000000000188947 */ /* 0x000fea0003800000 */
[----:B------:R-:W1:Y:S02]  /*7e40*/  LDC.64 R2, c[0x0][0x8d0] ;  /* 0x00023400ff027b82 */ /* 0x000e640000000a00 */
[----:B-1----:R-:W-:-:S05]  /*7e50*/  IMAD.WIDE R2, R11, 0x4, R2 ;  /* 0x000000040b027825 */ /* 0x002fca00078e0202 */
[----:B------:R-:W3:Y:S04]  /*7e60*/  LDG.E R0, desc[UR38][R2.64] ;  /* 0x0000002602007981 */ /* 0x000ee8000c1e1900 */
[----:B------:R-:W3:Y:S02]  /*7e70*/  LDG.E R5, desc[UR38][R2.64+0x4] ;  /* 0x0000042602057981 */ /* 0x000ee4000c1e1900 */
[----:B---3--:R-:W-:Y:S01]  /*7e80*/  IMAD.IADD R0, R5, 0x1, -R0 ;  /* 0x0000000105007824 */ /* 0x008fe200078e0a00 */
[----:B------:R-:W-:Y:S06]  /*7e90*/  BRA `(.L_x_625) ;  /* 0x0000000000047947 */ /* 0x000fec0003800000 */
.L_x_626:
[----:B------:R-:W3:Y:S02]  /*7ea0*/  LDC R0, c[0x0][0x8bc] ;  /* 0x00022f00ff007b82 */ /* 0x000ee40000000800 */
.L_x_625:
[----:B------:R-:W4:Y:S01]  /*7eb0*/  S2R R9, SR_CTAID.X ;  /* 0x0000000000097919 */ /* 0x000f220000002500 */
[----:B------:R-:W-:Y:S02]  /*7ec0*/  IMAD.MOV.U32 R5, RZ, RZ, RZ ;  /* 0x000000ffff057224 */ /* 0x000fe400078e00ff */
[----:B------:R-:W-:Y:S02]  /*7ed0*/  IMAD.MOV.U32 R4, RZ, RZ, 0x1 ;  /* 0x00000001ff047424 */ /* 0x000fe400078e00ff */
[----:B----4-:R-:W-:-:S05]  /*7ee0*/  IMAD R9, R9, 0x60, RZ ;  /* 0x0000006009097824 */ /* 0x010fca00078e02ff */
[----:B---3-5:R-:W-:Y:S01]  /*7ef0*/  ISETP.GE.AND P0, PT, R9, R0, PT ;  /* 0x000000000900720c */ /* 0x028fe20003f06270 */
[----:B------:R-:W-:-:S03]  /*7f00*/  IMAD.MOV.U32 R0, RZ, RZ, 0x1 ;  /* 0x00000001ff007424 */ /* 0x000fc600078e00ff */
[----:B-1----:R-:W-:-:S04]  /*7f10*/  SEL R11, R11, 0xffffffff, !P0 ;  /* 0xffffffff0b0b7807 */ /* 0x002fc80004000000 */
[----:B------:R-:W-:-:S13]  /*7f20*/  ISETP.GE.AND P0, PT, R11, RZ, PT ;  /* 0x000000ff0b00720c */ /* 0x000fda0003f06270 */
[----:B------:R-:W-:Y:S05]  /*7f30*/  @!P0 BRA `(.L_x_627) ;  /* 0x0000002000908947 */ /* 0x000fea0003800000 */
[----:B------:R-:W1:Y:S08]  /*7f40*/  LDC.64 R4, c[0x0][0x778] ;  /* 0x0001de00ff047b82 */ /* 0x000e700000000a00 */
[----:B------:R-:W3:Y:S08]  /*7f50*/  LDC.64 R6, c[0x0][0x780] ;  /* 0x0001e000ff067b82 */ /* 0x000ef00000000a00 */
[----:B------:R-:W4:Y:S01]  /*7f60*/  LDC.64 R12, c[0x0][0x770] ;  /* 0x0001dc00ff0c7b82 */ /* 0x000f220000000a00 */
[----:B-1----:R-:W-:-:S07]  /*7f70*/  ISETP.NE.U32.AND P0, PT, R4, RZ, PT ;  /* 0x000000ff0400720c */ /* 0x002fce0003f05070 */
[----:B------:R-:W1:Y:S01]  /*7f80*/  LDC.64 R2, c[0x0][0x770] ;  /* 0x0001dc00ff027b82 */ /* 0x000e620000000a00 */
[----:B------:R-:W-:Y:S02]  /*7f90*/  ISETP.NE.AND.EX P0, PT, R5, RZ, PT, P0 ;  /* 0x000000ff0500720c */ /* 0x000fe40003f05300 */
[----:B---3--:R-:W-:-:S04]  /*7fa0*/  ISETP.NE.U32.AND P2, PT, R6, RZ, PT ;  /* 0x000000ff0600720c */ /* 0x008fc80003f45070 */
[----:B------:R-:W-:Y:S02]  /*7fb0*/  ISETP.NE.AND.EX P2, PT, R7, RZ, PT, P2 ;  /* 0x000000ff0700720c */ /* 0x000fe40003f45320 */
[----:B----4-:R-:W-:-:S05]  /*7fc0*/  ISETP.NE.U32.AND P1, PT, R12, RZ, PT ;  /* 0x000000ff0c00720c */ /* 0x010fca0003f25070 */
[----:B------:R-:W3:Y:S01]  /*7fd0*/  @P0 LDC.64 R4, c[0x0][0x778] ;  /* 0x0001de00ff040b82 */ /* 0x000ee20000000a00 */
[----:B------:R-:W-:-:S07]  /*7fe0*/  ISETP.NE.AND.EX P1, PT, R13, RZ, PT, P1 ;  /* 0x000000ff0d00720c */ /* 0x000fce0003f25310 */
[----:B------:R-:W4:Y:S01]  /*7ff0*/  @P2 LDC.64 R6, c[0x0][0x780] ;  /* 0x0001e000ff062b82 */ /* 0x000f220000000a00 */
[----:B-1----:R-:W-:-:S05]  /*8000*/  IMAD.WIDE R2, R11, 0x4, R2 ;  /* 0x000000040b027825 */ /* 0x002fca00078e0202 */
[----:B------:R-:W2:Y:S01]  /*8010*/  @P1 LDG.E R18, desc[UR38][R2.64] ;  /* 0x0000002602121981 */ /* 0x000ea2000c1e1900 */
[----:B------:R-:W-:Y:S01]  /*8020*/  IMAD.MOV.U32 R10, RZ, RZ, RZ ;  /* 0x000000ffff0a7224 */ /* 0x000fe200078e00ff */
[----:B------:R-:W-:Y:S02]  /*8030*/  ULDC UR4, c[0x0][0x280] ;  /* 0x0000a00000047ab9 */ /* 0x000fe40000000800 */
[----:B------:R-:W2:Y:S01]  /*8040*/  @P1 LDG.E R14, desc[UR38][R2.64] ;  /* 0x00000026020e1981 */ /* 0x000ea2000c1e1900 */
[----:B---3--:R-:W-:-:S04]  /*8050*/  @P0 IMAD.WIDE R4, R11, 0x4, R4 ;  /* 0x000000040b040825 */ /* 0x008fc800078e0204 */
[----:B------:R-:W-:Y:S01]  /*8060*/  IMAD.U32 R8, RZ, RZ, UR4 ;  /* 0x00000004ff087e24 */ /* 0x000fe2000f8e00ff */
[----:B------:R4:W5:Y:S02]  /*8070*/  @P0 LDG.E R10, desc[UR38][R4.64] ;  /* 0x00000026040a0981 */ /* 0x000964000c1e1900 */
[----:B----4-:R-:W-:-:S05]  /*8080*/  @P2 IMAD.WIDE R4, R11, 0x4, R6 ;  /* 0x000000040b042825 */ /* 0x010fca00078e0206 */
[----:B------:R1:W5:Y:S01]  /*8090*/  @P2 LDG.E R8, desc[UR38][R4.64] ;  /* 0x0000002604082981 */ /* 0x000362000c1e1900 */
[----:B------:R-:W-:Y:S01]  /*80a0*/  VOTEU.ANY UP0, P1 ;  /* 0x00000000003f7886 */ /* 0x000fe20000800100 */
[----:B--2---:R-:W-:Y:S01]  /*80b0*/  @P1 IMAD R6, R11, 0x40, R18 ;  /* 0x000000400b061824 */ /* 0x004fe200078e0212 */
[----:B------:R-:W-:-:S04]  /*80c0*/  @P1 R2UR UR4, R14 ;  /* 0x000000000e0412ca */ /* 0x000fc800000e0000 */
[----:B------:R-:W-:-:S04]  /*80d0*/  @P1 SHF.R.S32.HI R7, RZ, 0x1f, R6 ;  /* 0x0000001fff071819 */ /* 0x000fc80000011406 */
[----:B------:R-:W-:-:S04]  /*80e0*/  @P1 LEA.HI R7, R7, R6, RZ, 0x6 ;  /* 0x0000000607071211 */ /* 0x000fc800078f30ff */
[----:B------:R-:W-:Y:S01]  /*80f0*/  @P1 LOP3.LUT R7, R7, 0xffffffc0, RZ, 0xc0, !PT ;  /* 0xffffffc007071812 */ /* 0x000fe200078ec0ff */
[----:B-1----:R-:W-:Y:S06]  /*8100*/  @P2 BRA `(.L_x_628) ;  /* 0x0000000000102947 */ /* 0x002fec0003800000 */
[----:B------:R-:W-:Y:S05]  /*8110*/  @!P1 BRA `(.L_x_628) ;  /* 0x00000000000c9947 */ /* 0x000fea0003800000 */
[----:B------:R-:W2:Y:S04]  /*8120*/  LDG.E R5, desc[UR38][R2.64] ;  /* 0x0000002602057981 */ /* 0x000ea8000c1e1900 */
[----:B-----5:R-:W2:Y:S02]  /*8130*/  LDG.E R8, desc[UR38][R2.64+0x4] ;  /* 0x0000042602087981 */ /* 0x020ea4000c1e1900 */
[----:B--2---:R-:W-:-:S07]  /*8140*/  IMAD.IADD R8, R8, 0x1, -R5 ;  /* 0x0000000108087824 */ /* 0x004fce00078e0a05 */
.L_x_628:
[----:B-----5:R-:W-:Y:S01]  /*8150*/  ISETP.GE.AND P2, PT, R8, 0x1, PT ;  /* 0x000000010800780c */ /* 0x020fe20003f46270 */
[----:B------:R-:W-:Y:S01]  /*8160*/  UMOV UR43, URZ ;  /* 0x0000003f002b7c82 */ /* 0x000fe20008000000 */
[----:B------:R-:W-:Y:S01]  /*8170*/  @UP0 UMOV UR43, UR4 ;  /* 0x00000004002b0c82 */ /* 0x000fe20008000000 */
[----:B------:R-:W-:Y:S01]  /*8180*/  CS2R R2, SRZ ;  /* 0x0000000000027805 */ /* 0x000fe2000001ff00 */
[----:B------:R-:W-:Y:S01]  /*8190*/  IMAD.MOV.U32 R5, RZ, RZ, RZ ;  /* 0x000000ffff057224 */ /* 0x000fe200078e00ff */
[--C-:B------:R-:W-:Y:S01]  /*81a0*/  @P1 SHF.R.S32.HI R3, RZ, 0x1f, R7.reuse ;  /* 0x0000001fff031819 */ /* 0x100fe20000011407 */
[----:B------:R-:W-:Y:S02]  /*81b0*/  IMAD.MOV.U32 R4, RZ, RZ, 0x1 ;  /* 0x00000001ff047424 */ /* 0x000fe400078e00ff */
[----:B------:R-:W-:-:S05]  /*81c0*/  @P1 IMAD.MOV.U32 R2, RZ, RZ, R7 ;  /* 0x000000ffff021224 */ /* 0x000fca00078e0007 */
[----:B------:R-:W-:Y:S05]  /*81d0*/  @!P2 BRA `(.L_x_627) ;  /* 0x0000001c00e8a947 */ /* 0x000fea0003800000 */
[----:B------:R-:W1:Y:S01]  /*81e0*/  S2R R15, SR_CTAID.Y ;  /* 0x00000000000f7919 */ /* 0x000e620000002600 */
[----:B------:R-:W2:Y:S01]  /*81f0*/  LDC.64 R18, c[0x0][0x718] ;  /* 0x0001c600ff127b82 */ /* 0x000ea20000000a00 */
[----:B------:R-:W-:Y:S01]  /*8200*/  ISETP.NE.U32.AND P1, PT, R12, RZ, PT ;  /* 0x000000ff0c00720c */ /* 0x000fe20003f25070 */
[----:B------:R-:W-:Y:S01]  /*8210*/  IMAD.MOV.U32 R7, RZ, RZ, R3 ;  /* 0x000000ffff077224 */ /* 0x000fe200078e0003 */
[----:B------:R-:W-:Y:S01]  /*8220*/  R2UR UR37, R11 ;  /* 0x000000000b2572ca */ /* 0x000fe200000e0000 */
[----:B------:R-:W-:Y:S01]  /*8230*/  ULDC UR4, c[0x0][0x2e8] ;  /* 0x0000ba0000047ab9 */ /* 0x000fe20000000800 */
[----:B------:R-:W-:Y:S01]  /*8240*/  ISETP.NE.AND.EX P1, PT, R13, RZ, PT, P1 ;  /* 0x000000ff0d00720c */ /* 0x000fe20003f25310 */
[----:B------:R-:W-:Y:S01]  /*8250*/  VOTEU.ANY UP1, P0 ;  /* 0x00000000003f7886 */ /* 0x000fe20000020100 */
[----:B------:R-:W-:Y:S01]  /*8260*/  SHF.R.S32.HI R11, RZ, 0x1f, R11 ;  /* 0x0000001fff0b7819 */ /* 0x000fe2000001140b */
[----:B------:R-:W3:Y:S01]  /*8270*/  LDC.64 R4, c[0x0][0x720] ;  /* 0x0001c800ff047b82 */ /* 0x000ee20000000a00 */
[----:B------:R-:W-:-:S02]  /*8280*/  R2UR UR35, R9 ;  /* 0x00000000092372ca */ /* 0x000fc400000e0000 */
[----:B------:R-:W-:Y:S02]  /*8290*/  ELECT P0, URZ, PT ;  /* 0x00000000003f782f */ /* 0x000fe40003800000 */
[----:B------:R-:W-:Y:S01]  /*82a0*/  SEL R11, R11, RZ, !P1 ;  /* 0x000000ff0b0b7207 */ /* 0x000fe20004800000 */
[----:B------:R-:W-:Y:S01]  /*82b0*/  UMOV UR36, UR28 ;  /* 0x0000001c00247c82 */ /* 0x000fe20008000000 */
[----:B------:R-:W-:Y:S01]  /*82c0*/  R2UR UR8, R10 ;  /* 0x000000000a0872ca */ /* 0x000fe200000e0000 */
[----:B------:R-:W-:Y:S01]  /*82d0*/  BSSY B0, `(.L_x_627) ;  /* 0x00001ea000007945 */ /* 0x000fe20003800000 */
[----:B------:R-:W4:Y:S01]  /*82e0*/  LDC.64 R12, c[0x0][0x700] ;  /* 0x0001c000ff0c7b82 */ /* 0x000f220000000a00 */
[----:B------:R-:W-:Y:S01]  /*82f0*/  VOTEU.ANY UP0, P1 ;  /* 0x00000000003f7886 */ /* 0x000fe20000800100 */
[----:B------:R-:W-:Y:S02]  /*8300*/  USEL UR29, UR37, URZ, !UP0 ;  /* 0x0000003f251d7287 */ /* 0x000fe4000c000000 */
[----:B------:R-:W-:-:S02]  /*8310*/  UISETP.NE.AND UP0, UPT, UR4, 0x1, UPT ;  /* 0x000000010400788c */ /* 0x000fc4000bf05270 */
[----:B------:R-:W-:-:S05]  /*8320*/  USEL UR37, UR37, URZ, !UP1 ;  /* 0x0000003f25257287 */ /* 0x000fca000c800000 */
[----:B------:R-:W-:Y:S01]  /*8330*/  UIADD3 UR35, UR35, UR8, URZ ;  /* 0x0000000823237290 */ /* 0x000fe2000fffe03f */
[----:B-1----:R-:W-:Y:S01]  /*8340*/  SHF.R.S32.HI R15, RZ, 0x1f, R15 ;  /* 0x0000001fff0f7819 */ /* 0x002fe2000001140f */
[----:B---3--:R-:W-:Y:S02]  /*8350*/  IMAD R14, R11, R4, RZ ;  /* 0x000000040b0e7224 */ /* 0x008fe400078e02ff */
[----:B------:R-:W-:Y:S01]  /*8360*/  @UP0 ULDC UR6, c[0x0][0x2ec] ;  /* 0x0000bb0000060ab9 */ /* 0x000fe20000000800 */
[----:B------:R-:W-:Y:S01]  /*8370*/  @UP0 ULDC UR8, c[0x0][0x2f0] ;  /* 0x0000bc0000080ab9 */ /* 0x000fe20000000800 */
[----:B------:R-:W-:Y:S01]  /*8380*/  UIMAD.WIDE.U32 UR6, UR28, UR6, URZ ;  /* 0x000000061c0672a5 */ /* 0x000fe2000f8e003f */
[----:B--2---:R-:W-:Y:S02]  /*8390*/  IMAD R6, R15, R18, RZ ;  /* 0x000000120f067224 */ /* 0x004fe400078e02ff */
[----:B------:R-:W-:Y:S01]  /*83a0*/  IMAD R17, R5, UR29, R14 ;  /* 0x0000001d05117c24 */ /* 0x000fe2000f8e020e */
[----:B------:R-:W-:Y:S01]  /*83b0*/  @UP0 USHF.R.U32.HI UR36, URZ, UR8, UR7 ;  /* 0x000000083f240299 */ /* 0x000fe20008011607 */
[----:B------:R-:W-:-:S02]  /*83c0*/  IMAD R19, R19, UR28, R6 ;  /* 0x0000001c13137c24 */ /* 0x000fc4000f8e0206 */
[----:B------:R-:W-:-:S04]  /*83d0*/  IMAD.MOV.U32 R6, RZ, RZ, R2 ;  /* 0x000000ffff067224 */ /* 0x000fc800078e0002 */
[----:B------:R-:W-:-:S04]  /*83e0*/  IMAD.WIDE.U32 R2, R18, UR28, R6 ;  /* 0x0000001c12027c25 */ /* 0x000fc8000f8e0006 */
[----:B------:R-:W-:Y:S02]  /*83f0*/  IMAD.IADD R3, R3, 0x1, R19 ;  /* 0x0000000103037824 */ /* 0x000fe400078e0213 */
[----:B------:R-:W-:Y:S02]  /*8400*/  IMAD.WIDE.U32 R2, R4, UR29, R2 ;  /* 0x0000001d04027c25 */ /* 0x000fe4000f8e0002 */
[----:B------:R-:W1:Y:S02]  /*8410*/  LDC.64 R4, c[0x0][0x730] ;  /* 0x0001cc00ff047b82 */ /* 0x000e640000000a00 */
[----:B------:R-:W-:Y:S01]  /*8420*/  IMAD.IADD R3, R3, 0x1, R17 ;  /* 0x0000000103037824 */ /* 0x000fe200078e0211 */
[----:B----4-:R-:W-:-:S04]  /*8430*/  LEA R12, P1, R2, R12, 0x2 ;  /* 0x0000000c020c7211 */ /* 0x010fc800078210ff */
[----:B------:R-:W-:Y:S02]  /*8440*/  LEA.HI.X R13, R2, R13, R3, 0x2, P1 ;  /* 0x0000000d020d7211 */ /* 0x000fe400008f1403 */
[----:B------:R-:W2:Y:S01]  /*8450*/  LDC.64 R2, c[0x0][0x738] ;  /* 0x0001ce00ff027b82 */ /* 0x000ea20000000a00 */
[----:B------:R-:W-:Y:S02]  /*8460*/  R2UR UR4, R12 ;  /* 0x000000000c0472ca */ /* 0x000fe400000e0000 */
[----:B------:R-:W-:Y:S01]  /*8470*/  R2UR UR5, R13 ;  /* 0x000000000d0572ca */ /* 0x000fe200000e0000 */
[----:B-1----:R-:W-:Y:S02]  /*8480*/  IMAD R10, R15, R4, RZ ;  /* 0x000000040f0a7224 */ /* 0x002fe400078e02ff */
[----:B------:R-:W-:-:S04]  /*8490*/  IMAD.WIDE.U32 R6, R4, UR28, R6 ;  /* 0x0000001c04067c25 */ /* 0x000fc8000f8e0006 */
[----:B------:R-:W-:Y:S02]  /*84a0*/  IMAD R5, R5, UR28, R10 ;  /* 0x0000001c05057c24 */ /* 0x000fe4000f8e020a */
[----:B--2---:R-:W-:Y:S02]  /*84b0*/  IMAD R4, R11, R2, RZ ;  /* 0x000000020b047224 */ /* 0x004fe400078e02ff */
[----:B------:R-:W-:Y:S02]  /*84c0*/  IMAD.IADD R7, R7, 0x1, R5 ;  /* 0x0000000107077824 */ /* 0x000fe400078e0205 */
[----:B------:R-:W-:Y:S02]  /*84d0*/  IMAD R3, R3, UR29, R4 ;  /* 0x0000001d03037c24 */ /* 0x000fe4000f8e0204 */
[----:B------:R-:W-:-:S04]  /*84e0*/  IMAD.WIDE.U32 R6, R2, UR29, R6 ;  /* 0x0000001d02067c25 */ /* 0x000fc8000f8e0006 */
[----:B------:R-:W-:Y:S02]  /*84f0*/  IMAD.MOV.U32 R5, RZ, RZ, RZ ;  /* 0x000000ffff057224 */ /* 0x000fe400078e00ff */
[----:B------:R-:W-:Y:S01]  /*8500*/  IMAD.MOV.U32 R4, RZ, RZ, 0x1 ;  /* 0x00000001ff047424 */ /* 0x000fe200078e00ff */
[----:B------:R-:W-:Y:S06]  /*8510*/  @!P0 BRA `(.L_x_629) ;  /* 0x0000001c00148947 */ /* 0x000fec0003800000 */
[----:B------:R-:W1:Y:S01]  /*8520*/  S2R R5, SR_CgaCtaId ;  /* 0x0000000000057919 */ /* 0x000e620000008800 */
[----:B------:R-:W-:Y:S01]  /*8530*/  IMAD.MOV.U32 R11, RZ, RZ, 0x1 ;  /* 0x00000001ff0b7424 */ /* 0x000fe200078e00ff */
[----:B------:R-:W-:Y:S01]  /*8540*/  MOV R12, 0x400 ;  /* 0x00000400000c7802 */ /* 0x000fe20000000f00 */
[----:B------:R-:W2:Y:S03]  /*8550*/  S2R R20, SR_TID.X ;  /* 0x0000000000147919 */ /* 0x000ea60000002100 */
[----:B------:R-:W-:Y:S02]  /*8560*/  SHF.L.U32 R11, R11, 0x1f, RZ ;  /* 0x0000001f0b0b7819 */ /* 0x000fe400000006ff */
[----:B-1----:R-:W-:-:S04]  /*8570*/  LEA R12, R5, R12, 0x18 ;  /* 0x0000000c050c7211 */ /* 0x002fc800078ec0ff */
[----:B------:R-:W1:Y:S01]  /*8580*/  SYNCS.PHASECHK.TRANS64.TRYWAIT P1, [R12+URZ+0x36420], R11 ;  /* 0x0364200b0c0075a7 */ /* 0x000e62000802017f */
[----:B--2---:R-:W-:Y:S01]  /*8590*/  LOP3.LUT P0, RZ, R20, 0x7f, RZ, 0xc0, !PT ;  /* 0x0000007f14ff7812 */ /* 0x004fe2000780c0ff */
[----:B-1----:R-:W-:-:S12]  /*85a0*/  @!P1 BRA `(.L_x_630) ;  /* 0x0000001c00dc9947 */ /* 0x002fd80003800000 */
.L_x_657:
[----:B------:R-:W-:Y:S02]  /*85b0*/  IMAD.IADD R10, R7, 0x1, R3 ;  /* 0x00000001070a7824 */ /* 0x000fe400078e0203 */
[----:B------:R-:W-:Y:S01]  /*85c0*/  IMAD.MOV.U32 R0, RZ, RZ, 0x1 ;  /* 0x00000001ff007424 */ /* 0x000fe200078e00ff */
[----:B------:R-:W-:Y:S06]  /*85d0*/  @P0 BRA `(.L_x_631) ;  /* 0x0000000000180947 */ /* 0x000fec0003800000 */
[----:B------:R-:W2:Y:S01]  /*85e0*/  S2R R2, SR_TID.X ;  /* 0x0000000000027919 */ /* 0x000ea20000002100 */
[----:B------:R-:W-:-:S04]  /*85f0*/  IMAD.MOV.U32 R3, RZ, RZ, 0x6100 ;  /* 0x00006100ff037424 */ /* 0x000fc800078e00ff */
[----:B------:R3:W-:Y:S01]  /*8600*/  SYNCS.ARRIVE.TRANS64 RZ, [R12+URZ+0x36410], R3 ;  /* 0x036410030cff79a7 */ /* 0x0007e2000800003f */
[----:B--2---:R-:W-:-:S13]  /*8610*/  LOP3.LUT P1, RZ, R2, 0x1f, RZ, 0xc0, !PT ;  /* 0x0000001f02ff7812 */ /* 0x004fda000782c0ff */
[----:B---3--:R-:W-:Y:S05]  /*8620*/  @!P1 BRA `(.L_x_631) ;  /* 0x0000000000049947 */ /* 0x008fea0003800000 */
[----:B------:R-:W-:Y:S01]  /*8630*/  BPT.TRAP 0x1 ;  /* 0x000000040000795c */ /* 0x000fe20000300000 */
.L_x_631:
[----:B------:R-:W2:Y:S01]  /*8640*/  LDC.64 R14, c[0x0][0x198] ;  /* 0x00006600ff0e7b82 */ /* 0x000ea20000000a00 */
[----:B------:R-:W-:Y:S01]  /*8650*/  R2UR UR32, R12 ;  /* 0x000000000c2072ca */ /* 0x000fe200000e0000 */
[----:B------:R-:W-:Y:S01]  /*8660*/  UMOV UR30, 0x0 ;  /* 0x00000000001e7882 */ /* 0x000fe20000000000 */
[----:B------:R-:W-:Y:S01]  /*8670*/  UMOV UR31, 0x14f00000 ;  /* 0x14f00000001f7882 */ /* 0x000fe20000000000 */
[----:B------:R-:W-:Y:S01]  /*8680*/  UMOV UR42, URZ ;  /* 0x0000003f002a7c82 */ /* 0x000fe20008000000 */
[----:B------:R-:W-:Y:S01]  /*8690*/  UMOV UR44, UR28 ;  /* 0x0000001c002c7c82 */ /* 0x000fe20008000000 */
[----:B------:R-:W-:Y:S01]  /*86a0*/  UMOV UR45, UR29 ;  /* 0x0000001d002d7c82 */ /* 0x000fe20008000000 */
[----:B------:R-:W-:Y:S01]  /*86b0*/  UMOV UR10, 0x40 ;  /* 0x00000040000a7882 */ /* 0x000fe20000000000 */
[----:B------:R-:W-:Y:S01]  /*86c0*/  UMOV UR11, UR43 ;  /* 0x0000002b000b7c82 */ /* 0x000fe20008000000 */
[----:B------:R-:W-:Y:S01]  /*86d0*/  UMOV UR12, UR28 ;  /* 0x0000001c000c7c82 */ /* 0x000fe20008000000 */
[----:B------:R-:W-:Y:S01]  /*86e0*/  UMOV UR13, UR29 ;  /* 0x0000001d000d7c82 */ /* 0x000fe20008000000 */
[----:B------:R-:W-:Y:S01]  /*86f0*/  UMOV UR26, 0x80 ;  /* 0x00000080001a7882 */ /* 0x000fe20000000000 */
[----:B------:R-:W-:Y:S01]  /*8700*/  UMOV UR27, UR43 ;  /* 0x0000002b001b7c82 */ /* 0x000fe20008000000 */
[----:B------:R-:W-:Y:S01]  /*8710*/  UMOV UR18, 0x10 ;  /* 0x0000001000127882 */ /* 0x000fe20000000000 */
[----:B------:R-:W-:Y:S01]  /*8720*/  UIADD3 UR40, UR32, 0x1e000, URZ ;  /* 0x0001e00020287890 */ /* 0x000fe2000fffe03f */
[----:B------:R-:W-:Y:S01]  /*8730*/  IMAD.MOV.U32 R9, RZ, RZ, 0x1 ;  /* 0x00000001ff097424 */ /* 0x000fe200078e00ff */
[----:B------:R-:W-:-:S02]  /*8740*/  UIADD3 UR41, UR32, 0x36410, URZ ;  /* 0x0003641020297890 */ /* 0x000fc4000fffe03f */
[----:B------:R-:W-:Y:S02]  /*8750*/  UIADD3 UR8, UR32, 0x20000, URZ ;  /* 0x0002000020087890 */ /* 0x000fe4000fffe03f */
[----:B------:R-:W-:Y:S02]  /*8760*/  UIADD3 UR24, UR32, 0x22000, URZ ;  /* 0x0002200020187890 */ /* 0x000fe4000fffe03f */
[----:B------:R-:W-:Y:S01]  /*8770*/  UIADD3 UR33, UR32, 0x36400, URZ ;  /* 0x0003640020217890 */ /* 0x000fe2000fffe03f */
[----:B--2---:R-:W-:Y:S01]  /*8780*/  IMAD.MOV.U32 R13, RZ, RZ, R14 ;  /* 0x000000ffff0d7224 */ /* 0x004fe200078e000e */
[----:B------:R-:W-:Y:S01]  /*8790*/  UMOV UR9, UR41 ;  /* 0x0000002900097c82 */ /* 0x000fe20008000000 */
[----:B------:R-:W-:Y:S01]  /*87a0*/  IMAD.MOV.U32 R14, RZ, RZ, R15 ;  /* 0x000000ffff0e7224 */ /* 0x000fe200078e000f */
[----:B------:R-:W-:Y:S01]  /*87b0*/  UMOV UR25, UR41 ;  /* 0x0000002900197c82 */ /* 0x000fe20008000000 */
[----:B------:R-:W-:Y:S01]  /*87c0*/  UIADD3 UR56, UR32, 0x3000, URZ ;  /* 0x0000300020387890 */ /* 0x000fe2000fffe03f */
[C---:B------:R-:W-:Y:S01]  /*87d0*/  IADD3 R3, P2, R13.reuse, 0x2f0, RZ ;  /* 0x000002f00d037810 */ /* 0x040fe20007f5e0ff */
[----:B------:R-:W-:Y:S01]  /*87e0*/  UMOV UR6, 0x0 ;  /* 0x0000000000067882 */ /* 0x000fe20000000000 */
[----:B------:R-:W-:Y:S01]  /*87f0*/  IADD3 R2, P1, R13, 0xf0, RZ ;  /* 0x000000f00d027810 */ /* 0x000fe20007f3e0ff */
[----:B------:R-:W-:Y:S01]  /*8800*/  UMOV UR7, 0x10000000 ;  /* 0x1000000000077882 */ /* 0x000fe20000000000 */
[----:B------:R-:W-:Y:S01]  /*8810*/  R2UR UR22, R3 ;  /* 0x00000000031672ca */ /* 0x000fe200000e0000 */
[----:B------:R-:W-:Y:S01]  /*8820*/  UMOV UR34, UR42 ;  /* 0x0000002a00227c82 */ /* 0x000fe20008000000 */
[----:B------:R-:W-:Y:S01]  /*8830*/  R2UR UR16, R2 ;  /* 0x00000000021072ca */ /* 0x000fe200000e0000 */
[--C-:B------:R-:W-:Y:S01]  /*8840*/  IMAD.X R3, RZ, RZ, R14.reuse, P1 ;  /* 0x000000ffff037224 */ /* 0x100fe200008e060e */
[----:B------:R-:W-:Y:S01]  /*8850*/  IADD3 R4, P3, R13, 0x3f0, RZ ;  /* 0x000003f00d047810 */ /* 0x000fe20007f7e0ff */
[----:B------:R-:W-:Y:S01]  /*8860*/  UIADD3 UR48, UR32, 0x6000, URZ ;  /* 0x0000600020307890 */ /* 0x000fe2000fffe03f */
[----:B------:R-:W-:Y:S01]  /*8870*/  ISETP.GE.AND P1, PT, R8, 0x41, PT ;  /* 0x000000410800780c */ /* 0x000fe20003f26270 */
[----:B------:R-:W-:Y:S01]  /*8880*/  UMOV UR58, 0x40 ;  /* 0x00000040003a7882 */ /* 0x000fe20000000000 */
[----:B------:R-:W-:Y:S01]  /*8890*/  R2UR UR17, R3 ;  /* 0x00000000031172ca */ /* 0x000fe200000e0000 */
[--C-:B------:R-:W-:Y:S01]  /*88a0*/  IMAD.X R5, RZ, RZ, R14.reuse, P3 ;  /* 0x000000ffff057224 */ /* 0x100fe200018e060e */
[----:B------:R-:W-:Y:S01]  /*88b0*/  R2UR UR14, R4 ;  /* 0x00000000040e72ca */ /* 0x000fe200000e0000 */
[----:B------:R-:W-:Y:S01]  /*88c0*/  IMAD.X R4, RZ, RZ, R14, P2 ;  /* 0x000000ffff047224 */ /* 0x000fe200010e060e */
[----:B------:R-:W-:Y:S01]  /*88d0*/  UMOV UR59, UR35 ;  /* 0x00000023003b7c82 */ /* 0x000fe20008000000 */
[----:B------:R-:W-:Y:S01]  /*88e0*/  UMOV UR60, UR36 ;  /* 0x00000024003c7c82 */ /* 0x000fe20008000000 */
[----:B------:R-:W-:Y:S01]  /*88f0*/  R2UR UR15, R5 ;  /* 0x00000000050f72ca */ /* 0x000fe200000e0000 */
[----:B------:R-:W-:Y:S01]  /*8900*/  IMAD.MOV.U32 R5, RZ, RZ, 0x12000 ;  /* 0x00012000ff057424 */ /* 0x000fe200078e00ff */
[----:B------:R-:W-:Y:S01]  /*8910*/  R2UR UR23, R4 ;  /* 0x00000000041772ca */ /* 0x000fe200000e0000 */
[----:B------:R-:W-:Y:S01]  /*8920*/  UMOV UR61, UR37 ;  /* 0x00000025003d7c82 */ /* 0x000fe20008000000 */
[----:B------:R-:W-:Y:S01]  /*8930*/  UMOV UR57, UR33 ;  /* 0x0000002100397c82 */ /* 0x000fe20008000000 */
[----:B------:R-:W-:Y:S01]  /*8940*/  UMOV UR50, 0x80 ;  /* 0x0000008000327882 */ /* 0x000fe20000000000 */
[----:B------:R-:W-:Y:S01]  /*8950*/  UMOV UR51, UR35 ;  /* 0x0000002300337c82 */ /* 0x000fe20008000000 */
[----:B------:R2:W-:Y:S01]  /*8960*/  UTMALDG.4D [UR40], [UR16], desc[UR30] ;  /* 0x00001e28100075b4 */ /* 0x0005e20008019000 */
[----:B------:R-:W-:Y:S01]  /*8970*/  UMOV UR52, UR36 ;  /* 0x0000002400347c82 */ /* 0x000fe20008000000 */
[----:B------:R-:W-:Y:S01]  /*8980*/  UMOV UR53, UR37 ;  /* 0x0000002500357c82 */ /* 0x000fe20008000000 */
[----:B------:R-:W-:Y:S01]  /*8990*/  UMOV UR49, UR33 ;  /* 0x0000002100317c82 */ /* 0x000fe20008000000 */
[----:B------:R-:W-:Y:S01]  /*89a0*/  UMOV UR19, UR35 ;  /* 0x0000002300137c82 */ /* 0x000fe20008000000 */
[----:B------:R-:W-:Y:S01]  /*89b0*/  UMOV UR20, UR36 ;  /* 0x0000002400147c82 */ /* 0x000fe20008000000 */
[----:B------:R-:W-:Y:S01]  /*89c0*/  UMOV UR21, UR37 ;  /* 0x0000002500157c82 */ /* 0x000fe20008000000 */
[----:B------:R-:W-:Y:S01]  /*89d0*/  IMAD.MOV.U32 R4, RZ, RZ, 0x1 ;  /* 0x00000001ff047424 */ /* 0x000fe200078e00ff */
[----:B------:R3:W-:Y:S01]  /*89e0*/  UTMALDG.4D [UR8], [UR16], desc[UR30] ;  /* 0x00001e08100075b4 */ /* 0x0007e20008019000 */
[----:B------:R4:W-:Y:S01]  /*89f0*/  UTMALDG.4D [UR24], [UR16], desc[UR30] ;  /* 0x00001e18100075b4 */ /* 0x0009e20008019000 */
[----:B--2---:R-:W-:-:S02]  /*8a00*/  UIADD3 UR40, UR32, 0x30000, URZ ;  /* 0x0003000020287890 */ /* 0x004fc4000fffe03f */
[----:B---3--:R-:W-:-:S07]  /*8a10*/  UIADD3 UR8, UR32, 0xc000, URZ ;  /* 0x0000c00020087890 */ /* 0x008fce000fffe03f */
[----:B------:R2:W-:Y:S01]  /*8a20*/  UBLKCP.S.G [UR40], [UR4], UR18 ;  /* 0x00000028040073ba */ /* 0x0005e20008000212 */
[----:B------:R3:W-:Y:S01]  /*8a30*/  SYNCS.ARRIVE.TRANS64 RZ, [R12+URZ+0x36400], R5 ;  /* 0x036400050cff79a7 */ /* 0x0007e2000800003f */
[----:B------:R-:W-:Y:S01]  /*8a40*/  UMOV UR11, UR35 ;  /* 0x00000023000b7c82 */ /* 0x000fe20008000000 */
[----:B------:R-:W-:Y:S01]  /*8a50*/  UMOV UR12, UR36 ;  /* 0x00000024000c7c82 */ /* 0x000fe20008000000 */
[----:B------:R-:W-:Y:S01]  /*8a60*/  UMOV UR13, UR37 ;  /* 0x00000025000d7c82 */ /* 0x000fe20008000000 */
[----:B------:R-:W-:Y:S01]  /*8a70*/  UMOV UR9, UR33 ;  /* 0x0000002100097c82 */ /* 0x000fe20008000000 */
[----:B----4-:R-:W-:Y:S02]  /*8a80*/  UIADD3 UR16, UR32, 0x9000, URZ ;  /* 0x0000900020107890 */ /* 0x010fe4000fffe03f */
[----:B------:R4:W-:Y:S01]  /*8a90*/  UTMALDG.4D [UR32], [UR22], desc[UR6] ;  /* 0x00000620160075b4 */ /* 0x0009e20008019000 */
[----:B------:R-:W-:Y:S01]  /*8aa0*/  UMOV UR17, UR33 ;  /* 0x0000002100117c82 */ /* 0x000fe20008000000 */
[----:B---3--:R-:W-:Y:S01]  /*8ab0*/  IMAD.MOV.U32 R5, RZ, RZ, RZ ;  /* 0x000000ffff057224 */ /* 0x008fe200078e00ff */
[----:B------:R3:W-:Y:S01]  /*8ac0*/  UTMALDG.4D [UR56], [UR22], desc[UR6] ;  /* 0x00000638160075b4 */ /* 0x0007e20008019000 */
[----:B--2---:R-:W-:Y:S01]  /*8ad0*/  UMOV UR18, UR42 ;  /* 0x0000002a00127c82 */ /* 0x004fe20008000000 */
[----:B------:R3:W-:Y:S02]  /*8ae0*/  UTMALDG.4D [UR48], [UR22], desc[UR6] ;  /* 0x00000630160075b4 */ /* 0x0007e40008019000 */
[----:B------:R3:W-:Y:S01]  /*8af0*/  UTMALDG.4D [UR16], [UR14], desc[UR6] ;  /* 0x000006100e0075b4 */ /* 0x0007e20008019000 */
[----:B----4-:R-:W-:Y:S01]  /*8b00*/  UIADD3 UR32, UR32, 0xf000, URZ ;  /* 0x0000f00020207890 */ /* 0x010fe2000fffe03f */
[----:B------:R-:W-:Y:S01]  /*8b10*/  UMOV UR34, 0x80 ;  /* 0x0000008000227882 */ /* 0x000fe20000000000 */
[----:B------:R3:W-:Y:S07]  /*8b20*/  UTMALDG.4D [UR8], [UR14], desc[UR6] ;  /* 0x000006080e0075b4 */ /* 0x0007ee0008019000 */
[----:B------:R3:W-:Y:S02]  /*8b30*/  UTMALDG.4D [UR32], [UR14], desc[UR6] ;  /* 0x000006200e0075b4 */ /* 0x0007e40008019000 */
[----:B---3--:R-:W-:Y:S05]  /*8b40*/  @!P1 BRA `(.L_x_632) ;  /* 0x0000001000b09947 */ /* 0x008fea0003800000 */
[----:B------:R-:W2:Y:S01]  /*8b50*/  S2R R15, SR_TID.X ;  /* 0x00000000000f7919 */ /* 0x000ea20000002100 */
[C---:B------:R-:W-:Y:S01]  /*8b60*/  VIADD R0, R8.reuse, 0x3f ;  /* 0x0000003f08007836 */ /* 0x040fe20000000000 */
[----:B------:R-:W-:Y:S01]  /*8b70*/  ISETP.GE.AND P1, PT, R8, 0x81, PT ;  /* 0x000000810800780c */ /* 0x000fe20003f26270 */
[----:B------:R-:W-:-:S03]  /*8b80*/  IMAD.MOV.U32 R9, RZ, RZ, 0x1 ;  /* 0x00000001ff097424 */ /* 0x000fc600078e00ff */
[----:B------:R-:W-:-:S04]  /*8b90*/  SHF.R.S32.HI R5, RZ, 0x1f, R0 ;  /* 0x0000001fff057819 */ /* 0x000fc80000011400 */
[----:B------:R-:W-:Y:S01]  /*8ba0*/  LEA.HI R5, R5, R0, RZ, 0x6 ;  /* 0x0000000005057211 */ /* 0x000fe200078f30ff */
[----:B------:R-:W-:-:S03]  /*8bb0*/  IMAD.MOV.U32 R0, RZ, RZ, 0x1 ;  /* 0x00000001ff007424 */ /* 0x000fc600078e00ff */
[----:B------:R-:W-:-:S04]  /*8bc0*/  LEA.HI.SX32 R5, R5, 0xffffffff, 0x1a ;  /* 0xffffffff05057811 */ /* 0x000fc800078fd2ff */
[----:B------:R-:W-:Y:S01]  /*8bd0*/  VIMNMX R20, R5, 0x1, !PT ;  /* 0x0000000105147848 */ /* 0x000fe20007fe0100 */
[----:B------:R-:W-:-:S03]  /*8be0*/  IMAD.MOV.U32 R5, RZ, RZ, RZ ;  /* 0x000000ffff057224 */ /* 0x000fc600078e00ff */
[----:B------:R-:W-:Y:S02]  /*8bf0*/  LOP3.LUT R17, R20, 0x1, RZ, 0xc0, !PT ;  /* 0x0000000114117812 */ /* 0x000fe400078ec0ff */
[----:B--2---:R-:W-:Y:S01]  /*8c00*/  LOP3.LUT R8, R15, 0x1f, RZ, 0xc0, !PT ;  /* 0x0000001f0f087812 */ /* 0x004fe200078ec0ff */
[----:B------:R-:W-:Y:S01]  /*8c10*/  IMAD.MOV.U32 R15, RZ, RZ, RZ ;  /* 0x000000ffff0f7224 */ /* 0x000fe200078e00ff */
[----:B------:R-:W-:Y:S06]  /*8c20*/  @!P1 BRA `(.L_x_633) ;  /* 0x0000000c00009947 */ /* 0x000fec0003800000 */
[----:B------:R-:W-:Y:S02]  /*8c30*/  IMAD.IADD R20, R20, 0x1, -R17 ;  /* 0x0000000114147824 */ /* 0x000fe400078e0a11 */
[----:B------:R-:W-:Y:S02]  /*8c40*/  IMAD.MOV.U32 R15, RZ, RZ, RZ ;  /* 0x000000ffff0f7224 */ /* 0x000fe400078e00ff */
[----:B------:R-:W-:-:S07]  /*8c50*/  IMAD.MOV.U32 R0, RZ, RZ, 0x1 ;  /* 0x00000001ff007424 */ /* 0x000fce00078e00ff */
.L_x_642:
[----:B-1----:R-:W-:-:S05]  /*8c60*/  IMAD.MOV.U32 R11, RZ, RZ, 0x1 ;  /* 0x00000001ff0b7424 */ /* 0x002fca00078e00ff */
[----:B------:R-:W-:-:S04]  /*8c70*/  SHF.L.U32 R11, R11, 0x1f, RZ ;  /* 0x0000001f0b0b7819 */ /* 0x000fc800000006ff */
[----:B------:R-:W1:Y:S02]  /*8c80*/  SYNCS.PHASECHK.TRANS64.TRYWAIT P1, [R12+URZ+0x36438], R11 ;  /* 0x0364380b0c0075a7 */ /* 0x000e64000802017f */
[----:B-1234-:R-:W-:Y:S05]  /*8c90*/  @!P1 BRA `(.L_x_634) ;  /* 0x0000001800349947 */ /* 0x01efea0003800000 */
.L_x_658:
[----:B------:R-:W-:Y:S05]  /*8ca0*/  @P0 BRA `(.L_x_635) ;  /* 0x0000000000140947 */ /* 0x000fea0003800000 */
[----:B------:R-:W-:Y:S01]  /*8cb0*/  ISETP.NE.AND P1, PT, R8, RZ, PT ;  /* 0x000000ff0800720c */ /* 0x000fe20003f25270 */
[----:B------:R-:W-:-:S04]  /*8cc0*/  IMAD.MOV.U32 R3, RZ, RZ, 0x6100 ;  /* 0x00006100ff037424 */ /* 0x000fc800078e00ff */
[----:B------:R2:W-:Y:S08]  /*8cd0*/  SYNCS.ARRIVE.TRANS64 RZ, [R12+URZ+0x36430], R3 ;  /* 0x036430030cff79a7 */ /* 0x0005f0000800003f */
[----:B------:R-:W-:Y:S05]  /*8ce0*/  @!P1 BRA `(.L_x_635) ;  /* 0x0000000000049947 */ /* 0x000fea0003800000 */
[----:B------:R-:W-:Y:S01]  /*8cf0*/  BPT.TRAP 0x1 ;  /* 0x000000040000795c */ /* 0x000fe20000300000 */
.L_x_635:
[----:B------:R-:W3:Y:S01]  /*8d00*/  LDC.64 R18, c[0x0][0x728] ;  /* 0x0001ca00ff127b82 */ /* 0x000ee20000000a00 */
[----:B--2---:R-:W-:Y:S01]  /*8d10*/  IMAD.SHL.U32 R3, R15, 0x40, RZ ;  /* 0x000000400f037824 */ /* 0x004fe200078e00ff */
[----:B------:R-:W-:Y:S01]  /*8d20*/  UMOV UR14, 0x0 ;  /* 0x00000000000e7882 */ /* 0x000fe20000000000 */
[C---:B------:R-:W-:Y:S01]  /*8d30*/  VIADD R21, R12.reuse, 0x36430 ;  /* 0x000364300c157836 */ /* 0x040fe20000000000 */
[----:B------:R-:W-:Y:S01]  /*8d40*/  UMOV UR15, 0x14f00000 ;  /* 0x14f00000000f7882 */ /* 0x000fe20000000000 */
[C---:B------:R-:W-:Y:S01]  /*8d50*/  VIADD R24, R12.reuse, 0x2e000 ;  /* 0x0002e0000c187836 */ /* 0x040fe20000000000 */
[C---:B------:R-:W-:Y:S01]  /*8d60*/  IADD3 R2, P1, R3.reuse, R6, RZ ;  /* 0x0000000603027210 */ /* 0x040fe20007f3e0ff */
[----:B------:R-:W-:Y:S01]  /*8d70*/  VIADD R25, R12, 0x30200 ;  /* 0x000302000c197836 */ /* 0x000fe20000000000 */
[----:B------:R-:W2:Y:S01]  /*8d80*/  LDC.64 R22, c[0x0][0x198] ;  /* 0x00006600ff167b82 */ /* 0x000ea20000000a00 */
[C---:B------:R-:W-:Y:S01]  /*8d90*/  R2UR UR27, R3.reuse ;  /* 0x00000000031b72ca */ /* 0x040fe200000e0000 */
[----:B------:R-:W-:Y:S01]  /*8da0*/  UMOV UR26, URZ ;  /* 0x0000003f001a7c82 */ /* 0x000fe20008000000 */
[----:B------:R-:W-:Y:S01]  /*8db0*/  LEA.HI.X.SX32 R4, R3, R10, 0x1, P1 ;  /* 0x0000000a03047211 */ /* 0x000fe200008f0eff */
[----:B------:R-:W-:Y:S01]  /*8dc0*/  UMOV UR18, 0x40 ;  /* 0x0000004000127882 */ /* 0x000fe20000000000 */
        /* <DEDUP_REMOVED lines=8> */
[----:B------:R-:W-:Y:S01]  /*8e50*/  SHF.L.U32 R27, R0, 0x1f, RZ ;  /* 0x0000001f001b7819 */ /* 0x000fe200000006ff */
[----:B------:R-:W-:Y:S01]  /*8e60*/  UIADD3 UR27, UR27, UR43, URZ ;  /* 0x0000002b1b1b7290 */ /* 0x000fe2000fffe03f */
[----:B---3--:R-:W-:Y:S01]  /*8e70*/  LEA R5, P1, R2, R18, 0x2 ;  /* 0x0000001202057211 */ /* 0x008fe200078210ff */
[----:B------:R-:W-:-:S02]  /*8e80*/  UMOV UR22, 0x10 ;  /* 0x0000001000167882 */ /* 0x000fc40000000000 */
[----:B------:R-:W-:Y:S01]  /*8e90*/  UMOV UR17, UR25 ;  /* 0x0000001900117c82 */ /* 0x000fe20008000000 */
[----:B------:R-:W-:Y:S01]  /*8ea0*/  UMOV UR9, UR25 ;  /* 0x0000001900097c82 */ /* 0x000fe20008000000 */
[----:B------:R-:W-:Y:S01]  /*8eb0*/  LEA.HI.X R2, R2, R19, R4, 0x2, P1 ;  /* 0x0000001302027211 */ /* 0x000fe200008f1404 */
[----:B------:R-:W-:Y:S01]  /*8ec0*/  UMOV UR19, UR27 ;  /* 0x0000001b00137c82 */ /* 0x000fe20008000000 */
[----:B------:R-:W-:Y:S01]  /*8ed0*/  R2UR UR30, R5 ;  /* 0x00000000051e72ca */ /* 0x000fe200000e0000 */
[----:B------:R-:W-:Y:S01]  /*8ee0*/  UMOV UR11, UR27 ;  /* 0x0000001b000b7c82 */ /* 0x000fe20008000000 */
[----:B--2---:R-:W-:Y:S01]  /*8ef0*/  IMAD.MOV.U32 R13, RZ, RZ, R22 ;  /* 0x000000ffff0d7224 */ /* 0x004fe200078e0016 */
[----:B------:R-:W-:Y:S01]  /*8f00*/  R2UR UR31, R2 ;  /* 0x00000000021f72ca */ /* 0x000fe200000e0000 */
[----:B------:R-:W-:Y:S01]  /*8f10*/  IMAD.MOV.U32 R14, RZ, RZ, R23 ;  /* 0x000000ffff0e7224 */ /* 0x000fe200078e0017 */
[----:B------:R-:W-:Y:S01]  /*8f20*/  UMOV UR33, UR25 ;  /* 0x0000001900217c82 */ /* 0x000fe20008000000 */
[C---:B------:R-:W-:Y:S01]  /*8f30*/  VIADD R22, R12.reuse, 0x2a000 ;  /* 0x0002a0000c167836 */ /* 0x040fe20000000000 */
[----:B------:R-:W-:Y:S01]  /*8f40*/  IADD3 R4, P1, R13, 0x1f0, RZ ;  /* 0x000001f00d047810 */ /* 0x000fe20007f3e0ff */
[----:B------:R-:W-:-:S03]  /*8f50*/  VIADD R23, R12, 0x2c000 ;  /* 0x0002c0000c177836 */ /* 0x000fc60000000000 */
[----:B------:R-:W-:Y:S01]  /*8f60*/  R2UR UR24, R22 ;  /* 0x00000000161872ca */ /* 0x000fe200000e0000 */
[----:B------:R-:W-:Y:S01]  /*8f70*/  IMAD.X R5, RZ, RZ, R14, P1 ;  /* 0x000000ffff057224 */ /* 0x000fe200008e060e */
[----:B------:R-:W-:Y:S02]  /*8f80*/  R2UR UR6, R4 ;  /* 0x00000000040672ca */ /* 0x000fe400000e0000 */
[----:B------:R-:W-:Y:S02]  /*8f90*/  R2UR UR16, R23 ;  /* 0x00000000171072ca */ /* 0x000fe400000e0000 */
[----:B------:R-:W-:-:S13]  /*8fa0*/  R2UR UR7, R5 ;  /* 0x00000000050772ca */ /* 0x000fda00000e0000 */
[----:B------:R2:W-:Y:S01]  /*8fb0*/  UTMALDG.4D [UR24], [UR6], desc[UR14] ;  /* 0x00000e18060075b4 */ /* 0x0005e20008019000 */
[----:B------:R2:W-:Y:S01]  /*8fc0*/  UTMALDG.4D [UR16], [UR6], desc[UR14] ;  /* 0x00000e10060075b4 */ /* 0x0005e20008019000 */
[----:B------:R2:W-:Y:S01]  /*8fd0*/  UTMALDG.4D [UR8], [UR6], desc[UR14] ;  /* 0x00000e08060075b4 */ /* 0x0005e20008019000 */
[----:B------:R2:W-:Y:S01]  /*8fe0*/  UBLKCP.S.G [UR32], [UR30], UR22 ;  /* 0x000000201e0073ba */ /* 0x0005e20008000216 */
[----:B------:R-:W3:Y:S02]  /*8ff0*/  SYNCS.PHASECHK.TRANS64.TRYWAIT P1, [R12+URZ+0x36428], R27 ;  /* 0x0364281b0c0075a7 */ /* 0x000ee4000802017f */
[----:B--23--:R-:W-:Y:S05]  /*9000*/  @!P1 BRA `(.L_x_636) ;  /* 0x00000014006c9947 */ /* 0x00cfea0003800000 */
.L_x_659:
[----:B------:R-:W-:Y:S05]  /*9010*/  @P0 BRA `(.L_x_637) ;  /* 0x0000000000140947 */ /* 0x000fea0003800000 */
[----:B------:R-:W-:Y:S01]  /*9020*/  ISETP.NE.AND P1, PT, R8, RZ, PT ;  /* 0x000000ff0800720c */ /* 0x000fe20003f25270 */
[----:B--2---:R-:W-:-:S04]  /*9030*/  IMAD.MOV.U32 R27, RZ, RZ, 0x6100 ;  /* 0x00006100ff1b7424 */ /* 0x004fc800078e00ff */
[----:B------:R3:W-:Y:S08]  /*9040*/  SYNCS.ARRIVE.TRANS64 RZ, [R12+URZ+0x36418], R27 ;  /* 0x0364181b0cff79a7 */ /* 0x0007f0000800003f */
[----:B------:R-:W-:Y:S05]  /*9050*/  @!P1 BRA `(.L_x_637) ;  /* 0x0000000000049947 */ /* 0x000fea0003800000 */
[----:B------:R-:W-:Y:S01]  /*9060*/  BPT.TRAP 0x1 ;  /* 0x000000040000795c */ /* 0x000fe20000300000 */
.L_x_637:
[----:B------:R-:W-:Y:S01]  /*9070*/  VIADD R26, R3, 0x40 ;  /* 0x00000040031a7836 */ /* 0x000fe20000000000 */
[----:B------:R-:W-:Y:S01]  /*9080*/  IADD3 R2, P1, R13, 0xf0, RZ ;  /* 0x000000f00d027810 */ /* 0x000fe20007f3e0ff */
[----:B------:R-:W-:Y:S01]  /*9090*/  UMOV UR22, 0x0 ;  /* 0x0000000000167882 */ /* 0x000fe20000000000 */
[----:B------:R-:W-:Y:S01]  /*90a0*/  R2UR UR24, R12 ;  /* 0x000000000c1872ca */ /* 0x000fe200000e0000 */
[C---:B--23--:R-:W-:Y:S01]  /*90b0*/  VIADD R27, R26.reuse, UR43 ;  /* 0x0000002b1a1b7c36 */ /* 0x04cfe20008000000 */
[----:B------:R-:W-:Y:S01]  /*90c0*/  R2UR UR6, R26 ;  /* 0x000000001a0672ca */ /* 0x000fe200000e0000 */
[----:B------:R-:W-:Y:S01]  /*90d0*/  IMAD.X R3, RZ, RZ, R14, P1 ;  /* 0x000000ffff037224 */ /* 0x000fe200008e060e */
        /* <DEDUP_REMOVED lines=9> */
[----:B------:R-:W-:Y:S01]  /*9170*/  UIADD3 UR16, UR24, 0x24000, URZ ;  /* 0x0002400018107890 */ /* 0x000fe2000fffe03f */
[----:B------:R-:W-:Y:S01]  /*9180*/  SHF.L.U32 R28, RZ, 0x1f, RZ ;  /* 0x0000001fff1c7819 */ /* 0x000fe200000006ff */
[----:B------:R-:W-:-:S02]  /*9190*/  UIADD3 UR17, UR24, 0x36418, URZ ;  /* 0x0003641818117890 */ /* 0x000fc4000fffe03f */
[----:B------:R-:W-:Y:S02]  /*91a0*/  UIADD3 UR8, UR24, 0x26000, URZ ;  /* 0x0002600018087890 */ /* 0x000fe4000fffe03f */
[----:B------:R-:W-:Y:S02]  /*91b0*/  UIADD3 UR30, UR24, 0x30100, URZ ;  /* 0x00030100181e7890 */ /* 0x000fe4000fffe03f */
[----:B------:R-:W-:Y:S02]  /*91c0*/  UIADD3 UR24, UR24, 0x28000, URZ ;  /* 0x0002800018187890 */ /* 0x000fe4000fffe03f */
[----:B------:R-:W-:Y:S01]  /*91d0*/  UIMAD.WIDE UR6, UR6, 0x4, UR4 ;  /* 0x00000004060678a5 */ /* 0x000fe2000f8e0204 */
        /* <DEDUP_REMOVED lines=11> */
[----:B------:R2:W-:Y:S01]  /*9290*/  UBLKCP.S.G [UR30], [UR6], UR32 ;  /* 0x0000001e060073ba */ /* 0x0005e20008000220 */
[----:B------:R-:W3:Y:S02]  /*92a0*/  SYNCS.PHASECHK.TRANS64.TRYWAIT P1, [R12+URZ+0x36438], R28 ;  /* 0x0364381c0c0075a7 */ /* 0x000ee4000802017f */
[----:B--23--:R-:W-:Y:S05]  /*92b0*/  @!P1 BRA `(.L_x_638) ;  /* 0x0000001000d49947 */ /* 0x00cfea0003800000 */
.L_x_660:
[----:B--2---:R-:W-:Y:S01]  /*92c0*/  SHF.R.S32.HI R28, RZ, 0x1f, R26 ;  /* 0x0000001fff1c7819 */ /* 0x004fe2000001141a */
[----:B------:R-:W-:Y:S06]  /*92d0*/  @P0 BRA `(.L_x_639) ;  /* 0x0000000000140947 */ /* 0x000fec0003800000 */
[----:B------:R-:W-:Y:S01]  /*92e0*/  ISETP.NE.AND P1, PT, R8, RZ, PT ;  /* 0x000000ff0800720c */ /* 0x000fe20003f25270 */
[----:B------:R-:W-:-:S04]  /*92f0*/  IMAD.MOV.U32 R29, RZ, RZ, 0x6100 ;  /* 0x00006100ff1d7424 */ /* 0x000fc800078e00ff */
[----:B------:R2:W-:Y:S08]  /*9300*/  SYNCS.ARRIVE.TRANS64 RZ, [R12+URZ+0x36430], R29 ;  /* 0x0364301d0cff79a7 */ /* 0x0005f0000800003f */
[----:B------:R-:W-:Y:S05]  /*9310*/  @!P1 BRA `(.L_x_639) ;  /* 0x0000000000049947 */ /* 0x000fea0003800000 */
[----:B------:R-:W-:Y:S01]  /*9320*/  BPT.TRAP 0x1 ;  /* 0x000000040000795c */ /* 0x000fe20000300000 */
.L_x_639:
[----:B------:R-:W-:Y:S01]  /*9330*/  IADD3 R26, P1, R26, R6, RZ ;  /* 0x000000061a1a7210 */ /* 0x000fe20007f3e0ff */
[----:B------:R-:W-:Y:S01]  /*9340*/  UMOV UR14, 0x0 ;  /* 0x00000000000e7882 */ /* 0x000fe20000000000 */
[----:B------:R-:W-:Y:S01]  /*9350*/  R2UR UR25, R21 ;  /* 0x00000000151972ca */ /* 0x000fe200000e0000 */
[----:B------:R-:W-:Y:S01]  /*9360*/  UMOV UR15, 0x14f00000 ;  /* 0x14f00000000f7882 */ /* 0x000fe20000000000 */
[----:B------:R-:W-:Y:S01]  /*9370*/  R2UR UR27, R27 ;  /* 0x000000001b1b72ca */ /* 0x000fe200000e0000 */
[----:B------:R-:W-:Y:S01]  /*9380*/  IMAD.X R28, R28, 0x1, R10, P1 ;  /* 0x000000011c1c7824 */ /* 0x000fe200008e060a */
[----:B------:R-:W-:Y:S01]  /*9390*/  LEA R18, P1, R26, R18, 0x2 ;  /* 0x000000121a127211 */ /* 0x000fe200078210ff */
[----:B------:R-:W-:Y:S01]  /*93a0*/  UMOV UR26, URZ ;  /* 0x0000003f001a7c82 */ /* 0x000fe20008000000 */
[----:B------:R-:W-:Y:S01]  /*93b0*/  R2UR UR24, R22 ;  /* 0x00000000161872ca */ /* 0x000fe200000e0000 */
[----:B------:R-:W-:Y:S01]  /*93c0*/  UMOV UR18, 0x40 ;  /* 0x0000004000127882 */ /* 0x000fe20000000000 */
[----:B------:R-:W-:Y:S01]  /*93d0*/  LEA.HI.X R19, R26, R19, R28, 0x2, P1 ;  /* 0x000000131a137211 */ /* 0x000fe200008f141c */
[----:B------:R-:W-:Y:S01]  /*93e0*/  UMOV UR20, UR28 ;  /* 0x0000001c00147c82 */ /* 0x000fe20008000000 */
[----:B------:R-:W-:Y:S01]  /*93f0*/  R2UR UR6, R4 ;  /* 0x00000000040672ca */ /* 0x000fe200000e0000 */
        /* <DEDUP_REMOVED lines=22> */
[----:B------:R-:W4:Y:S02]  /*9560*/  SYNCS.PHASECHK.TRANS64.TRYWAIT P1, [R12+URZ+0x36420], R5 ;  /* 0x036420050c0075a7 */ /* 0x000f24000802017f */
[----:B---34-:R-:W-:Y:S05]  /*9570*/  @!P1 BRA `(.L_x_640) ;  /* 0x0000001000389947 */ /* 0x018fea0003800000 */
.L_x_662:
[----:B------:R-:W-:Y:S05]  /*9580*/  @P0 BRA `(.L_x_641) ;  /* 0x0000000000140947 */ /* 0x000fea0003800000 */
[----:B------:R-:W-:Y:S01]  /*9590*/  ISETP.NE.AND P1, PT, R8, RZ, PT ;  /* 0x000000ff0800720c */ /* 0x000fe20003f25270 */
[----:B---3--:R-:W-:-:S04]  /*95a0*/  IMAD.MOV.U32 R5, RZ, RZ, 0x6100 ;  /* 0x00006100ff057424 */ /* 0x008fc800078e00ff */
[----:B------:R4:W-:Y:S08]  /*95b0*/  SYNCS.ARRIVE.TRANS64 RZ, [R12+URZ+0x36410], R5 ;  /* 0x036410050cff79a7 */ /* 0x0009f0000800003f */
[----:B------:R-:W-:Y:S05]  /*95c0*/  @!P1 BRA `(.L_x_641) ;  /* 0x0000000000049947 */ /* 0x000fea0003800000 */
[----:B------:R-:W-:Y:S01]  /*95d0*/  BPT.TRAP 0x1 ;  /* 0x000000040000795c */ /* 0x000fe20000300000 */
.L_x_641:
        /* <DEDUP_REMOVED lines=18> */
[----:B------:R-:W-:Y:S02]  /*9700*/  UIADD3 UR19, UR32, UR43, URZ ;  /* 0x0000002b20137290 */ /* 0x000fe4000fffe03f */
[----:B------:R-:W-:Y:S02]  /*9710*/  UIADD3 UR8, UR24, 0x20000, URZ ;  /* 0x0002000018087890 */ /* 0x000fe4000fffe03f */
[----:B------:R-:W-:-:S02]  /*9720*/  UIADD3 UR40, UR24, 0x30000, URZ ;  /* 0x0003000018287890 */ /* 0x000fc4000fffe03f */
        /* <DEDUP_REMOVED lines=9> */
[----:B------:R-:W-:Y:S01]  /*97c0*/  UMOV UR41, UR17 ;  /* 0x0000001100297c82 */ /* 0x000fe20008000000 */
[----:B------:R1:W-:Y:S01]  /*97d0*/  UTMALDG.4D [UR8], [UR14], desc[UR22] ;  /* 0x000016080e0075b4 */ /* 0x0003e20008019000 */
[----:B------:R-:W-:Y:S01]  /*97e0*/  UMOV UR31, 0x10 ;  /* 0x00000010001f7882 */ /* 0x000fe20000000000 */
[----:B------:R1:W-:Y:S01]  /*97f0*/  UTMALDG.4D [UR24], [UR14], desc[UR22] ;  /* 0x000016180e0075b4 */ /* 0x0003e20008019000 */
[----:B------:R1:W-:Y:S02]  /*9800*/  UBLKCP.S.G [UR40], [UR6], UR31 ;  /* 0x00000028060073ba */ /* 0x0003e4000800021f */
[----:B-1----:R-:W-:Y:S05]  /*9810*/  @P1 BRA `(.L_x_642) ;  /* 0xfffffff400101947 */ /* 0x002fea000383ffff */
[----:B---34-:R-:W-:-:S07]  /*9820*/  IMAD.U32 R5, RZ, RZ, UR32 ;  /* 0x00000020ff057e24 */ /* 0x018fce000f8e00ff */
.L_x_633:
[----:B------:R-:W-:Y:S01]  /*9830*/  ISETP.NE.AND P1, PT, R17, RZ, PT ;  /* 0x000000ff1100720c */ /* 0x000fe20003f25270 */
[----:B------:R-:W-:-:S12]  /*9840*/  IMAD.MOV.U32 R4, RZ, RZ, 0x1 ;  /* 0x00000001ff047424 */ /* 0x000fd800078e00ff */
[----:B------:R-:W-:Y:S05]  /*9850*/  @!P1 BRA `(.L_x_632) ;  /* 0x00000004006c9947 */ /* 0x000fea0003800000 */
[----:B------:R-:W3:Y:S02]  /*9860*/  SYNCS.PHASECHK.TRANS64.TRYWAIT P1, [R12+URZ+0x36438], R11 ;  /* 0x0364380b0c0075a7 */ /* 0x000ee4000802017f */
[----:B---3--:R-:W-:Y:S05]  /*9870*/  @!P1 BRA `(.L_x_643) ;  /* 0x0000000c00909947 */ /* 0x008fea0003800000 */
.L_x_663:
[----:B------:R-:W-:Y:S05]  /*9880*/  @P0 BRA `(.L_x_644) ;  /* 0x0000000000140947 */ /* 0x000fea0003800000 */
[----:B------:R-:W-:Y:S01]  /*9890*/  ISETP.NE.AND P1, PT, R8, RZ, PT ;  /* 0x000000ff0800720c */ /* 0x000fe20003f25270 */
[----:B------:R-:W-:-:S04]  /*98a0*/  IMAD.MOV.U32 R5, RZ, RZ, 0x6100 ;  /* 0x00006100ff057424 */ /* 0x000fc800078e00ff */
[----:B------:R4:W-:Y:S08]  /*98b0*/  SYNCS.ARRIVE.TRANS64 RZ, [R12+URZ+0x36430], R5 ;  /* 0x036430050cff79a7 */ /* 0x0009f0000800003f */
[----:B------:R-:W-:Y:S05]  /*98c0*/  @!P1 BRA `(.L_x_644) ;  /* 0x0000000000049947 */ /* 0x000fea0003800000 */
[----:B------:R-:W-:Y:S01]  /*98d0*/  BPT.TRAP 0x1 ;  /* 0x000000040000795c */ /* 0x000fe20000300000 */
.L_x_644:
[----:B----4-:R-:W4:Y:S01]  /*98e0*/  LDC.64 R4, c[0x0][0x728] ;  /* 0x0001ca00ff047b82 */ /* 0x010f220000000a00 */
        /* <DEDUP_REMOVED lines=17> */
[----:B------:R-:W-:Y:S02]  /*9a00*/  UIADD3 UR19, UR19, UR43, URZ ;  /* 0x0000002b13137290 */ /* 0x000fe4000fffe03f */
[----:B------:R-:W-:Y:S01]  /*9a10*/  UIADD3 UR8, UR24, 0x2c000, URZ ;  /* 0x0002c00018087890 */ /* 0x000fe2000fffe03f */
[C---:B----4-:R-:W-:Y:S01]  /*9a20*/  LEA R4, P2, R9.reuse, R4, 0x2 ;  /* 0x0000000409047211 */ /* 0x050fe200078410ff */
[----:B------:R-:W-:Y:S01]  /*9a30*/  UIADD3 UR24, UR24, 0x2e000, URZ ;  /* 0x0002e00018187890 */ /* 0x000fe2000fffe03f */
[----:B------:R-:W-:Y:S02]  /*9a40*/  UMOV UR9, UR17 ;  /* 0x0000001100097c82 */ /* 0x000fe40008000000 */
[----:B------:R-:W-:Y:S01]  /*9a50*/  LEA.HI.X R5, R9, R5, R18, 0x2, P2 ;  /* 0x0000000509057211 */ /* 0x000fe200010f1412 */
[----:B------:R-:W-:Y:S01]  /*9a60*/  UMOV UR11, UR19 ;  /* 0x00000013000b7c82 */ /* 0x000fe20008000000 */
[----:B------:R-:W-:Y:S01]  /*9a70*/  IADD3 R9, P1, R13, 0x1f0, RZ ;  /* 0x000001f00d097810 */ /* 0x000fe20007f3e0ff */
[----:B------:R-:W-:Y:S01]  /*9a80*/  UMOV UR25, UR17 ;  /* 0x0000001100197c82 */ /* 0x000fe20008000000 */
[----:B------:R-:W-:Y:S01]  /*9a90*/  R2UR UR30, R4 ;  /* 0x00000000041e72ca */ /* 0x000fe200000e0000 */
[----:B------:R-:W-:Y:S01]  /*9aa0*/  UMOV UR27, UR19 ;  /* 0x00000013001b7c82 */ /* 0x000fe20008000000 */
[----:B------:R-:W-:Y:S01]  /*9ab0*/  R2UR UR6, R9 ;  /* 0x00000000090672ca */ /* 0x000fe200000e0000 */
[----:B------:R-:W-:Y:S01]  /*9ac0*/  IMAD.X R9, RZ, RZ, R14, P1 ;  /* 0x000000ffff097224 */ /* 0x000fe200008e060e */
[----:B------:R-:W-:Y:S01]  /*9ad0*/  R2UR UR31, R5 ;  /* 0x00000000051f72ca */ /* 0x000fe200000e0000 */
[----:B------:R-:W-:Y:S01]  /*9ae0*/  UMOV UR33, UR17 ;  /* 0x0000001100217c82 */ /* 0x000fe20008000000 */
[----:B------:R-:W-:Y:S01]  /*9af0*/  SHF.L.U32 R5, R0, 0x1f, RZ ;  /* 0x0000001f00057819 */ /* 0x000fe200000006ff */
[----:B------:R-:W-:Y:S01]  /*9b00*/  UMOV UR22, 0x10 ;  /* 0x0000001000167882 */ /* 0x000fe20000000000 */
[----:B------:R-:W-:-:S13]  /*9b10*/  R2UR UR7, R9 ;  /* 0x00000000090772ca */ /* 0x000fda00000e0000 */
[----:B------:R4:W-:Y:S01]  /*9b20*/  UTMALDG.4D [UR16], [UR6], desc[UR14] ;  /* 0x00000e10060075b4 */ /* 0x0009e20008019000 */
[----:B------:R4:W-:Y:S01]  /*9b30*/  UTMALDG.4D [UR8], [UR6], desc[UR14] ;  /* 0x00000e08060075b4 */ /* 0x0009e20008019000 */
[----:B------:R4:W-:Y:S01]  /*9b40*/  UTMALDG.4D [UR24], [UR6], desc[UR14] ;  /* 0x00000e18060075b4 */ /* 0x0009e20008019000 */
[----:B------:R4:W-:Y:S01]  /*9b50*/  UBLKCP.S.G [UR32], [UR30], UR22 ;  /* 0x000000201e0073ba */ /* 0x0009e20008000216 */
[----:B------:R-:W5:Y:S02]  /*9b60*/  SYNCS.PHASECHK.TRANS64.TRYWAIT P1, [R12+URZ+0x36428], R5 ;  /* 0x036428050c0075a7 */ /* 0x000f64000802017f */
[----:B----45:R-:W-:Y:S05]  /*9b70*/  @!P1 BRA `(.L_x_645) ;  /* 0x0000000800e49947 */ /* 0x030fea0003800000 */
.L_x_664:
[----:B------:R-:W-:Y:S01]  /*9b80*/  IMAD.MOV.U32 R4, RZ, RZ, RZ ;  /* 0x000000ffff047224 */ /* 0x000fe200078e00ff */
[----:B------:R-:W-:Y:S06]  /*9b90*/  @P0 BRA `(.L_x_646) ;  /* 0x0000000000140947 */ /* 0x000fec0003800000 */
[----:B------:R-:W-:Y:S01]  /*9ba0*/  ISETP.NE.AND P1, PT, R8, RZ, PT ;  /* 0x000000ff0800720c */ /* 0x000fe20003f25270 */
[----:B----4-:R-:W-:-:S04]  /*9bb0*/  IMAD.MOV.U32 R5, RZ, RZ, 0x6100 ;  /* 0x00006100ff057424 */ /* 0x010fc800078e00ff */
[----:B------:R4:W-:Y:S08]  /*9bc0*/  SYNCS.ARRIVE.TRANS64 RZ, [R12+URZ+0x36418], R5 ;  /* 0x036418050cff79a7 */ /* 0x0009f0000800003f */
[----:B------:R-:W-:Y:S05]  /*9bd0*/  @!P1 BRA `(.L_x_646) ;  /* 0x0000000000049947 */ /* 0x000fea0003800000 */
[----:B------:R-:W-:Y:S01]  /*9be0*/  BPT.TRAP 0x1 ;  /* 0x000000040000795c */ /* 0x000fe20000300000 */
.L_x_646:
        /* <DEDUP_REMOVED lines=17> */
[----:B------:R-:W-:Y:S02]  /*9d00*/  UIADD3 UR19, UR30, UR43, URZ ;  /* 0x0000002b1e137290 */ /* 0x000fe4000fffe03f */
[----:B----4-:R-:W-:Y:S01]  /*9d10*/  IMAD.U32 R5, RZ, RZ, UR30 ;  /* 0x0000001eff057e24 */ /* 0x010fe2000f8e00ff */
        /* <DEDUP_REMOVED lines=8> */
[----:B------:R-:W-:Y:S01]  /*9da0*/  UMOV UR27, UR19 ;  /* 0x00000013001b7c82 */ /* 0x000fe20008000000 */
[----:B------:R-:W-:Y:S01]  /*9db0*/  UMOV UR33, UR17 ;  /* 0x0000001100217c82 */ /* 0x000fe20008000000 */
[----:B------:R-:W-:Y:S01]  /*9dc0*/  UMOV UR31, 0x10 ;  /* 0x00000010001f7882 */ /* 0x000fe20000000000 */
[----:B------:R4:W-:Y:S01]  /*9dd0*/  UTMALDG.4D [UR8], [UR14], desc[UR22] ;  /* 0x000016080e0075b4 */ /* 0x0009e20008019000 */
[----:B------:R4:W-:Y:S01]  /*9de0*/  UTMALDG.4D [UR24], [UR14], desc[UR22] ;  /* 0x000016180e0075b4 */ /* 0x0009e20008019000 */
[----:B------:R4:W-:Y:S02]  /*9df0*/  UBLKCP.S.G [UR32], [UR6], UR31 ;  /* 0x00000020060073ba */ /* 0x0009e4000800021f */
[----:B----4-:R-:W-:Y:S01]  /*9e00*/  NOP ;  /* 0x0000000000007918 */ /* 0x010fe20000000000 */
.L_x_632:
[----:B------:R-:W-:-:S04]  /*9e10*/  SHF.L.U32 R3, R4, 0x1f, RZ ;  /* 0x0000001f04037819 */ /* 0x000fc800000006ff */
[----:B------:R-:W4:Y:S02]  /*9e20*/  SYNCS.PHASECHK.TRANS64.TRYWAIT P1, [R12+URZ+0x36438], R3 ;  /* 0x036438030c0075a7 */ /* 0x000f24000802017f */
[----:B----4-:R-:W-:Y:S05]  /*9e30*/  @!P1 BRA `(.L_x_647) ;  /* 0x0000000800489947 */ /* 0x010fea0003800000 */
.L_x_665:
[----:B------:R-:W-:Y:S05]  /*9e40*/  @P0 BRA `(.L_x_648) ;  /* 0x0000000000180947 */ /* 0x000fea0003800000 */
[----:B------:R-:W5:Y:S01]  /*9e50*/  S2R R2, SR_TID.X ;  /* 0x0000000000027919 */ /* 0x000f620000002100 */
[----:B----4-:R-:W-:-:S04]  /*9e60*/  IMAD.MOV.U32 R3, RZ, RZ, 0x6100 ;  /* 0x00006100ff037424 */ /* 0x010fc800078e00ff */
[----:B------:R4:W-:Y:S01]  /*9e70*/  SYNCS.ARRIVE.TRANS64 RZ, [R12+URZ+0x36430], R3 ;  /* 0x036430030cff79a7 */ /* 0x0009e2000800003f */
[----:B-----5:R-:W-:-:S13]  /*9e80*/  LOP3.LUT P0, RZ, R2, 0x1f, RZ, 0xc0, !PT ;  /* 0x0000001f02ff7812 */ /* 0x020fda000780c0ff */
[----:B----4-:R-:W-:Y:S05]  /*9e90*/  @!P0 BRA `(.L_x_648) ;  /* 0x0000000000048947 */ /* 0x010fea0003800000 */
[----:B------:R-:W-:Y:S01]  /*9ea0*/  BPT.TRAP 0x1 ;  /* 0x000000040000795c */ /* 0x000fe20000300000 */
.L_x_648:
[----:B----4-:R-:W4:Y:S01]  /*9eb0*/  LDC.64 R2, c[0x0][0x728] ;  /* 0x0001ca00ff027b82 */ /* 0x010f220000000a00 */
[----:B------:R-:W-:Y:S01]  /*9ec0*/  IADD3 R13, P1, R13, 0x1f0, RZ ;  /* 0x000001f00d0d7810 */ /* 0x000fe20007f3e0ff */
[----:B------:R-:W-:Y:S01]  /*9ed0*/  UMOV UR14, 0x0 ;  /* 0x00000000000e7882 */ /* 0x000fe20000000000 */
[C---:B------:R-:W-:Y:S01]  /*9ee0*/  IADD3 R6, P0, R5.reuse, R6, RZ ;  /* 0x0000000605067210 */ /* 0x040fe20007f1e0ff */
[----:B------:R-:W-:Y:S01]  /*9ef0*/  UMOV UR15, 0x14f00000 ;  /* 0x14f00000000f7882 */ /* 0x000fe20000000000 */
[----:B------:R-:W-:Y:S01]  /*9f00*/  R2UR UR24, R12 ;  /* 0x000000000c1872ca */ /* 0x000fe200000e0000 */
[----:B------:R-:W-:Y:S01]  /*9f10*/  IMAD.X R14, RZ, RZ, R14, P1 ;  /* 0x000000ffff0e7224 */ /* 0x000fe200008e060e */
[C---:B------:R-:W-:Y:S01]  /*9f20*/  R2UR UR19, R5.reuse ;  /* 0x00000000051372ca */ /* 0x040fe200000e0000 */
[----:B------:R-:W-:Y:S01]  /*9f30*/  UMOV UR18, URZ ;  /* 0x0000003f00127c82 */ /* 0x000fe20008000000 */
[----:B------:R-:W-:Y:S01]  /*9f40*/  LEA.HI.X.SX32 R5, R5, R10, 0x1, P0 ;  /* 0x0000000a05057211 */ /* 0x000fe200000f0eff */
        /* <DEDUP_REMOVED lines=10> */
[----:B------:R-:W-:-:S02]  /*9ff0*/  UIADD3 UR19, UR19, UR43, URZ ;  /* 0x0000002b13137290 */ /* 0x000fc4000fffe03f */
[----:B------:R-:W-:Y:S01]  /*a000*/  UIADD3 UR16, UR24, 0x2a000, URZ ;  /* 0x0002a00018107890 */ /* 0x000fe2000fffe03f */
[C---:B----4-:R-:W-:Y:S01]  /*a010*/  LEA R2, P0, R6.reuse, R2, 0x2 ;  /* 0x0000000206027211 */ /* 0x050fe200078010ff */
[----:B------:R-:W-:Y:S02]  /*a020*/  UIADD3 UR32, UR24, 0x30200, URZ ;  /* 0x0003020018207890 */ /* 0x000fe4000fffe03f */
[----:B------:R-:W-:Y:S01]  /*a030*/  UIADD3 UR8, UR24, 0x2c000, URZ ;  /* 0x0002c00018087890 */ /* 0x000fe2000fffe03f */
[----:B------:R-:W-:Y:S01]  /*a040*/  LEA.HI.X R3, R6, R3, R5, 0x2, P0 ;  /* 0x0000000306037211 */ /* 0x000fe200000f1405 */
[----:B------:R-:W-:Y:S01]  /*a050*/  UIADD3 UR24, UR24, 0x2e000, URZ ;  /* 0x0002e00018187890 */ /* 0x000fe2000fffe03f */
[----:B------:R-:W-:Y:S01]  /*a060*/  R2UR UR30, R2 ;  /* 0x00000000021e72ca */ /* 0x000fe200000e0000 */
[----:B------:R-:W-:Y:S01]  /*a070*/  UMOV UR9, UR17 ;  /* 0x0000001100097c82 */ /* 0x000fe20008000000 */
[----:B------:R-:W-:Y:S01]  /*a080*/  R2UR UR31, R3 ;  /* 0x00000000031f72ca */ /* 0x000fe200000e0000 */
[----:B------:R-:W-:Y:S01]  /*a090*/  UMOV UR11, UR19 ;  /* 0x00000013000b7c82 */ /* 0x000fe20008000000 */
        /* <DEDUP_REMOVED lines=12> */
[----:B----4-:R-:W-:-:S03]  /*a160*/  NOP ;  /* 0x0000000000007918 */ /* 0x010fc60000000000 */
.L_x_629:
[----:B------:R-:W-:Y:S05]  /*a170*/  BSYNC B0 ;  /* 0x0000000000007941 */ /* 0x000fea0003800000 */
.L_x_627:
[----:B------:R-:W-:-:S03]  /*a180*/  UMOV UR6, 0xffffffff ;  /* 0xffffffff00067882 */ /* 0x000fc60000000000 */
[----:B------:R-:W-:Y:S05]  /*a190*/  BRA.DIV UR6, `(.L_x_649) ;  /* 0x0000000606847947 */ /* 0x000fea000b800000 */
[----:B------:R-:W-:-:S13]  /*a1a0*/  ELECT P6, URZ, PT ;  /* 0x00000000003f782f */ /* 0x000fda00038c0000 */
.L_x_668:
[----:B------:R-:W-:Y:S05]  /*a1b0*/  @!P6 BRA `(.L_x_516) ;  /* 0x000000000070e947 */ /* 0x000fea0003800000 */
[----:B------:R-:W-:-:S04]  /*a1c0*/  LOP3.LUT R16, R16, 0x2, RZ, 0xfc, !PT ;  /* 0x0000000210107812 */ /* 0x000fc800078efcff */
[----:B------:R-:W-:-:S13]  /*a1d0*/  ISETP.NE.AND P2, PT, R16, 0x3, PT ;  /* 0x000000031000780c */ /* 0x000fda0003f45270 */
[----:B------:R-:W-:Y:S05]  /*a1e0*/  @!P2 BRA `(.L_x_650) ;  /* 0x000000000004a947 */ /* 0x000fea0003800000 */
[----:B--2---:R-:W-:Y:S01]  /*a1f0*/  BPT.TRAP 0x1 ;  /* 0x000000040000795c */ /* 0x004fe20000300000 */
.L_x_650:
[----:B------:R-:W4:Y:S01]  /*a200*/  S2R R3, SR_CgaCtaId ;  /* 0x0000000000037919 */ /* 0x000f220000008800 */
[----:B------:R-:W-:Y:S02]  /*a210*/  MOV R2, 0x400 ;  /* 0x0000040000027802 */ /* 0x000fe40000000f00 */
[----:B------:R-:W-:Y:S02]  /*a220*/  SHF.L.U32 R6, R0, 0x1f, RZ ;  /* 0x0000001f00067819 */ /* 0x000fe400000006ff */
[----:B----4-:R-:W-:-:S05]  /*a230*/  LEA R9, R3, R2, 0x18 ;  /* 0x0000000203097211 */ /* 0x010fca00078ec0ff */
[----:B------:R-:W-:-:S04]  /*a240*/  VIADD R2, R9, 0x36420 ;  /* 0x0003642009027836 */ /* 0x000fc80000000000 */
[C---:B------:R-:W-:Y:S02]  /*a250*/  IMAD R7, R5.reuse, 0x8, R2 ;  /* 0x0000000805077824 */ /* 0x040fe400078e0202 */
[----:B------:R-:W-:Y:S02]  /*a260*/  VIADD R5, R5, 0x1 ;  /* 0x0000000105057836 */ /* 0x000fe40000000000 */
[----:B------:R-:W4:Y:S03]  /*a270*/  SYNCS.PHASECHK.TRANS64.TRYWAIT P0, [R7+URZ], R6 ;  /* 0x00000006070075a7 */ /* 0x000f26000800017f */
[----:B------:R-:W-:-:S04]  /*a280*/  ISETP.NE.AND P1, PT, R5, 0x2, PT ;  /* 0x000000020500780c */ /* 0x000fc80003f25270 */
[----:B------:R-:W-:Y:S02]  /*a290*/  SEL R3, RZ, 0x1, P1 ;  /* 0x00000001ff037807 */ /* 0x000fe40000800000 */
[----:B------:R-:W-:Y:S02]  /*a2a0*/  SEL R5, R5, RZ, P1 ;  /* 0x000000ff05057207 */ /* 0x000fe40000800000 */
[----:B------:R-:W-:-:S03]  /*a2b0*/  LOP3.LUT R0, R0, R3, RZ, 0x3c, !PT ;  /* 0x0000000300007212 */ /* 0x000fc600078e3cff */
[----:B------:R-:W-:Y:S01]  /*a2c0*/  IMAD R5, R5, 0x8, R2 ;  /* 0x0000000805057824 */ /* 0x000fe200078e0202 */
[----:B------:R-:W-:Y:S01]  /*a2d0*/  SHF.L.U32 R0, R0, 0x1f, RZ ;  /* 0x0000001f00007819 */ /* 0x000fe200000006ff */
[----:B----4-:R-:W-:Y:S06]  /*a2e0*/  @!P0 BRA `(.L_x_651) ;  /* 0x0000000400508947 */ /* 0x010fec0003800000 */
.L_x_669:
[----:B------:R-:W5:Y:S02]  /*a2f0*/  SYNCS.PHASECHK.TRANS64.TRYWAIT P0, [R5+URZ], R0 ;  /* 0x00000000050075a7 */ /* 0x000f64000800017f */
[----:B-----5:R-:W-:Y:S05]  /*a300*/  @!P0 BRA `(.L_x_652) ;  /* 0x00000004005c8947 */ /* 0x020fea0003800000 */
.L_x_670:
[----:B------:R-:W-:Y:S05]  /*a310*/  @!P2 BRA `(.L_x_653) ;  /* 0x000000000004a947 */ /* 0x000fea0003800000 */
[----:B--2---:R-:W-:Y:S01]  /*a320*/  BPT.TRAP 0x1 ;  /* 0x000000040000795c */ /* 0x004fe20000300000 */
.L_x_653:
[----:B------:R-:W-:-:S07]  /*a330*/  SHF.L.U32 R4, R4, 0x1f, RZ ;  /* 0x0000001f04047819 */ /* 0x000fce00000006ff */
.L_x_654:
[----:B------:R1:W1:Y:S02]  /*a340*/  SYNCS.PHASECHK.TRANS64.TRYWAIT P0, [R9+URZ+0x36438], R4 ;  /* 0x03643804090075a7 */ /* 0x000264000800017f */
[----:B-1----:R-:W-:Y:S05]  /*a350*/  @!P0 NANOSLEEP.SYNCS 0x989680 ;  /* 0x009896800000895d */ /* 0x002fea0003900000 */
[----:B------:R-:W1:Y:S02]  /*a360*/  @!P0 SYNCS.PHASECHK.TRANS64 P0, [R9+URZ+0x36438], R4 ;  /* 0x03643804090085a7 */ /* 0x000e64000800007f */
[----:B-1----:R-:W-:Y:S05]  /*a370*/  @!P0 BRA `(.L_x_654) ;  /* 0xfffffffc00f08947 */ /* 0x002fea000383ffff */
.L_x_516:
[----:B--2---:R-:W-:Y:S05]  /*a380*/  BSYNC B6 ;  /* 0x0000000000067941 */ /* 0x004fea0003800000 */
.L_x_510:
[----:B------:R-:W-:Y:S05]  /*a390*/  EXIT ;  /* 0x000000000000794d */ /* 0x000fea0003800000 */
.L_x_526:
[----:B------:R-:W-:Y:S02]  /*a3a0*/  IMAD.MOV.U32 R12, RZ, RZ, RZ ;  /* 0x000000ffff0c7224 */ /* 0x000fe400078e00ff */
[----:B------:R-:W-:Y:S02]  /*a3b0*/  IMAD.MOV.U32 R11, RZ, RZ, 0x1f ;  /* 0x0000001fff0b7424 */ /* 0x000fe400078e00ff */
[----:B------:R-:W-:-:S07]  /*a3c0*/  IMAD.MOV.U32 R15, RZ, RZ, -0x1 ;  /* 0xffffffffff0f7424 */ /* 0x000fce00078e00ff */
[----:B------:R-:W-:Y:S05]  /*a3d0*/  WARPSYNC.COLLECTIVE R15, `(.L_x_655) ;  /* 0x000000000f087348 */ /* 0x000fea0003c00000 */
[----:B------:R1:W2:Y:S02]  /*a3e0*/  SHFL.IDX P6, R14, R13, R12, R11 ;  /* 0x0000000c0d0e7389 */ /* 0x0002a400000c000b */
[----:B-12---:R-:W-:Y:S01]  /*a3f0*/  ENDCOLLECTIVE ;  /* 0x000000000000791b */ /* 0x006fe20003800000 */
.L_x_655:
[----:B------:R-:W-:Y:S05]  /*a400*/  BRA `(.L_x_656) ;  /* 0xffffff6c00947947 */ /* 0x000fea000383ffff */
.L_x_528:
[----:B--2---:R-:W-:-:S04]  /*a410*/  IMAD.U32 R7, RZ, RZ, UR36 ;  /* 0x00000024ff077e24 */ /* 0x004fc8000f8e00ff */
[----:B------:R2:W3:Y:S03]  /*a420*/  SYNCS.PHASECHK.TRANS64.TRYWAIT P0, [R7+URZ+0x36400], R11 ;  /* 0x0364000b070075a7 */ /* 0x0004e6000800017f */
[----:B---3--:R-:W-:Y:S05]  /*a430*/  @!P0 NANOSLEEP.SYNCS 0x989680 ;  /* 0x009896800000895d */ /* 0x008fea0003900000 */
[----:B------:R-:W3:Y:S02]  /*a440*/  @!P0 SYNCS.PHASECHK.TRANS64 P0, [R7+URZ+0x36400], R11 ;  /* 0x0364000b070085a7 */ /* 0x000ee4000800007f */
[----:B---3--:R-:W-:Y:S05]  /*a450*/  @!P0 BRA `(.L_x_528) ;  /* 0xfffffffc00ec8947 */ /* 0x008fea000383ffff */
[----:B------:R-:W-:Y:S05]  /*a460*/  BRA `(.L_x_527) ;  /* 0xffffff6c00e47947 */ /* 0x000fea000383ffff */
.L_x_532:
[----:B--2---:R2:W3:Y:S02]  /*a470*/  SYNCS.PHASECHK.TRANS64.TRYWAIT P1, [R4+URZ+0x36410], R11 ;  /* 0x0364100b040075a7 */ /* 0x0044e4000802017f */
[----:B---3--:R-:W-:Y:S05]  /*a480*/  @!P1 NANOSLEEP.SYNCS 0x989680 ;  /* 0x009896800000995d */ /* 0x008fea0003900000 */
[----:B------:R-:W3:Y:S02]  /*a490*/  @!P1 SYNCS.PHASECHK.TRANS64 P1, [R4+URZ+0x36410], R11 ;  /* 0x0364100b040095a7 */ /* 0x000ee4000802007f */
[----:B---3--:R-:W-:Y:S05]  /*a4a0*/  @!P1 BRA `(.L_x_532) ;  /* 0xfffffffc00f09947 */ /* 0x008fea000383ffff */
[----:B------:R-:W-:Y:S05]  /*a4b0*/  BRA `(.L_x_531) ;  /* 0xffffff74008c7947 */ /* 0x000fea000383ffff */
.L_x_536:
[----:B--2---:R-:W-:-:S04]  /*a4c0*/  IMAD.U32 R120, RZ, RZ, UR36 ;  /* 0x00000024ff787e24 */ /* 0x004fc8000f8e00ff */
[----:B------:R2:W3:Y:S03]  /*a4d0*/  SYNCS.PHASECHK.TRANS64.TRYWAIT P1, [R120+URZ+0x36430], R15 ;  /* 0x0364300f780075a7 */ /* 0x0004e6000802017f */
[----:B---3--:R-:W-:Y:S05]  /*a4e0*/  @!P1 NANOSLEEP.SYNCS 0x989680 ;  /* 0x009896800000995d */ /* 0x008fea0003900000 */
[----:B------:R-:W3:Y:S02]  /*a4f0*/  @!P1 SYNCS.PHASECHK.TRANS64 P1, [R120+URZ+0x36430], R15 ;  /* 0x0364300f780095a7 */ /* 0x000ee4000802007f */
[----:B---3--:R-:W-:Y:S05]  /*a500*/  @!P1 BRA `(.L_x_536) ;  /* 0xfffffffc00ec9947 */ /* 0x008fea000383ffff */
[----:B------:R-:W-:Y:S05]  /*a510*/  BRA `(.L_x_535) ;  /* 0xffffff7c00a87947 */ /* 0x000fea000383ffff */
.L_x_630:
[----:B-1----:R1:W2:Y:S02]  /*a520*/  SYNCS.PHASECHK.TRANS64.TRYWAIT P1, [R12+URZ+0x36420], R11 ;  /* 0x0364200b0c0075a7 */ /* 0x0022a4000802017f */
[----:B--2---:R-:W-:Y:S05]  /*a530*/  @!P1 NANOSLEEP.SYNCS 0x989680 ;  /* 0x009896800000995d */ /* 0x004fea0003900000 */
[----:B------:R-:W2:Y:S02]  /*a540*/  @!P1 SYNCS.PHASECHK.TRANS64 P1, [R12+URZ+0x36420], R11 ;  /* 0x0364200b0c0095a7 */ /* 0x000ea4000802007f */
[----:B--2---:R-:W-:Y:S05]  /*a550*/  @!P1 BRA `(.L_x_630) ;  /* 0xfffffffc00f09947 */ /* 0x004fea000383ffff */
[----:B------:R-:W-:Y:S05]  /*a560*/  BRA `(.L_x_657) ;  /* 0xffffffe000107947 */ /* 0x000fea000383ffff */
.L_x_634:
[----:B-1----:R1:W2:Y:S02]  /*a570*/  SYNCS.PHASECHK.TRANS64.TRYWAIT P1, [R12+URZ+0x36438], R11 ;  /* 0x0364380b0c0075a7 */ /* 0x0022a4000802017f */
[----:B--2---:R-:W-:Y:S05]  /*a580*/  @!P1 NANOSLEEP.SYNCS 0x989680 ;  /* 0x009896800000995d */ /* 0x004fea0003900000 */
[----:B------:R-:W2:Y:S02]  /*a590*/  @!P1 SYNCS.PHASECHK.TRANS64 P1, [R12+URZ+0x36438], R11 ;  /* 0x0364380b0c0095a7 */ /* 0x000ea4000802007f */
[----:B--2---:R-:W-:Y:S05]  /*a5a0*/  @!P1 BRA `(.L_x_634) ;  /* 0xfffffffc00f09947 */ /* 0x004fea000383ffff */
[----:B------:R-:W-:Y:S05]  /*a5b0*/  BRA `(.L_x_658) ;  /* 0xffffffe400b87947 */ /* 0x000fea000383ffff */
.L_x_636:
[----:B--2---:R2:W3:Y:S02]  /*a5c0*/  SYNCS.PHASECHK.TRANS64.TRYWAIT P1, [R12+URZ+0x36428], R27 ;  /* 0x0364281b0c0075a7 */ /* 0x0044e4000802017f */
[----:B---3--:R-:W-:Y:S05]  /*a5d0*/  @!P1 NANOSLEEP.SYNCS 0x989680 ;  /* 0x009896800000995d */ /* 0x008fea0003900000 */
[----:B------:R-:W3:Y:S02]  /*a5e0*/  @!P1 SYNCS.PHASECHK.TRANS64 P1, [R12+URZ+0x36428], R27 ;  /* 0x0364281b0c0095a7 */ /* 0x000ee4000802007f */
[----:B---3--:R-:W-:Y:S05]  /*a5f0*/  @!P1 BRA `(.L_x_636) ;  /* 0xfffffffc00f09947 */ /* 0x008fea000383ffff */
[----:B------:R-:W-:Y:S05]  /*a600*/  BRA `(.L_x_659) ;  /* 0xffffffe800807947 */ /* 0x000fea000383ffff */
.L_x_638:
[----:B--2---:R2:W3:Y:S02]  /*a610*/  SYNCS.PHASECHK.TRANS64.TRYWAIT P1, [R12+URZ+0x36438], R28 ;  /* 0x0364381c0c0075a7 */ /* 0x0044e4000802017f */
[----:B---3--:R-:W-:Y:S05]  /*a620*/  @!P1 NANOSLEEP.SYNCS 0x989680 ;  /* 0x009896800000995d */ /* 0x008fea0003900000 */
[----:B------:R-:W3:Y:S02]  /*a630*/  @!P1 SYNCS.PHASECHK.TRANS64 P1, [R12+URZ+0x36438], R28 ;  /* 0x0364381c0c0095a7 */ /* 0x000ee4000802007f */
[----:B---3--:R-:W-:Y:S05]  /*a640*/  @!P1 BRA `(.L_x_638) ;  /* 0xfffffffc00f09947 */ /* 0x008fea000383ffff */
[----:B------:R-:W-:Y:S05]  /*a650*/  BRA `(.L_x_660) ;  /* 0xffffffec00187947 */ /* 0x000fea000383ffff */
.L_x_640:
[----:B------:R-:W-:-:S07]  /*a660*/  SHF.L.U32 R5, R0, 0x1f, RZ ;  /* 0x0000001f00057819 */ /* 0x000fce00000006ff */
.L_x_661:
[----:B---3--:R3:W4:Y:S02]  /*a670*/  SYNCS.PHASECHK.TRANS64.TRYWAIT P1, [R12+URZ+0x36420], R5 ;  /* 0x036420050c0075a7 */ /* 0x008724000802017f */
[----:B----4-:R-:W-:Y:S05]  /*a680*/  @!P1 NANOSLEEP.SYNCS 0x989680 ;  /* 0x009896800000995d */ /* 0x010fea0003900000 */
[----:B------:R-:W4:Y:S02]  /*a690*/  @!P1 SYNCS.PHASECHK.TRANS64 P1, [R12+URZ+0x36420], R5 ;  /* 0x036420050c0095a7 */ /* 0x000f24000802007f */
[----:B----4-:R-:W-:Y:S05]  /*a6a0*/  @!P1 BRA `(.L_x_661) ;  /* 0xfffffffc00f09947 */ /* 0x010fea000383ffff */
[----:B------:R-:W-:Y:S05]  /*a6b0*/  BRA `(.L_x_662) ;  /* 0xffffffec00b07947 */ /* 0x000fea000383ffff */
.L_x_643:
[----:B---3--:R3:W4:Y:S02]  /*a6c0*/  SYNCS.PHASECHK.TRANS64.TRYWAIT P1, [R12+URZ+0x36438], R11 ;  /* 0x0364380b0c0075a7 */ /* 0x008724000802017f */
[----:B----4-:R-:W-:Y:S05]  /*a6d0*/  @!P1 NANOSLEEP.SYNCS 0x989680 ;  /* 0x009896800000995d */ /* 0x010fea0003900000 */
[----:B------:R-:W4:Y:S02]  /*a6e0*/  @!P1 SYNCS.PHASECHK.TRANS64 P1, [R12+URZ+0x36438], R11 ;  /* 0x0364380b0c0095a7 */ /* 0x000f24000802007f */
[----:B----4-:R-:W-:Y:S05]  /*a6f0*/  @!P1 BRA `(.L_x_643) ;  /* 0xfffffffc00f09947 */ /* 0x010fea000383ffff */
[----:B------:R-:W-:Y:S05]  /*a700*/  BRA `(.L_x_663) ;  /* 0xfffffff0005c7947 */ /* 0x000fea000383ffff */
.L_x_645:
[----:B----4-:R4:W1:Y:S02]  /*a710*/  SYNCS.PHASECHK.TRANS64.TRYWAIT P1, [R12+URZ+0x36428], R5 ;  /* 0x036428050c0075a7 */ /* 0x010864000802017f */
[----:B-1----:R-:W-:Y:S05]  /*a720*/  @!P1 NANOSLEEP.SYNCS 0x989680 ;  /* 0x009896800000995d */ /* 0x002fea0003900000 */
[----:B------:R-:W1:Y:S02]  /*a730*/  @!P1 SYNCS.PHASECHK.TRANS64 P1, [R12+URZ+0x36428], R5 ;  /* 0x036428050c0095a7 */ /* 0x000e64000802007f */
[----:B-1----:R-:W-:Y:S05]  /*a740*/  @!P1 BRA `(.L_x_645) ;  /* 0xfffffffc00f09947 */ /* 0x002fea000383ffff */
[----:B------:R-:W-:Y:S05]  /*a750*/  BRA `(.L_x_664) ;  /* 0xfffffff400087947 */ /* 0x000fea000383ffff */
.L_x_647:
[----:B----4-:R4:W1:Y:S02]  /*a760*/  SYNCS.PHASECHK.TRANS64.TRYWAIT P1, [R12+URZ+0x36438], R3 ;  /* 0x036438030c0075a7 */ /* 0x010864000802017f */
[----:B-1----:R-:W-:Y:S05]  /*a770*/  @!P1 NANOSLEEP.SYNCS 0x989680 ;  /* 0x009896800000995d */ /* 0x002fea0003900000 */
[----:B------:R-:W1:Y:S02]  /*a780*/  @!P1 SYNCS.PHASECHK.TRANS64 P1, [R12+URZ+0x36438], R3 ;  /* 0x036438030c0095a7 */ /* 0x000e64000802007f */
[----:B-1----:R-:W-:Y:S05]  /*a790*/  @!P1 BRA `(.L_x_647) ;  /* 0xfffffffc00f09947 */ /* 0x002fea000383ffff */
[----:B------:R-:W-:Y:S05]  /*a7a0*/  BRA `(.L_x_665) ;  /* 0xfffffff400a47947 */ /* 0x000fea000383ffff */
.L_x_649:
[----:B------:R-:W-:Y:S01]  /*a7b0*/  BSSY B0, `(.L_x_666) ;  /* 0x0000006000007945 */ /* 0x000fe20003800000 */
[----:B------:R-:W-:-:S07]  /*a7c0*/  IMAD.MOV.U32 R15, RZ, RZ, -0x1 ;  /* 0xffffffffff0f7424 */ /* 0x000fce00078e00ff */
[----:B-123--:R-:W-:Y:S05]  /*a7d0*/  WARPSYNC.COLLECTIVE R15, `(.L_x_667) ;  /* 0x000000000f0c7348 */ /* 0x00efea0003c00000 */
[----:B------:R-:W-:Y:S02]  /*a7e0*/  ELECT P6, UR62, PT ;  /* 0x00000000003e782f */ /* 0x000fe400038c0000 */
[----:B------:R-:W-:Y:S01]  /*a7f0*/  MOV R14, UR62 ;  /* 0x0000003e000e7c02 */ /* 0x000fe20008000f00 */
[----:B-123--:R-:W-:Y:S10]  /*a800*/  ENDCOLLECTIVE ;  /* 0x000000000000791b */ /* 0x00eff40003800000 */
.L_x_667:
[----:B------:R-:W-:Y:S05]  /*a810*/  BSYNC B0 ;  /* 0x0000000000007941 */ /* 0x000fea0003800000 */
.L_x_666:
[----:B------:R-:W-:Y:S05]  /*a820*/  BRA `(.L_x_668) ;  /* 0xfffffff800607947 */ /* 0x000fea000383ffff */
.L_x_651:
[----:B----4-:R4:W1:Y:S02]  /*a830*/  SYNCS.PHASECHK.TRANS64.TRYWAIT P0, [R7+URZ], R6 ;  /* 0x00000006070075a7 */ /* 0x010864000800017f */
[----:B-1----:R-:W-:Y:S05]  /*a840*/  @!P0 NANOSLEEP.SYNCS 0x989680 ;  /* 0x009896800000895d */ /* 0x002fea0003900000 */
[----:B------:R-:W1:Y:S02]  /*a850*/  @!P0 SYNCS.PHASECHK.TRANS64 P0, [R7+URZ], R6 ;  /* 0x00000006070085a7 */ /* 0x000e64000800007f */
[----:B-1----:R-:W-:Y:S05]  /*a860*/  @!P0 BRA `(.L_x_651) ;  /* 0xfffffffc00f08947 */ /* 0x002fea000383ffff */
[----:B------:R-:W-:Y:S05]  /*a870*/  BRA `(.L_x_669) ;  /* 0xfffffff8009c7947 */ /* 0x000fea000383ffff */
.L_x_652:
[----:B------:R1:W1:Y:S02]  /*a880*/  SYNCS.PHASECHK.TRANS64.TRYWAIT P0, [R5+URZ], R0 ;  /* 0x00000000050075a7 */ /* 0x000264000800017f */
[----:B-1----:R-:W-:Y:S05]  /*a890*/  @!P0 NANOSLEEP.SYNCS 0x989680 ;  /* 0x009896800000895d */ /* 0x002fea0003900000 */
[----:B------:R-:W1:Y:S02]  /*a8a0*/  @!P0 SYNCS.PHASECHK.TRANS64 P0, [R5+URZ], R0 ;  /* 0x00000000050085a7 */ /* 0x000e64000800007f */
[----:B-1----:R-:W-:Y:S05]  /*a8b0*/  @!P0 BRA `(.L_x_652) ;  /* 0xfffffffc00f08947 */ /* 0x002fea000383ffff */
[----:B------:R-:W-:Y:S05]  /*a8c0*/  BRA `(.L_x_670) ;  /* 0xfffffff800907947 */ /* 0x000fea000383ffff */
.L_x_671:
        /* <DEDUP_REMOVED lines=11> */
.L_x_3859:


//--------------------- .text._ZN7cutlass13device_kernelIN5flash11enable_sm90INS1_16FlashAttnBwdSm90INS1_25CollectiveMainloopBwdSm90ILi2ELi1ELi1EN4cute5tupleIJNS5_1CILi1EEES8_S8_EEENS6_IJNS7_ILi64EEENS7_ILi96EEENS7_ILi192EEEEEENS_10bfloat16_tEfNS_4arch4Sm90ELb0ELb0ELb1ELb1ELb1ELb0ELb1ELb0ELi3ELi1ELi1ELi1ELb0EEENS1_21CollectiveEpilogueBwdISD_SE_SG_Li384ELb1ELb1ELi3EEENS1_19SingleTileSchedulerILb1ELb0ELb0ELi96EEEEEEEEEvNT_6ParamsE --------------------------
	.section	.text._ZN7cutlass13device_kernelIN5flash11enable_sm90INS1_16FlashAttnBwdSm90INS1_25CollectiveMainloopBwdSm90ILi2ELi1ELi1EN4cute5tupleIJNS5_1CILi1EEES8_S8_EEENS6_IJNS7_ILi64EEENS7_ILi96EEENS7_ILi192EEEEEENS_10bfloat16_tEfNS_4arch4Sm90ELb0ELb0ELb1ELb1ELb1ELb0ELb1ELb0ELi3ELi1ELi1ELi1ELb0EEENS1_21CollectiveEpilogueBwdISD_SE_SG_Li384ELb1ELb1ELi3EEENS1_19SingleTileSchedulerILb1ELb0ELb0ELi96EEEEEEEEEvNT_6ParamsE,"ax",@progbits
	.align	128
.text._ZN7cutlass13device_kernelIN5flash11enable_sm90INS1_16FlashAttnBwdSm90INS1_25CollectiveMainloopBwdSm90ILi2ELi1ELi1EN4cute5tupleIJNS5_1CILi1EEES8_S8_EEENS6_IJNS7_ILi64EEENS7_ILi96EEENS7_ILi192EEEEEENS_10bfloat16_tEfNS_4arch4Sm90ELb0ELb0ELb1ELb1ELb1ELb0ELb1ELb0ELi3ELi1ELi1ELi1ELb0EEENS1_21CollectiveEpilogueBwdISD_SE_SG_Li384ELb1ELb1ELi3EEENS1_19SingleTileSchedulerILb1ELb0ELb0ELi96EEEEEEEEEvNT_6ParamsE:
        .type           _ZN7cutlass13device_kernelIN5flash11enable_sm90INS1_16FlashAttnBwdSm90INS1_25CollectiveMainloopBwdSm90ILi2ELi1ELi1EN4cute5tupleIJNS5_1CILi1EEES8_S8_EEENS6_IJNS7_ILi64EEENS7_ILi96EEENS7_ILi192EEEEEENS_10bfloat16_tEfNS_4arch4Sm90ELb0ELb0ELb1ELb1ELb1ELb0ELb1ELb0ELi3ELi1ELi1ELi1ELb0EEENS1_21CollectiveEpilogueBwdISD_SE_SG_Li384ELb1ELb1ELi3EEENS1_19SingleTileSchedulerILb1ELb0ELb0ELi96EEEEEEEEEvNT_6ParamsE,@function
        .size           _ZN7cutlass13device_kernelIN5flash11enable_sm90INS1_16FlashAttnBwdSm90INS1_25CollectiveMainloopBwdSm90ILi2ELi1ELi1EN4cute5tupleIJNS5_1CILi1EEES8_S8_EEENS6_IJNS7_ILi64EEENS7_ILi96EEENS7_ILi192EEEEEENS_10bfloat16_tEfNS_4arch4Sm90ELb0ELb0ELb1ELb1ELb1ELb0ELb1ELb0ELi3ELi1ELi1ELi1ELb0EEENS1_21CollectiveEpilogueBwdISD_SE_SG_Li384ELb1ELb1ELi3EEENS1_19SingleTileSchedulerILb1ELb0ELb0ELi96EEEEEEEEEvNT_6ParamsE,(.L_x_3860 - _ZN7cutlass13device_kernelIN5flash11enable_sm90INS1_16FlashAttnBwdSm90INS1_25CollectiveMainloopBwdSm90ILi2ELi1ELi1EN4cute5tupleIJNS5_1CILi1EEES8_S8_EEENS6_IJNS7_ILi64EEENS7_ILi96EEENS7_ILi192EEEEEENS_10bfloat16_tEfNS_4arch4Sm90ELb0ELb0ELb1ELb1ELb1ELb0ELb1ELb0ELi3ELi1ELi1ELi1ELb0EEENS1_21CollectiveEpilogueBwdISD_SE_SG_Li384ELb1ELb1ELi3EEENS1_19SingleTileSchedulerILb1ELb0ELb0ELi96EEEEEEEEEvNT_6ParamsE)
        .other          _ZN7cutlass13device_kernelIN5flash11enable_sm90INS1_16FlashAttnBwdSm90INS1_25CollectiveMainloopBwdSm90ILi2ELi1ELi1EN4cute5tupleIJNS5_1CILi1EEES8_S8_EEENS6_IJNS7_ILi64EEENS7_ILi96EEENS7_ILi192EEEEEENS_10bfloat16_tEfNS_4arch4Sm90ELb0ELb0ELb1ELb1ELb1ELb0ELb1ELb0ELi3ELi1ELi1ELi1ELb0EEENS1_21CollectiveEpilogueBwdISD_SE_SG_Li384ELb1ELb1ELi3EEENS1_19SingleTileSchedulerILb1ELb0ELb0ELi96EEEEEEEEEvNT_6ParamsE,@"STO_CUDA_ENTRY STV_DEFAULT"
_ZN7cutlass13device_kernelIN5flash11enable_sm90INS1_16FlashAttnBwdSm90INS1_25CollectiveMainloopBwdSm90ILi2ELi1ELi1EN4cute5tupleIJNS5_1CILi1EEES8_S8_EEENS6_IJNS7_ILi64EEENS7_ILi96EEENS7_ILi192EEEEEENS_10bfloat16_tEfNS_4arch4Sm90ELb0ELb0ELb1ELb1ELb1ELb0ELb1ELb0ELi3ELi1ELi1ELi1ELb0EEENS1_21CollectiveEpilogueBwdISD_SE_SG_Li384ELb1ELb1ELi3EEENS1_19SingleTileSchedulerILb1ELb0ELb0ELi96EEEEEEEEEvNT_6ParamsE:
        /* <DEDUP_REMOVED lines=23> */
.L_x_673:
[----:B------:R-:W-:Y:S05]  /*0170*/  BSYNC B0 ;  /* 0x0000000000007941 */ /* 0x000fea0003800000 */
.L_x_672:
        /* <DEDUP_REMOVED lines=34> */
.L_x_674:
        /* <DEDUP_REMOVED lines=20> */
.L_x_675:
        /* <DEDUP_REMOVED lines=8> */
.L_x_678:
        /* <DEDUP_REMOVED lines=21> */
.L_x_679:
        /* <DEDUP_REMOVED lines=10> */
.L_x_681:
[----:B------:R-:W2:Y:S02]  /*0750*/  LDC R0, c[0x0][0x8bc] ;  /* 0x00022f00ff007b82 */ /* 0x000ea40000000800 */
.L_x_680:
        /* <DEDUP_REMOVED lines=15> */
.L_x_683:
        /* <DEDUP_REMOVED lines=10> */
.L_x_684:
        /* <DEDUP_REMOVED lines=8> */
.L_x_685:
        /* <DEDUP_REMOVED lines=9> */
.L_x_686:
        /* <DEDUP_REMOVED lines=76> */
.L_x_689:
        /* <DEDUP_REMOVED lines=15> */
.L_x_688:
        /* <DEDUP_REMOVED lines=20> */
.L_x_691:
        /* <DEDUP_REMOVED lines=15> */
.L_x_690:
        /* <DEDUP_REMOVED lines=8> */
.L_x_838:
        /* <DEDUP_REMOVED lines=26> */
.L_x_693:
        /* <DEDUP_REMOVED lines=100> */
.L_x_705:
[----:B------:R-:W-:-:S13]  /*1a40*/  ISETP.NE.AND P0, PT, R9, 0x3, PT ;  /* 0x000000030900780c */ /* 0x000fda0003f05270 */
[----:B------:R-:W-:Y:S05]  /*1a50*/  @!P0 BRA `(.L_x_695) ;  /* 0x0000000000048947 */ /* 0x000fea0003800000 */
[----:B------:R-:W-:Y:S01]  /*1a60*/  BPT.TRAP 0x1 ;  /* 0x000000040000795c */ /* 0x000fe20000300000 */
.L_x_695:
[----:B------:R-:W-:Y:S02]  /*1a70*/  LEA R4, R3, UR36, 0x3 ;  /* 0x0000002403047c11 */ /* 0x000fe4000f8e18ff */
[----:B------:R-:W-:-:S04]  /*1a80*/  SHF.L.U32 R11, R7, 0x1f, RZ ;  /* 0x0000001f070b7819 */ /* 0x000fc800000006ff */
[----:B------:R1:W2:Y:S01]  /*1a90*/  SYNCS.PHASECHK.TRANS64.TRYWAIT P1, [R4+URZ+0x36410], R11 ;  /* 0x0364100b040075a7 */ /* 0x0002a2000802017f */
[----:B------:R-:W-:Y:S05]  /*1aa0*/  @!P0 BRA `(.L_x_696) ;  /* 0x0000000000048947 */ /* 0x000fea0003800000 */
[----:B------:R-:W-:Y:S01]  /*1ab0*/  BPT.TRAP 0x1 ;  /* 0x000000040000795c */ /* 0x000fe20000300000 */
.L_x_696:
[----:B--2---:R-:W-:Y:S05]  /*1ac0*/  @P1 BRA `(.L_x_697) ;  /* 0x0000000000081947 */ /* 0x004fea0003800000 */
[----:B------:R-:W2:Y:S02]  /*1ad0*/  SYNCS.PHASECHK.TRANS64.TRYWAIT P1, [R4+URZ+0x36410], R11 ;  /* 0x0364100b040075a7 */ /* 0x000ea4000802017f */
[----:B--2---:R-:W-:Y:S05]  /*1ae0*/  @!P1 BRA `(.L_x_698) ;  /* 0x0000009000549947 */ /* 0x004fea0003800000 */
.L_x_697:
        /* <DEDUP_REMOVED lines=104> */
.L_x_699:
[----:B------:R-:W-:-:S04]  /*2170*/  SHF.L.U32 R15, R6, 0x1f, RZ ;  /* 0x0000001f060f7819 */ /* 0x000fc800000006ff */
[----:B------:R1:W1:Y:S01]  /*2180*/  SYNCS.PHASECHK.TRANS64.TRYWAIT P1, [UR36+0x36430], R15 ;  /* 0x0364300fff0075a7 */ /* 0x0002620008020164 */
[----:B------:R-:W-:Y:S05]  /*2190*/  @!P0 BRA `(.L_x_700) ;  /* 0x0000000000048947 */ /* 0x000fea0003800000 */
[----:B------:R-:W-:Y:S01]  /*21a0*/  BPT.TRAP 0x1 ;  /* 0x000000040000795c */ /* 0x000fe20000300000 */
.L_x_700:
        /* <DEDUP_REMOVED lines=33> */
.L_x_701:
        /* <DEDUP_REMOVED lines=340> */
.L_x_703:
        /* <DEDUP_REMOVED lines=60> */
.L_x_704:
        /* <DEDUP_REMOVED lines=63> */
.L_x_687:
        /* <DEDUP_REMOVED lines=129> */
.L_x_707:
        /* <DEDUP_REMOVED lines=54> */
.L_x_709:
[----:B------:R-:W-:Y:S05]  /*4c20*/  BSYNC B0 ;  /* 0x0000000000007941 */ /* 0x000fea0003800000 */
.L_x_708:
        /* <DEDUP_REMOVED lines=15> */
.L_x_711:
[----:B------:R-:W-:Y:S05]  /*4d20*/  BSYNC B0 ;  /* 0x0000000000007941 */ /* 0x000fea0003800000 */
.L_x_710:
        /* <DEDUP_REMOVED lines=18> */
.L_x_713:
[----:B------:R-:W-:Y:S05]  /*4e50*/  BSYNC B0 ;  /* 0x0000000000007941 */ /* 0x000fea0003800000 */
.L_x_712:
        /* <DEDUP_REMOVED lines=17> */
.L_x_715:
[----:B------:R-:W-:Y:S05]  /*4f70*/  BSYNC B0 ;  /* 0x0000000000007941 */ /* 0x000fea0003800000 */
.L_x_714:
        /* <DEDUP_REMOVED lines=18> */
.L_x_717:
[----:B------:R-:W-:Y:S05]  /*50a0*/  BSYNC B0 ;  /* 0x0000000000007941 */ /* 0x000fea0003800000 */
.L_x_716:
        /* <DEDUP_REMOVED lines=20> */
.L_x_719:
[----:B------:R-:W-:Y:S05]  /*51f0*/  BSYNC B0 ;  /* 0x0000000000007941 */ /* 0x000fea0003800000 */
.L_x_718:
        /* <DEDUP_REMOVED lines=26> */
.L_x_721:
[----:B------:R-:W-:Y:S05]  /*53a0*/  BSYNC B0 ;  /* 0x0000000000007941 */ /* 0x000fea0003800000 */
.L_x_720:
        /* <DEDUP_REMOVED lines=15> */
.L_x_723:
[----:B------:R-:W-:Y:S05]  /*54a0*/  BSYNC B0 ;  /* 0x0000000000007941 */ /* 0x000fea0003800000 */
.L_x_722:
        /* <DEDUP_REMOVED lines=15> */
.L_x_725:
[----:B------:R-:W-:Y:S05]  /*55a0*/  BSYNC B0 ;  /* 0x0000000000007941 */ /* 0x000fea0003800000 */
.L_x_724:
        /* <DEDUP_REMOVED lines=15> */
.L_x_727:
[----:B------:R-:W-:Y:S05]  /*56a0*/  BSYNC B0 ;  /* 0x0000000000007941 */ /* 0x000fea0003800000 */
.L_x_726:
        /* <DEDUP_REMOVED lines=15> */
.L_x_729:
[----:B------:R-:W-:Y:S05]  /*57a0*/  BSYNC B0 ;  /* 0x0000000000007941 */ /* 0x000fea0003800000 */
.L_x_728:
        /* <DEDUP_REMOVED lines=15> */
.L_x_706:
        /* <DEDUP_REMOVED lines=31> */
.L_x_730:
        /* <DEDUP_REMOVED lines=45> */
.L_x_732:
[----:B------:R-:W-:Y:S05]  /*5d60*/  BSYNC B0 ;  /* 0x0000000000007941 */ /* 0x000fea0003800000 */
.L_x_731:
        /* <DEDUP_REMOVED lines=16> */
.L_x_734:
[----:B------:R-:W-:Y:S05]  /*5e70*/  BSYNC B0 ;  /* 0x0000000000007941 */ /* 0x000fea0003800000 */
.L_x_733:
        /* <DEDUP_REMOVED lines=16> */
.L_x_736:
[----:B------:R-:W-:Y:S05]  /*5f80*/  BSYNC B0 ;  /* 0x0000000000007941 */ /* 0x000fea0003800000 */
.L_x_735:
        /* <DEDUP_REMOVED lines=17> */
.L_x_738:
[----:B------:R-:W-:Y:S05]  /*60a0*/  BSYNC B0 ;  /* 0x0000000000007941 */ /* 0x000fea0003800000 */
.L_x_737:
        /* <DEDUP_REMOVED lines=16> */
.L_x_740:
[----:B------:R-:W-:Y:S05]  /*61b0*/  BSYNC B0 ;  /* 0x0000000000007941 */ /* 0x000fea0003800000 */
.L_x_739:
        /* <DEDUP_REMOVED lines=20> */
.L_x_742:
[----:B------:R-:W-:Y:S05]  /*6300*/  BSYNC B0 ;  /* 0x0000000000007941 */ /* 0x000fea0003800000 */
.L_x_741:
        /* <DEDUP_REMOVED lines=24> */
.L_x_744:
[----:B------:R-:W-:Y:S05]  /*6490*/  BSYNC B0 ;  /* 0x0000000000007941 */ /* 0x000fea0003800000 */
.L_x_743:
        /* <DEDUP_REMOVED lines=15> */
.L_x_746:
[----:B------:R-:W-:Y:S05]  /*6590*/  BSYNC B0 ;  /* 0x0000000000007941 */ /* 0x000fea0003800000 */
.L_x_745:
        /* <DEDUP_REMOVED lines=15> */
.L_x_748:
[----:B------:R-:W-:Y:S05]  /*6690*/  BSYNC B0 ;  /* 0x0000000000007941 */ /* 0x000fea0003800000 */
.L_x_747:
        /* <DEDUP_REMOVED lines=15> */
.L_x_750:
[----:B------:R-:W-:Y:S05]  /*6790*/  BSYNC B0 ;  /* 0x0000000000007941 */ /* 0x000fea0003800000 */
.L_x_749:
        /* <DEDUP_REMOVED lines=15> */
.L_x_752:
[----:B------:R-:W-:Y:S05]  /*6890*/  BSYNC B0 ;  /* 0x0000000000007941 */ /* 0x000fea0003800000 */
.L_x_751:
        /* <DEDUP_REMOVED lines=15> */
.L_x_677:
        /* <DEDUP_REMOVED lines=9> */
[----:B------:R-:W1:Y:S01]  /*6a20*/  S2UR UR18, SR_CTAID.X ;  /* 0x00000000001279c3 */ /* 0x000e620000002500 */
[----:B------:R-:W-:-:S04]  /*6a30*/  ISETP.NE.U32.AND P0, PT, RZ, UR4, PT ;  /* 0x00000004ff007c0c */ /* 0x000fc8000bf05070 */
[----:B------:R-:W-:-:S03]  /*6a40*/  ISETP.NE.AND.EX P0, PT, RZ, UR5, PT, P0 ;  /* 0x00000005ff007c0c */ /* 0x000fc6000bf05300 */
[----:B------:R-:W2:Y:S10]  /*6a50*/  S2UR UR11, SR_CTAID.Z ;  /* 0x00000000000b79c3 */ /* 0x000eb40000002700 */
[----:B------:R-:W-:Y:S05]  /*6a60*/  @!P0 BRA `(.L_x_754) ;  /* 0x00000000001c8947 */ /* 0x000fea0003800000 */
[----:B------:R-:W-:Y:S02]  /*6a70*/  ULDC.64 UR4, c[0x0][0x8d8] ;  /* 0x0002360000047ab9 */ /* 0x000fe40000000a00 */
[----:B--2---:R-:W-:-:S06]  /*6a80*/  UIMAD.WIDE UR4, UR11, 0x4, UR4 ;  /* 0x000000040b0478a5 */ /* 0x004fcc000f8e0204 */
[----:B------:R-:W-:Y:S02]  /*6a90*/  IMAD.U32 R2, RZ, RZ, UR4 ;  /* 0x00000004ff027e24 */ /* 0x000fe4000f8e00ff */
[----:B------:R-:W-:-:S05]  /*6aa0*/  IMAD.U32 R3, RZ, RZ, UR5 ;  /* 0x00000005ff037e24 */ /* 0x000fca000f8e00ff */
[----:B------:R-:W2:Y:S02]  /*6ab0*/  LDG.E R2, desc[UR38][R2.64] ;  /* 0x0000002602027981 */ /* 0x000ea4000c1e1900 */
[----:B--2---:R-:W-:Y:S01]  /*6ac0*/  R2UR UR4, R2 ;  /* 0x00000000020472ca */ /* 0x004fe200000e0000 */
[----:B------:R-:W-:-:S14]  /*6ad0*/  BRA `(.L_x_755) ;  /* 0x0000000000387947 */ /* 0x000fdc0003800000 */
.L_x_754:
[----:B------:R-:W-:Y:S02]  /*6ae0*/  ULDC.64 UR4, c[0x0][0x8d0] ;  /* 0x0002340000047ab9 */ /* 0x000fe40000000a00 */
[----:B------:R-:W-:-:S04]  /*6af0*/  ISETP.NE.U32.AND P0, PT, RZ, UR4, PT ;  /* 0x00000004ff007c0c */ /* 0x000fc8000bf05070 */
[----:B------:R-:W-:-:S13]  /*6b00*/  ISETP.NE.AND.EX P0, PT, RZ, UR5, PT, P0 ;  /* 0x00000005ff007c0c */ /* 0x000fda000bf05300 */
[----:B------:R-:W-:Y:S05]  /*6b10*/  @!P0 BRA `(.L_x_756) ;  /* 0x0000000000248947 */ /* 0x000fea0003800000 */
[----:B------:R-:W-:Y:S02]  /*6b20*/  ULDC.64 UR4, c[0x0][0x8d0] ;  /* 0x0002340000047ab9 */ /* 0x000fe40000000a00 */
[----:B--2---:R-:W-:-:S06]  /*6b30*/  UIMAD.WIDE UR4, UR11, 0x4, UR4 ;  /* 0x000000040b0478a5 */ /* 0x004fcc000f8e0204 */
[----:B------:R-:W-:Y:S02]  /*6b40*/  IMAD.U32 R2, RZ, RZ, UR4 ;  /* 0x00000004ff027e24 */ /* 0x000fe4000f8e00ff */
[----:B------:R-:W-:-:S05]  /*6b50*/  IMAD.U32 R3, RZ, RZ, UR5 ;  /* 0x00000005ff037e24 */ /* 0x000fca000f8e00ff */
[----:B------:R-:W2:Y:S04]  /*6b60*/  LDG.E R0, desc[UR38][R2.64] ;  /* 0x0000002602007981 */ /* 0x000ea8000c1e1900 */
[----:B------:R-:W2:Y:S02]  /*6b70*/  LDG.E R5, desc[UR38][R2.64+0x4] ;  /* 0x0000042602057981 */ /* 0x000ea4000c1e1900 */
[----:B--2---:R-:W-:-:S05]  /*6b80*/  IMAD.IADD R0, R5, 0x1, -R0 ;  /* 0x0000000105007824 */ /* 0x004fca00078e0a00 */
[----:B------:R-:W-:Y:S01]  /*6b90*/  R2UR UR4, R0 ;  /* 0x00000000000472ca */ /* 0x000fe200000e0000 */
[----:B------:R-:W-:-:S14]  /*6ba0*/  BRA `(.L_x_755) ;  /* 0x0000000000047947 */ /* 0x000fdc0003800000 */
.L_x_756:
[----:B------:R-:W-:-:S05]  /*6bb0*/  ULDC UR4, c[0x0][0x8bc] ;  /* 0x00022f0000047ab9 */ /* 0x000fca0000000800 */
.L_x_755:
[----:B-1----:R-:W-:-:S04]  /*6bc0*/  UIMAD UR5, UR18, 0x60, URZ ;  /* 0x00000060120578a4 */ /* 0x002fc8000f8e023f */
[----:B------:R-:W-:-:S04]  /*6bd0*/  UISETP.GE.AND UP0, UPT, UR5, UR4, UPT ;  /* 0x000000040500728c */ /* 0x000fc8000bf06270 */
[----:B--2---:R-:W-:-:S06]  /*6be0*/  USEL UR11, UR11, 0xffffffff, !UP0 ;  /* 0xffffffff0b0b7887 */ /* 0x004fcc000c000000 */
        /* <DEDUP_REMOVED lines=36> */
.L_x_757:
[----:B-----5:R-:W-:Y:S01]  /*6e30*/  ISETP.GE.AND P0, PT, R0, 0x1, PT ;  /* 0x000000010000780c */ /* 0x020fe20003f06270 */
[----:B------:R-:W-:Y:S01]  /*6e40*/  @UP0 USHF.R.S32.HI UR7, URZ, 0x1f, UR6 ;  /* 0x0000001f3f070899 */ /* 0x000fe20008011406 */
[----:B------:R-:W-:Y:S01]  /*6e50*/  UMOV UR4, URZ ;  /* 0x0000003f00047c82 */ /* 0x000fe20008000000 */
[----:B------:R-:W-:Y:S01]  /*6e60*/  UMOV UR5, URZ ;  /* 0x0000003f00057c82 */ /* 0x000fe20008000000 */
[----:B------:R-:W-:-:S04]  /*6e70*/  @UP0 UMOV UR4, UR6 ;  /* 0x0000000600040c82 */ /* 0x000fc80008000000 */
[----:B------:R-:W-:-:S05]  /*6e80*/  @UP0 UMOV UR5, UR7 ;  /* 0x0000000700050c82 */ /* 0x000fca0008000000 */
[----:B------:R-:W-:Y:S05]  /*6e90*/  @!P0 BRA `(.L_x_682) ;  /* 0x0000003c002c8947 */ /* 0x000fea0003800000 */
[----:B------:R-:W1:Y:S01]  /*6ea0*/  S2R R4, SR_TID.X ;  /* 0x0000000000047919 */ /* 0x000e620000002100 */
        /* <DEDUP_REMOVED lines=8> */
[----:B------:R-:W-:Y:S01]  /*6f30*/  USEL UR19, UR11, URZ, !UP0 ;  /* 0x0000003f0b137287 */ /* 0x000fe2000c000000 */
[----:B------:R-:W-:Y:S01]  /*6f40*/  LEA.HI R3, R3, R2, RZ, 0x6 ;  /* 0x0000000203037211 */ /* 0x000fe200078f30ff */
[----:B------:R-:W-:-:S02]  /*6f50*/  USEL UR6, UR6, URZ, !UP0 ;  /* 0x0000003f06067287 */ /* 0x000fc4000c000000 */
[----:B------:R-:W-:Y:S01]  /*6f60*/  UIADD3 UR8, UP0, UR4, UR12, URZ ;  /* 0x0000000c04087290 */ /* 0x000fe2000ff1e03f */
[----:B------:R-:W-:Y:S01]  /*6f70*/  SHF.R.S32.HI R3, RZ, 0x6, R3 ;  /* 0x00000006ff037819 */ /* 0x000fe20000011403 */
[----:B------:R-:W-:Y:S01]  /*6f80*/  UIADD3 UR14, UR13, UR7, URZ ;  /* 0x000000070d0e7290 */ /* 0x000fe2000fffe03f */
[----:B------:R-:W-:Y:S01]  /*6f90*/  ULDC UR9, c[0x0][0x288] ;  /* 0x0000a20000097ab9 */ /* 0x000fe20000000800 */
[----:B------:R-:W-:Y:S01]  /*6fa0*/  ULDC UR10, c[0x0][0x760] ;  /* 0x0001d800000a7ab9 */ /* 0x000fe20000000800 */
[----:B------:R-:W-:Y:S01]  /*6fb0*/  ULDC.64 UR16, c[0x0][0x2e0] ;  /* 0x0000b80000107ab9 */ /* 0x000fe20000000a00 */
[----:B------:R-:W-:Y:S01]  /*6fc0*/  UIMAD UR11, UR11, UR9, URZ ;  /* 0x000000090b0b72a4 */ /* 0x000fe2000f8e023f */
[----:B------:R-:W-:Y:S01]  /*6fd0*/  VIMNMX R3, R3, 0x1, !PT ;  /* 0x0000000103037848 */ /* 0x000fe20007fe0100 */
[----:B------:R-:W-:Y:S02]  /*6fe0*/  UIMAD UR7, UR9, UR10, URZ ;  /* 0x0000000a090772a4 */ /* 0x000fe4000f8e023f */
[----:B------:R-:W-:Y:S01]  /*6ff0*/  UIADD3.X UR9, UR5, UR14, URZ, UP0, !UPT ;  /* 0x0000000e05097290 */ /* 0x000fe200087fe43f */
[----:B------:R-:W-:Y:S01]  /*7000*/  LOP3.LUT R6, R3, 0x1, RZ, 0xc0, !PT ;  /* 0x0000000103067812 */ /* 0x000fe200078ec0ff */
[----:B------:R-:W-:-:S02]  /*7010*/  UIMAD UR6, UR6, UR16, URZ ;  /* 0x00000010060672a4 */ /* 0x000fc4000f8e023f */
[----:B------:R-:W-:Y:S02]  /*7020*/  UIADD3 UR10, UP0, UR11, UR15, URZ ;  /* 0x0000000f0b0a7290 */ /* 0x000fe4000ff1e03f */
[----:B------:R-:W-:Y:S01]  /*7030*/  UIMAD UR15, UR19, UR17, UR6 ;  /* 0x00000011130f72a4 */ /* 0x000fe2000f8e0206 */
[----:B-1----:R-:W-:Y:S01]  /*7040*/  LOP3.LUT R0, R4, 0x1f, RZ, 0xc0, !PT ;  /* 0x0000001f04007812 */ /* 0x002fe200078ec0ff */
[----:B------:R-:W-:Y:S02]  /*7050*/  UIMAD.WIDE.U32 UR8, UR19, UR16, UR8 ;  /* 0x00000010130872a5 */ /* 0x000fe4000f8e0008 */
[----:B------:R-:W-:Y:S01]  /*7060*/  ULEA.HI.X.SX32 UR11, UR11, UR20, 0x1, UP0 ;  /* 0x000000140b0b7291 */ /* 0x000fe200080f0e3f */
[----:B------:R-:W-:Y:S01]  /*7070*/  ELECT P0, URZ, PT ;  /* 0x00000000003f782f */ /* 0x000fe20003800000 */
[----:B------:R-:W-:Y:S01]  /*7080*/  UIADD3 UR20, UR9, UR15, URZ ;  /* 0x0000000f09147290 */ /* 0x000fe2000fffe03f */
[----:B------:R-:W-:Y:S01]  /*7090*/  UMOV UR6, URZ ;  /* 0x0000003f00067c82 */ /* 0x000fe20008000000 */
[----:B------:R-:W-:Y:S10]  /*70a0*/  @!P1 BRA `(.L_x_758) ;  /* 0x0000000c00549947 */ /* 0x000ff40003800000 */
[----:B------:R-:W-:Y:S01]  /*70b0*/  UMOV UR13, UR14 ;  /* 0x0000000e000d7c82 */ /* 0x000fe20008000000 */
[----:B------:R-:W-:Y:S01]  /*70c0*/  ULDC.64 UR22, c[0x0][0x2c0] ;  /* 0x0000b00000167ab9 */ /* 0x000fe20000000a00 */
[----:B------:R-:W-:Y:S01]  /*70d0*/  UIMAD.WIDE.U32 UR12, UR19, UR16, UR12 ;  /* 0x00000010130c72a5 */ /* 0x000fe2000f8e000c */
[----:B------:R-:W-:Y:S01]  /*70e0*/  IMAD.IADD R4, R3, 0x1, -R6 ;  /* 0x0000000103047824 */ /* 0x000fe200078e0a06 */
[----:B------:R-:W-:Y:S02]  /*70f0*/  UMOV UR6, URZ ;  /* 0x0000003f00067c82 */ /* 0x000fe40008000000 */
[----:B------:R-:W-:-:S04]  /*7100*/  UIADD3 UR17, UP0, UR4, UR12, URZ ;  /* 0x0000000c04117290 */ /* 0x000fc8000ff1e03f */
[----:B------:R-:W-:Y:S02]  /*7110*/  UIADD3.X UR4, UR5, UR15, UR13, UP0, !UPT ;  /* 0x0000000f05047290 */ /* 0x000fe400087fe40d */
[----:B------:R-:W-:-:S04]  /*7120*/  ULEA UR16, UP0, UR17, UR22, 0x2 ;  /* 0x0000001611107291 */ /* 0x000fc8000f80103f */
[----:B------:R-:W-:Y:S02]  /*7130*/  ULEA.HI.X UR17, UR17, UR23, UR4, 0x2, UP0 ;  /* 0x0000001711117291 */ /* 0x000fe400080f1404 */
[----:B------:R-:W-:Y:S01]  /*7140*/  UIADD3 UR16, UP0, UR16, 0x4000, URZ ;  /* 0x0000400010107890 */ /* 0x000fe2000ff1e03f */
[----:B------:R-:W-:-:S03]  /*7150*/  UMOV UR4, URZ ;  /* 0x0000003f00047c82 */ /* 0x000fc60008000000 */
[----:B------:R-:W-:-:S12]  /*7160*/  UIADD3.X UR17, URZ, UR17, URZ, UP0, !UPT ;  /* 0x000000113f117290 */ /* 0x000fd800087fe43f */
.L_x_791:
        /* <DEDUP_REMOVED lines=13> */
.L_x_761:
[----:B------:R-:W2:Y:S04]  /*7240*/  LDG.E.STRONG.GPU R5, desc[UR38][R2.64] ;  /* 0x0000002602057981 */ /* 0x000ea8000c1ef900 */
[----:B--2---:R-:W-:Y:S01]  /*7250*/  CCTL.IVALL ;  /* 0x00000000ff00798f */ /* 0x004fe20002000000 */
[----:B------:R-:W-:Y:S05]  /*7260*/  YIELD ;  /* 0x0000000000007946 */ /* 0x000fea0003800000 */
[----:B------:R-:W-:-:S13]  /*7270*/  ISETP.NE.AND P1, PT, R5, UR18, PT ;  /* 0x0000001205007c0c */ /* 0x000fda000bf25270 */
[----:B------:R-:W-:Y:S05]  /*7280*/  @P1 BRA `(.L_x_761) ;  /* 0xfffffffc00ec1947 */ /* 0x000fea000383ffff */
.L_x_760:
[----:B------:R-:W-:Y:S05]  /*7290*/  BSYNC B0 ;  /* 0x0000000000007941 */ /* 0x000fea0003800000 */
.L_x_759:
[----:B------:R-:W-:-:S03]  /*72a0*/  UMOV UR5, 0xffffffff ;  /* 0xffffffff00057882 */ /* 0x000fc60000000000 */
[----:B------:R-:W-:Y:S05]  /*72b0*/  BRA.DIV UR5, `(.L_x_762) ;  /* 0x0000003a058c7947 */ /* 0x000fea000b800000 */
[----:B------:R-:W-:Y:S01]  /*72c0*/  NOP ;  /* 0x0000000000007918 */ /* 0x000fe20000000000 */
.L_x_841:
        /* <DEDUP_REMOVED lines=19> */
.L_x_764:
[----:B------:R-:W-:Y:S05]  /*7400*/  BSYNC B0 ;  /* 0x0000000000007941 */ /* 0x000fea0003800000 */
.L_x_763:
        /* <DEDUP_REMOVED lines=14> */
.L_x_766:
[----:B------:R-:W-:Y:S05]  /*74f0*/  BSYNC B0 ;  /* 0x0000000000007941 */ /* 0x000fea0003800000 */
.L_x_765:
        /* <DEDUP_REMOVED lines=15> */
.L_x_768:
[----:B------:R-:W-:Y:S05]  /*75f0*/  BSYNC B0 ;  /* 0x0000000000007941 */ /* 0x000fea0003800000 */
.L_x_767:
[----:B------:R-:W-:Y:S06]  /*7600*/  BAR.ARV 0xa, 0xa0 ;  /* 0x0282800000007b1d */ /* 0x000fec0000002000 */
[----:B------:R-:W-:Y:S04]  /*7610*/  BSSY B0, `(.L_x_769) ;  /* 0x0000003000007945 */ /* 0x000fe80003800000 */
[----:B------:R-:W-:Y:S05]  /*7620*/  @!P0 BRA `(.L_x_770) ;  /* 0x0000000000048947 */ /* 0x000fea0003800000 */
[----:B------:R-:W-:-:S04]  /*7630*/  DEPBAR.LE SB0, 0x1 ;  /* 0x000080400000791a */ /* 0x000fc80000000000 */
.L_x_770:
[----:B------:R-:W-:Y:S05]  /*7640*/  BSYNC B0 ;  /* 0x0000000000007941 */ /* 0x000fea0003800000 */
.L_x_769:
[----:B------:R-:W-:Y:S06]  /*7650*/  BAR.ARV 0xb, 0xa0 ;  /* 0x02c2800000007b1d */ /* 0x000fec0000002000 */
[----:B------:R-:W-:Y:S04]  /*7660*/  BSSY B0, `(.L_x_771) ;  /* 0x0000003000007945 */ /* 0x000fe80003800000 */
[----:B------:R-:W-:Y:S05]  /*7670*/  @!P0 BRA `(.L_x_772) ;  /* 0x0000000000048947 */ /* 0x000fea0003800000 */
[----:B------:R-:W-:-:S04]  /*7680*/  DEPBAR.LE SB0, 0x0 ;  /* 0x000080000000791a */ /* 0x000fc80000000000 */
.L_x_772:
[----:B------:R-:W-:Y:S05]  /*7690*/  BSYNC B0 ;  /* 0x0000000000007941 */ /* 0x000fea0003800000 */
.L_x_771:
        /* <DEDUP_REMOVED lines=19> */
.L_x_774:
[----:B------:R-:W-:Y:S05]  /*77d0*/  BSYNC B0 ;  /* 0x0000000000007941 */ /* 0x000fea0003800000 */
.L_x_773:
        /* <DEDUP_REMOVED lines=9> */
.L_x_777:
[----:B------:R-:W2:Y:S04]  /*7870*/  LDG.E.STRONG.GPU R5, desc[UR38][R2.64] ;  /* 0x0000002602057981 */ /* 0x000ea8000c1ef900 */
[----:B--2---:R-:W-:Y:S01]  /*7880*/  CCTL.IVALL ;  /* 0x00000000ff00798f */ /* 0x004fe20002000000 */
[----:B------:R-:W-:Y:S05]  /*7890*/  YIELD ;  /* 0x0000000000007946 */ /* 0x000fea0003800000 */
[----:B------:R-:W-:-:S13]  /*78a0*/  ISETP.NE.AND P1, PT, R5, UR18, PT ;  /* 0x0000001205007c0c */ /* 0x000fda000bf25270 */
[----:B------:R-:W-:Y:S05]  /*78b0*/  @P1 BRA `(.L_x_777) ;  /* 0xfffffffc00ec1947 */ /* 0x000fea000383ffff */
.L_x_776:
[----:B------:R-:W-:Y:S05]  /*78c0*/  BSYNC B0 ;  /* 0x0000000000007941 */ /* 0x000fea0003800000 */
.L_x_775:
[----:B------:R-:W-:-:S03]  /*78d0*/  UMOV UR5, 0xffffffff ;  /* 0xffffffff00057882 */ /* 0x000fc60000000000 */
[----:B------:R-:W-:Y:S05]  /*78e0*/  BRA.DIV UR5, `(.L_x_778) ;  /* 0x00000036051c7947 */ /* 0x000fea000b800000 */
[----:B------:R-:W-:Y:S01]  /*78f0*/  NOP ;  /* 0x0000000000007918 */ /* 0x000fe20000000000 */
.L_x_844:
[----:B------:R-:W-:Y:S05]  /*7900*/  WARPSYNC.ALL ;  /* 0x0000000000007948 */ /* 0x000fea0003800000 */
        /* <DEDUP_REMOVED lines=12> */
[----:B------:R1:W-:Y:S02]  /*79d0*/  UBLKRED.G.S.ADD.F32.RN [UR12], [UR5], UR19, desc[UR22] ;  /* 0x0000160c050073bb */ /* 0x0003e400080a1413 */
[----:B-1----:R0:W-:Y:S02]  /*79e0*/  UTMACMDFLUSH ;  /* 0x00000000000079b7 */ /* 0x0021e40000000000 */
.L_x_780:
[----:B------:R-:W-:Y:S05]  /*79f0*/  BSYNC B0 ;  /* 0x0000000000007941 */ /* 0x000fea0003800000 */
.L_x_779:
        /* <DEDUP_REMOVED lines=14> */
.L_x_782:
[----:B------:R-:W-:Y:S05]  /*7ae0*/  BSYNC B0 ;  /* 0x0000000000007941 */ /* 0x000fea0003800000 */
.L_x_781:
        /* <DEDUP_REMOVED lines=15> */
.L_x_784:
[----:B------:R-:W-:Y:S05]  /*7be0*/  BSYNC B0 ;  /* 0x0000000000007941 */ /* 0x000fea0003800000 */
.L_x_783:
[----:B------:R-:W-:Y:S06]  /*7bf0*/  BAR.ARV 0xa, 0xa0 ;  /* 0x0282800000007b1d */ /* 0x000fec0000002000 */
[----:B------:R-:W-:Y:S04]  /*7c00*/  BSSY B0, `(.L_x_785) ;  /* 0x0000003000007945 */ /* 0x000fe80003800000 */
[----:B------:R-:W-:Y:S05]  /*7c10*/  @!P0 BRA `(.L_x_786) ;  /* 0x0000000000048947 */ /* 0x000fea0003800000 */
[----:B------:R-:W-:-:S04]  /*7c20*/  DEPBAR.LE SB0, 0x1 ;  /* 0x000080400000791a */ /* 0x000fc80000000000 */
.L_x_786:
[----:B------:R-:W-:Y:S05]  /*7c30*/  BSYNC B0 ;  /* 0x0000000000007941 */ /* 0x000fea0003800000 */
.L_x_785:
[----:B------:R-:W-:Y:S06]  /*7c40*/  BAR.ARV 0xb, 0xa0 ;  /* 0x02c2800000007b1d */ /* 0x000fec0000002000 */
[----:B------:R-:W-:Y:S04]  /*7c50*/  BSSY B0, `(.L_x_787) ;  /* 0x0000003000007945 */ /* 0x000fe80003800000 */
[----:B------:R-:W-:Y:S05]  /*7c60*/  @!P0 BRA `(.L_x_788) ;  /* 0x0000000000048947 */ /* 0x000fea0003800000 */
[----:B------:R-:W-:-:S04]  /*7c70*/  DEPBAR.LE SB0, 0x0 ;  /* 0x000080000000791a */ /* 0x000fc80000000000 */
.L_x_788:
[----:B------:R-:W-:Y:S05]  /*7c80*/  BSYNC B0 ;  /* 0x0000000000007941 */ /* 0x000fea0003800000 */
.L_x_787:
        /* <DEDUP_REMOVED lines=19> */
.L_x_790:
[----:B------:R-:W-:Y:S05]  /*7dc0*/  BSYNC B0 ;  /* 0x0000000000007941 */ /* 0x000fea0003800000 */
.L_x_789:
[----:B------:R-:W-:Y:S02]  /*7dd0*/  UIADD3 UR6, UR6, 0x2, URZ ;  /* 0x0000000206067890 */ /* 0x000fe4000fffe03f */
[----:B------:R-:W-:Y:S01]  /*7de0*/  UIADD3 UR4, UR4, 0x1, URZ ;  /* 0x0000000104047890 */ /* 0x000fe2000fffe03f */
[----:B------:R-:W-:Y:S11]  /*7df0*/  @P3 BRA `(.L_x_791) ;  /* 0xfffffff000dc3947 */ /* 0x000ff6000383ffff */
.L_x_758:
        /* <DEDUP_REMOVED lines=13> */
.L_x_794:
[----:B------:R-:W2:Y:S04]  /*7ed0*/  LDG.E.STRONG.GPU R0, desc[UR38][R2.64] ;  /* 0x0000002602007981 */ /* 0x000ea8000c1ef900 */
[----:B--2---:R-:W-:Y:S01]  /*7ee0*/  CCTL.IVALL ;  /* 0x00000000ff00798f */ /* 0x004fe20002000000 */
[----:B------:R-:W-:Y:S05]  /*7ef0*/  YIELD ;  /* 0x0000000000007946 */ /* 0x000fea0003800000 */
[----:B------:R-:W-:-:S13]  /*7f00*/  ISETP.NE.AND P1, PT, R0, UR18, PT ;  /* 0x0000001200007c0c */ /* 0x000fda000bf25270 */
[----:B------:R-:W-:Y:S05]  /*7f10*/  @P1 BRA `(.L_x_794) ;  /* 0xfffffffc00ec1947 */ /* 0x000fea000383ffff */
.L_x_793:
[----:B------:R-:W-:Y:S05]  /*7f20*/  BSYNC B0 ;  /* 0x0000000000007941 */ /* 0x000fea0003800000 */
.L_x_792:
[----:B------:R-:W-:-:S03]  /*7f30*/  UMOV UR4, 0xffffffff ;  /* 0xffffffff00047882 */ /* 0x000fc60000000000 */
[----:B------:R-:W-:Y:S05]  /*7f40*/  BRA.DIV UR4, `(.L_x_795) ;  /* 0x0000002e04a07947 */ /* 0x000fea000b800000 */
[----:B------:R-:W-:Y:S01]  /*7f50*/  NOP ;  /* 0x0000000000007918 */ /* 0x000fe20000000000 */
.L_x_847:
        /* <DEDUP_REMOVED lines=22> */
.L_x_797:
[----:B------:R-:W-:Y:S05]  /*80c0*/  BSYNC B0 ;  /* 0x0000000000007941 */ /* 0x000fea0003800000 */
.L_x_796:
[----:B------:R-:W-:Y:S06]  /*80d0*/  BAR.SYNC.DEFER_BLOCKING 0xe, 0xa0 ;  /* 0x0382800000007b1d */ /* 0x000fec0000010000 */
[----:B------:R-:W-:Y:S04]  /*80e0*/  BSSY B0, `(.L_x_798) ;  /* 0x0000012000007945 */ /* 0x000fe80003800000 */
[----:B------:R-:W-:Y:S05]  /*80f0*/  @!P0 BRA `(.L_x_799) ;  /* 0x0000000000408947 */ /* 0x000fea0003800000 */
[----:B------:R-:W1:Y:S01]  /*8100*/  S2UR UR14, SR_CgaCtaId ;  /* 0x00000000000e79c3 */ /* 0x000e620000008800 */
[----:B------:R-:W-:Y:S01]  /*8110*/  R2UR UR4, R6 ;  /* 0x00000000060472ca */ /* 0x000fe200000e0000 */
[----:B------:R-:W-:Y:S01]  /*8120*/  UMOV UR5, 0x400 ;  /* 0x0000040000057882 */ /* 0x000fe20000000000 */
[----:B------:R-:W-:Y:S01]  /*8130*/  ULDC.64 UR12, c[0x0][0x2c0] ;  /* 0x0000b000000c7ab9 */ /* 0x000fe20000000a00 */
[----:B------:R-:W-:Y:S01]  /*8140*/  UMOV UR16, 0x0 ;  /* 0x0000000000107882 */ /* 0x000fe20000000000 */
[----:B------:R-:W-:-:S09]  /*8150*/  UMOV UR17, 0x14f00000 ;  /* 0x14f0000000117882 */ /* 0x000fd20000000000 */
[----:B------:R-:W-:-:S04]  /*8160*/  UIADD3 UR4, UR4, 0x1000, URZ ;  /* 0x0000100004047890 */ /* 0x000fc8000fffe03f */
[----:B------:R-:W-:Y:S02]  /*8170*/  UIADD3 UR15, UP0, UR4, UR8, URZ ;  /* 0x00000008040f7290 */ /* 0x000fe4000ff1e03f */
[----:B-1----:R-:W-:Y:S02]  /*8180*/  ULEA UR14, UR14, UR5, 0x18 ;  /* 0x000000050e0e7291 */ /* 0x002fe4000f8ec03f */
[----:B------:R-:W-:Y:S02]  /*8190*/  ULEA.HI.X.SX32 UR5, UR4, UR20, 0x1, UP0 ;  /* 0x0000001404057291 */ /* 0x000fe400080f0e3f */
[----:B------:R-:W-:Y:S02]  /*81a0*/  ULEA UR4, UP0, UR15, UR12, 0x2 ;  /* 0x0000000c0f047291 */ /* 0x000fe4000f80103f */
[----:B------:R-:W-:Y:S02]  /*81b0*/  UIADD3 UR14, UR14, 0x16000, URZ ;  /* 0x000160000e0e7890 */ /* 0x000fe4000fffe03f */
[----:B------:R-:W-:Y:S01]  /*81c0*/  ULEA.HI.X UR5, UR15, UR13, UR5, 0x2, UP0 ;  /* 0x0000000d0f057291 */ /* 0x000fe200080f1405 */
[----:B------:R-:W-:-:S08]  /*81d0*/  UMOV UR12, 0x400 ;  /* 0x00000400000c7882 */ /* 0x000fd00000000000 */
[----:B------:R1:W-:Y:S02]  /*81e0*/  UBLKRED.G.S.ADD.F32.RN [UR4], [UR14], UR12, desc[UR16] ;  /* 0x000010040e0073bb */ /* 0x0003e400080a140c */
[----:B-1----:R0:W-:Y:S02]  /*81f0*/  UTMACMDFLUSH ;  /* 0x00000000000079b7 */ /* 0x0021e40000000000 */
.L_x_799:
[----:B------:R-:W-:Y:S05]  /*8200*/  BSYNC B0 ;  /* 0x0000000000007941 */ /* 0x000fea0003800000 */
.L_x_798:
        /* <DEDUP_REMOVED lines=17> */
[----:B------:R1:W-:Y:S01]  /*8320*/  UBLKRED.G.S.ADD.F32.RN [UR4], [UR14], UR12, desc[UR16] ;  /* 0x000010040e0073bb */ /* 0x0003e200080a140c */
[----:B------:R0:W-:Y:S01]  /*8330*/  UTMACMDFLUSH ;  /* 0x00000000000079b7 */ /* 0x0001e20000000000 */
[----:B-1----:R-:W-:-:S04]  /*8340*/  DEPBAR.LE SB0, 0x2 ;  /* 0x000080800000791a */ /* 0x002fc80000000000 */
.L_x_801:
[----:B------:R-:W-:Y:S05]  /*8350*/  BSYNC B0 ;  /* 0x0000000000007941 */ /* 0x000fea0003800000 */
.L_x_800:
[----:B------:R-:W-:Y:S06]  /*8360*/  BAR.ARV 0xa, 0xa0 ;  /* 0x0282800000007b1d */ /* 0x000fec0000002000 */
[----:B------:R-:W-:Y:S04]  /*8370*/  BSSY B0, `(.L_x_802) ;  /* 0x0000003000007945 */ /* 0x000fe80003800000 */
[----:B------:R-:W-:Y:S05]  /*8380*/  @!P0 BRA `(.L_x_803) ;  /* 0x0000000000048947 */ /* 0x000fea0003800000 */
[----:B------:R-:W-:-:S04]  /*8390*/  DEPBAR.LE SB0, 0x1 ;  /* 0x000080400000791a */ /* 0x000fc80000000000 */
.L_x_803:
[----:B------:R-:W-:Y:S05]  /*83a0*/  BSYNC B0 ;  /* 0x0000000000007941 */ /* 0x000fea0003800000 */
.L_x_802:
[----:B------:R-:W-:Y:S06]  /*83b0*/  BAR.ARV 0xb, 0xa0 ;  /* 0x02c2800000007b1d */ /* 0x000fec0000002000 */
[----:B------:R-:W-:Y:S04]  /*83c0*/  BSSY B0, `(.L_x_804) ;  /* 0x0000003000007945 */ /* 0x000fe80003800000 */
[----:B------:R-:W-:Y:S05]  /*83d0*/  @!P0 BRA `(.L_x_805) ;  /* 0x0000000000048947 */ /* 0x000fea0003800000 */
[----:B------:R-:W-:-:S04]  /*83e0*/  DEPBAR.LE SB0, 0x0 ;  /* 0x000080000000791a */ /* 0x000fc80000000000 */
.L_x_805:
[----:B------:R-:W-:Y:S05]  /*83f0*/  BSYNC B0 ;  /* 0x0000000000007941 */ /* 0x000fea0003800000 */
.L_x_804:
        /* <DEDUP_REMOVED lines=19> */
.L_x_753:
        /* <DEDUP_REMOVED lines=10> */
.L_x_806:
        /* <DEDUP_REMOVED lines=10> */
.L_x_808:
[----:B------:R-:W3:Y:S02]  /*8670*/  LDC R0, c[0x0][0x8bc] ;  /* 0x00022f00ff007b82 */ /* 0x000ee40000000800 */
.L_x_807:
[----:B------:R-:W1:Y:S01]  /*8680*/  S2R R9, SR_CTAID.X ;  /* 0x0000000000097919 */ /* 0x000e620000002500 */
[----:B------:R-:W-:Y:S02]  /*8690*/  IMAD.MOV.U32 R5, RZ, RZ, RZ ;  /* 0x000000ffff057224 */ /* 0x000fe400078e00ff */
[----:B------:R-:W-:Y:S02]  /*86a0*/  IMAD.MOV.U32 R4, RZ, RZ, 0x1 ;  /* 0x00000001ff047424 */ /* 0x000fe400078e00ff */
[----:B-1----:R-:W-:-:S05]  /*86b0*/  IMAD R9, R9, 0x60, RZ ;  /* 0x0000006009097824 */ /* 0x002fca00078e02ff */
[----:B---3-5:R-:W-:Y:S01]  /*86c0*/  ISETP.GE.AND P0, PT, R9, R0, PT ;  /* 0x000000000900720c */ /* 0x028fe20003f06270 */
[----:B------:R-:W-:-:S03]  /*86d0*/  IMAD.MOV.U32 R0, RZ, RZ, 0x1 ;  /* 0x00000001ff007424 */ /* 0x000fc600078e00ff */
[----:B------:R-:W-:-:S04]  /*86e0*/  SEL R11, R11, 0xffffffff, !P0 ;  /* 0xffffffff0b0b7807 */ /* 0x000fc80004000000 */
[----:B------:R-:W-:-:S13]  /*86f0*/  ISETP.GE.AND P0, PT, R11, RZ, PT ;  /* 0x000000ff0b00720c */ /* 0x000fda0003f06270 */
[----:B------:R-:W-:Y:S05]  /*8700*/  @!P0 BRA `(.L_x_809) ;  /* 0x0000002000908947 */ /* 0x000fea0003800000 */
[----:B------:R-:W1:Y:S08]  /*8710*/  LDC.64 R4, c[0x0][0x778] ;  /* 0x0001de00ff047b82 */ /* 0x000e700000000a00 */
[----:B------:R-:W3:Y:S08]  /*8720*/  LDC.64 R6, c[0x0][0x780] ;  /* 0x0001e000ff067b82 */ /* 0x000ef00000000a00 */
[----:B------:R-:W2:Y:S01]  /*8730*/  LDC.64 R12, c[0x0][0x770] ;  /* 0x0001dc00ff0c7b82 */ /* 0x000ea20000000a00 */
[----:B-1----:R-:W-:-:S07]  /*8740*/  ISETP.NE.U32.AND P0, PT, R4, RZ, PT ;  /* 0x000000ff0400720c */ /* 0x002fce0003f05070 */
[----:B----4-:R-:W1:Y:S01]  /*8750*/  LDC.64 R2, c[0x0][0x770] ;  /* 0x0001dc00ff027b82 */ /* 0x010e620000000a00 */
[----:B------:R-:W-:Y:S02]  /*8760*/  ISETP.NE.AND.EX P0, PT, R5, RZ, PT, P0 ;  /* 0x000000ff0500720c */ /* 0x000fe40003f05300 */
[----:B---3--:R-:W-:-:S04]  /*8770*/  ISETP.NE.U32.AND P2, PT, R6, RZ, PT ;  /* 0x000000ff0600720c */ /* 0x008fc80003f45070 */
[----:B------:R-:W-:Y:S02]  /*8780*/  ISETP.NE.AND.EX P2, PT, R7, RZ, PT, P2 ;  /* 0x000000ff0700720c */ /* 0x000fe40003f45320 */
[----:B--2---:R-:W-:-:S05]  /*8790*/  ISETP.NE.U32.AND P1, PT, R12, RZ, PT ;  /* 0x000000ff0c00720c */ /* 0x004fca0003f25070 */
[----:B------:R-:W2:Y:S01]  /*87a0*/  @P0 LDC.64 R4, c[0x0][0x778] ;  /* 0x0001de00ff040b82 */ /* 0x000ea20000000a00 */
[----:B------:R-:W-:-:S07]  /*87b0*/  ISETP.NE.AND.EX P1, PT, R13, RZ, PT, P1 ;  /* 0x000000ff0d00720c */ /* 0x000fce0003f25310 */
[----:B------:R-:W3:Y:S01]  /*87c0*/  @P2 LDC.64 R6, c[0x0][0x780] ;  /* 0x0001e000ff062b82 */ /* 0x000ee20000000a00 */
[----:B-1----:R-:W-:-:S05]  /*87d0*/  IMAD.WIDE R2, R11, 0x4, R2 ;  /* 0x000000040b027825 */ /* 0x002fca00078e0202 */
[----:B------:R-:W4:Y:S01]  /*87e0*/  @P1 LDG.E R18, desc[UR38][R2.64] ;  /* 0x0000002602121981 */ /* 0x000f22000c1e1900 */
[----:B------:R-:W-:Y:S01]  /*87f0*/  IMAD.MOV.U32 R10, RZ, RZ, RZ ;  /* 0x000000ffff0a7224 */ /* 0x000fe200078e00ff */
[----:B------:R-:W-:Y:S02]  /*8800*/  ULDC UR4, c[0x0][0x280] ;  /* 0x0000a00000047ab9 */ /* 0x000fe40000000800 */
[----:B------:R-:W4:Y:S01]  /*8810*/  @P1 LDG.E R14, desc[UR38][R2.64] ;  /* 0x00000026020e1981 */ /* 0x000f22000c1e1900 */
[----:B--2---:R-:W-:-:S04]  /*8820*/  @P0 IMAD.WIDE R4, R11, 0x4, R4 ;  /* 0x000000040b040825 */ /* 0x004fc800078e0204 */
[----:B------:R-:W-:Y:S01]  /*8830*/  IMAD.U32 R8, RZ, RZ, UR4 ;  /* 0x00000004ff087e24 */ /* 0x000fe2000f8e00ff */
[----:B------:R3:W5:Y:S02]  /*8840*/  @P0 LDG.E R10, desc[UR38][R4.64] ;  /* 0x00000026040a0981 */ /* 0x000764000c1e1900 */
[----:B---3--:R-:W-:-:S05]  /*8850*/  @P2 IMAD.WIDE R4, R11, 0x4, R6 ;  /* 0x000000040b042825 */ /* 0x008fca00078e0206 */
[----:B------:R1:W5:Y:S01]  /*8860*/  @P2 LDG.E R8, desc[UR38][R4.64] ;  /* 0x0000002604082981 */ /* 0x000362000c1e1900 */
[----:B------:R-:W-:Y:S01]  /*8870*/  VOTEU.ANY UP0, P1 ;  /* 0x00000000003f7886 */ /* 0x000fe20000800100 */
[----:B----4-:R-:W-:Y:S01]  /*8880*/  @P1 IMAD R6, R11, 0x40, R18 ;  /* 0x000000400b061824 */ /* 0x010fe200078e0212 */
        /* <DEDUP_REMOVED lines=9> */
.L_x_810:
        /* <DEDUP_REMOVED lines=70> */
.L_x_848:
        /* <DEDUP_REMOVED lines=9> */
.L_x_813:
        /* <DEDUP_REMOVED lines=98> */
.L_x_824:
[----:B-1----:R-:W-:-:S05]  /*9430*/  IMAD.MOV.U32 R11, RZ, RZ, 0x1 ;  /* 0x00000001ff0b7424 */ /* 0x002fca00078e00ff */
[----:B------:R-:W-:-:S04]  /*9440*/  SHF.L.U32 R11, R11, 0x1f, RZ ;  /* 0x0000001f0b0b7819 */ /* 0x000fc800000006ff */
[----:B------:R-:W1:Y:S02]  /*9450*/  SYNCS.PHASECHK.TRANS64.TRYWAIT P1, [R12+URZ+0x36438], R11 ;  /* 0x0364380b0c0075a7 */ /* 0x000e64000802017f */
[----:B-1234-:R-:W-:Y:S05]  /*9460*/  @!P1 BRA `(.L_x_816) ;  /* 0x0000001800889947 */ /* 0x01efea0003800000 */
.L_x_849:
[----:B------:R-:W-:Y:S05]  /*9470*/  @P0 BRA `(.L_x_817) ;  /* 0x0000000000140947 */ /* 0x000fea0003800000 */
[----:B------:R-:W-:Y:S01]  /*9480*/  ISETP.NE.AND P1, PT, R8, RZ, PT ;  /* 0x000000ff0800720c */ /* 0x000fe20003f25270 */
[----:B------:R-:W-:-:S04]  /*9490*/  IMAD.MOV.U32 R3, RZ, RZ, 0x6100 ;  /* 0x00006100ff037424 */ /* 0x000fc800078e00ff */
[----:B------:R2:W-:Y:S08]  /*94a0*/  SYNCS.ARRIVE.TRANS64 RZ, [R12+URZ+0x36430], R3 ;  /* 0x036430030cff79a7 */ /* 0x0005f0000800003f */
[----:B------:R-:W-:Y:S05]  /*94b0*/  @!P1 BRA `(.L_x_817) ;  /* 0x0000000000049947 */ /* 0x000fea0003800000 */
[----:B------:R-:W-:Y:S01]  /*94c0*/  BPT.TRAP 0x1 ;  /* 0x000000040000795c */ /* 0x000fe20000300000 */
.L_x_817:
        /* <DEDUP_REMOVED lines=49> */
.L_x_850:
[----:B------:R-:W-:Y:S05]  /*97e0*/  @P0 BRA `(.L_x_819) ;  /* 0x0000000000140947 */ /* 0x000fea0003800000 */
[----:B------:R-:W-:Y:S01]  /*97f0*/  ISETP.NE.AND P1, PT, R8, RZ, PT ;  /* 0x000000ff0800720c */ /* 0x000fe20003f25270 */
[----:B--2---:R-:W-:-:S04]  /*9800*/  IMAD.MOV.U32 R27, RZ, RZ, 0x6100 ;  /* 0x00006100ff1b7424 */ /* 0x004fc800078e00ff */
[----:B------:R3:W-:Y:S08]  /*9810*/  SYNCS.ARRIVE.TRANS64 RZ, [R12+URZ+0x36418], R27 ;  /* 0x0364181b0cff79a7 */ /* 0x0007f0000800003f */
[----:B------:R-:W-:Y:S05]  /*9820*/  @!P1 BRA `(.L_x_819) ;  /* 0x0000000000049947 */ /* 0x000fea0003800000 */
[----:B------:R-:W-:Y:S01]  /*9830*/  BPT.TRAP 0x1 ;  /* 0x000000040000795c */ /* 0x000fe20000300000 */
.L_x_819:
        /* <DEDUP_REMOVED lines=37> */
.L_x_851:
[----:B--2---:R-:W-:Y:S01]  /*9a90*/  SHF.R.S32.HI R28, RZ, 0x1f, R26 ;  /* 0x0000001fff1c7819 */ /* 0x004fe2000001141a */
[----:B------:R-:W-:Y:S06]  /*9aa0*/  @P0 BRA `(.L_x_821) ;  /* 0x0000000000140947 */ /* 0x000fec0003800000 */
[----:B------:R-:W-:Y:S01]  /*9ab0*/  ISETP.NE.AND P1, PT, R8, RZ, PT ;  /* 0x000000ff0800720c */ /* 0x000fe20003f25270 */
[----:B------:R-:W-:-:S04]  /*9ac0*/  IMAD.MOV.U32 R29, RZ, RZ, 0x6100 ;  /* 0x00006100ff1d7424 */ /* 0x000fc800078e00ff */
[----:B------:R2:W-:Y:S08]  /*9ad0*/  SYNCS.ARRIVE.TRANS64 RZ, [R12+URZ+0x36430], R29 ;  /* 0x0364301d0cff79a7 */ /* 0x0005f0000800003f */
[----:B------:R-:W-:Y:S05]  /*9ae0*/  @!P1 BRA `(.L_x_821) ;  /* 0x0000000000049947 */ /* 0x000fea0003800000 */
[----:B------:R-:W-:Y:S01]  /*9af0*/  BPT.TRAP 0x1 ;  /* 0x000000040000795c */ /* 0x000fe20000300000 */
.L_x_821:
        /* <DEDUP_REMOVED lines=37> */
.L_x_853:
[----:B------:R-:W-:Y:S05]  /*9d50*/  @P0 BRA `(.L_x_823) ;  /* 0x0000000000140947 */ /* 0x000fea0003800000 */
[----:B------:R-:W-:Y:S01]  /*9d60*/  ISETP.NE.AND P1, PT, R8, RZ, PT ;  /* 0x000000ff0800720c */ /* 0x000fe20003f25270 */
[----:B---3--:R-:W-:-:S04]  /*9d70*/  IMAD.MOV.U32 R5, RZ, RZ, 0x6100 ;  /* 0x00006100ff057424 */ /* 0x008fc800078e00ff */
[----:B------:R4:W-:Y:S08]  /*9d80*/  SYNCS.ARRIVE.TRANS64 RZ, [R12+URZ+0x36410], R5 ;  /* 0x036410050cff79a7 */ /* 0x0009f0000800003f */
[----:B------:R-:W-:Y:S05]  /*9d90*/  @!P1 BRA `(.L_x_823) ;  /* 0x0000000000049947 */ /* 0x000fea0003800000 */
[----:B------:R-:W-:Y:S01]  /*9da0*/  BPT.TRAP 0x1 ;  /* 0x000000040000795c */ /* 0x000fe20000300000 */
.L_x_823:
        /* <DEDUP_REMOVED lines=37> */
.L_x_815:
[----:B------:R-:W-:Y:S01]  /*a000*/  ISETP.NE.AND P1, PT, R17, RZ, PT ;  /* 0x000000ff1100720c */ /* 0x000fe20003f25270 */
[----:B------:R-:W-:-:S12]  /*a010*/  IMAD.MOV.U32 R4, RZ, RZ, 0x1 ;  /* 0x00000001ff047424 */ /* 0x000fd800078e00ff */
[----:B------:R-:W-:Y:S05]  /*a020*/  @!P1 BRA `(.L_x_814) ;  /* 0x00000004006c9947 */ /* 0x000fea0003800000 */
[----:B------:R-:W3:Y:S02]  /*a030*/  SYNCS.PHASECHK.TRANS64.TRYWAIT P1, [R12+URZ+0x36438], R11 ;  /* 0x0364380b0c0075a7 */ /* 0x000ee4000802017f */
[----:B---3--:R-:W-:Y:S05]  /*a040*/  @!P1 BRA `(.L_x_825) ;  /* 0x0000000c00e49947 */ /* 0x008fea0003800000 */
.L_x_854:
[----:B------:R-:W-:Y:S05]  /*a050*/  @P0 BRA `(.L_x_826) ;  /* 0x0000000000140947 */ /* 0x000fea0003800000 */
[----:B------:R-:W-:Y:S01]  /*a060*/  ISETP.NE.AND P1, PT, R8, RZ, PT ;  /* 0x000000ff0800720c */ /* 0x000fe20003f25270 */
[----:B------:R-:W-:-:S04]  /*a070*/  IMAD.MOV.U32 R5, RZ, RZ, 0x6100 ;  /* 0x00006100ff057424 */ /* 0x000fc800078e00ff */
[----:B------:R4:W-:Y:S08]  /*a080*/  SYNCS.ARRIVE.TRANS64 RZ, [R12+URZ+0x36430], R5 ;  /* 0x036430050cff79a7 */ /* 0x0009f0000800003f */
[----:B------:R-:W-:Y:S05]  /*a090*/  @!P1 BRA `(.L_x_826) ;  /* 0x0000000000049947 */ /* 0x000fea0003800000 */
[----:B------:R-:W-:Y:S01]  /*a0a0*/  BPT.TRAP 0x1 ;  /* 0x000000040000795c */ /* 0x000fe20000300000 */
.L_x_826:
        /* <DEDUP_REMOVED lines=42> */
.L_x_855:
[----:B------:R-:W-:Y:S01]  /*a350*/  IMAD.MOV.U32 R4, RZ, RZ, RZ ;  /* 0x000000ffff047224 */ /* 0x000fe200078e00ff */
[----:B------:R-:W-:Y:S06]  /*a360*/  @P0 BRA `(.L_x_828) ;  /* 0x0000000000140947 */ /* 0x000fec0003800000 */
[----:B------:R-:W-:Y:S01]  /*a370*/  ISETP.NE.AND P1, PT, R8, RZ, PT ;  /* 0x000000ff0800720c */ /* 0x000fe20003f25270 */
[----:B----4-:R-:W-:-:S04]  /*a380*/  IMAD.MOV.U32 R5, RZ, RZ, 0x6100 ;  /* 0x00006100ff057424 */ /* 0x010fc800078e00ff */
[----:B------:R4:W-:Y:S08]  /*a390*/  SYNCS.ARRIVE.TRANS64 RZ, [R12+URZ+0x36418], R5 ;  /* 0x036418050cff79a7 */ /* 0x0009f0000800003f */
[----:B------:R-:W-:Y:S05]  /*a3a0*/  @!P1 BRA `(.L_x_828) ;  /* 0x0000000000049947 */ /* 0x000fea0003800000 */
[----:B------:R-:W-:Y:S01]  /*a3b0*/  BPT.TRAP 0x1 ;  /* 0x000000040000795c */ /* 0x000fe20000300000 */
.L_x_828:
        /* <DEDUP_REMOVED lines=34> */
.L_x_814:
[----:B------:R-:W-:-:S04]  /*a5e0*/  SHF.L.U32 R3, R4, 0x1f, RZ ;  /* 0x0000001f04037819 */ /* 0x000fc800000006ff */
[----:B------:R-:W4:Y:S02]  /*a5f0*/  SYNCS.PHASECHK.TRANS64.TRYWAIT P1, [R12+URZ+0x36438], R3 ;  /* 0x036438030c0075a7 */ /* 0x000f24000802017f */
[----:B----4-:R-:W-:Y:S05]  /*a600*/  @!P1 BRA `(.L_x_829) ;  /* 0x00000008009c9947 */ /* 0x010fea0003800000 */
.L_x_856:
[----:B------:R-:W-:Y:S05]  /*a610*/  @P0 BRA `(.L_x_830) ;  /* 0x0000000000180947 */ /* 0x000fea0003800000 */
[----:B------:R-:W5:Y:S01]  /*a620*/  S2R R2, SR_TID.X ;  /* 0x0000000000027919 */ /* 0x000f620000002100 */
[----:B----4-:R-:W-:-:S04]  /*a630*/  IMAD.MOV.U32 R3, RZ, RZ, 0x6100 ;  /* 0x00006100ff037424 */ /* 0x010fc800078e00ff */
[----:B------:R4:W-:Y:S01]  /*a640*/  SYNCS.ARRIVE.TRANS64 RZ, [R12+URZ+0x36430], R3 ;  /* 0x036430030cff79a7 */ /* 0x0009e2000800003f */
[----:B-----5:R-:W-:-:S13]  /*a650*/  LOP3.LUT P0, RZ, R2, 0x1f, RZ, 0xc0, !PT ;  /* 0x0000001f02ff7812 */ /* 0x020fda000780c0ff */
[----:B----4-:R-:W-:Y:S05]  /*a660*/  @!P0 BRA `(.L_x_830) ;  /* 0x0000000000048947 */ /* 0x010fea0003800000 */
[----:B------:R-:W-:Y:S01]  /*a670*/  BPT.TRAP 0x1 ;  /* 0x000000040000795c */ /* 0x000fe20000300000 */
.L_x_830:
        /* <DEDUP_REMOVED lines=44> */
.L_x_811:
[----:B------:R-:W-:Y:S05]  /*a940*/  BSYNC B0 ;  /* 0x0000000000007941 */ /* 0x000fea0003800000 */
.L_x_809:
[----:B------:R-:W-:-:S03]  /*a950*/  UMOV UR6, 0xffffffff ;  /* 0xffffffff00067882 */ /* 0x000fc60000000000 */
[----:B------:R-:W-:Y:S05]  /*a960*/  BRA.DIV UR6, `(.L_x_831) ;  /* 0x0000000606d87947 */ /* 0x000fea000b800000 */
[----:B------:R-:W-:-:S13]  /*a970*/  ELECT P6, URZ, PT ;  /* 0x00000000003f782f */ /* 0x000fda00038c0000 */
.L_x_859:
[----:B------:R-:W-:Y:S05]  /*a980*/  @!P6 BRA `(.L_x_682) ;  /* 0x000000000070e947 */ /* 0x000fea0003800000 */
[----:B------:R-:W-:-:S04]  /*a990*/  LOP3.LUT R16, R16, 0x2, RZ, 0xfc, !PT ;  /* 0x0000000210107812 */ /* 0x000fc800078efcff */
[----:B------:R-:W-:-:S13]  /*a9a0*/  ISETP.NE.AND P2, PT, R16, 0x3, PT ;  /* 0x000000031000780c */ /* 0x000fda0003f45270 */
[----:B------:R-:W-:Y:S05]  /*a9b0*/  @!P2 BRA `(.L_x_832) ;  /* 0x000000000004a947 */ /* 0x000fea0003800000 */
[----:B--2---:R-:W-:Y:S01]  /*a9c0*/  BPT.TRAP 0x1 ;  /* 0x000000040000795c */ /* 0x004fe20000300000 */
.L_x_832:
[----:B----4-:R-:W4:Y:S01]  /*a9d0*/  S2R R3, SR_CgaCtaId ;  /* 0x0000000000037919 */ /* 0x010f220000008800 */
        /* <DEDUP_REMOVED lines=14> */
.L_x_860:
[----:B------:R-:W5:Y:S02]  /*aac0*/  SYNCS.PHASECHK.TRANS64.TRYWAIT P0, [R5+URZ], R0 ;  /* 0x00000000050075a7 */ /* 0x000f64000800017f */
[----:B-----5:R-:W-:Y:S05]  /*aad0*/  @!P0 BRA `(.L_x_834) ;  /* 0x0000000400b08947 */ /* 0x020fea0003800000 */
.L_x_861:
[----:B------:R-:W-:Y:S05]  /*aae0*/  @!P2 BRA `(.L_x_835) ;  /* 0x000000000004a947 */ /* 0x000fea0003800000 */
[----:B--2---:R-:W-:Y:S01]  /*aaf0*/  BPT.TRAP 0x1 ;  /* 0x000000040000795c */ /* 0x004fe20000300000 */
.L_x_835:
[----:B------:R-:W-:-:S07]  /*ab00*/  SHF.L.U32 R4, R4, 0x1f, RZ ;  /* 0x0000001f04047819 */ /* 0x000fce00000006ff */
.L_x_836:
[----:B------:R1:W1:Y:S02]  /*ab10*/  SYNCS.PHASECHK.TRANS64.TRYWAIT P0, [R9+URZ+0x36438], R4 ;  /* 0x03643804090075a7 */ /* 0x000264000800017f */
[----:B-1----:R-:W-:Y:S05]  /*ab20*/  @!P0 NANOSLEEP.SYNCS 0x989680 ;  /* 0x009896800000895d */ /* 0x002fea0003900000 */
[----:B------:R-:W1:Y:S02]  /*ab30*/  @!P0 SYNCS.PHASECHK.TRANS64 P0, [R9+URZ+0x36438], R4 ;  /* 0x03643804090085a7 */ /* 0x000e64000800007f */
[----:B-1----:R-:W-:Y:S05]  /*ab40*/  @!P0 BRA `(.L_x_836) ;  /* 0xfffffffc00f08947 */ /* 0x002fea000383ffff */
.L_x_682:
[----:B--2---:R-:W-:Y:S05]  /*ab50*/  BSYNC B6 ;  /* 0x0000000000067941 */ /* 0x004fea0003800000 */
.L_x_676:
[----:B------:R-:W-:Y:S05]  /*ab60*/  EXIT ;  /* 0x000000000000794d */ /* 0x000fea0003800000 */
.L_x_692:
[----:B------:R-:W-:Y:S02]  /*ab70*/  IMAD.MOV.U32 R12, RZ, RZ, RZ ;  /* 0x000000ffff0c7224 */ /* 0x000fe400078e00ff */
[----:B------:R-:W-:Y:S02]  /*ab80*/  IMAD.MOV.U32 R11, RZ, RZ, 0x1f ;  /* 0x0000001fff0b7424 */ /* 0x000fe400078e00ff */
[----:B------:R-:W-:-:S07]  /*ab90*/  IMAD.MOV.U32 R15, RZ, RZ, -0x1 ;  /* 0xffffffffff0f7424 */ /* 0x000fce00078e00ff */
[----:B------:R-:W-:Y:S05]  /*aba0*/  WARPSYNC.COLLECTIVE R15, `(.L_x_837) ;  /* 0x000000000f087348 */ /* 0x000fea0003c00000 */
[----:B------:R1:W2:Y:S02]  /*abb0*/  SHFL.IDX P6, R14, R13, R12, R11 ;  /* 0x0000000c0d0e7389 */ /* 0x0002a400000c000b */
[----:B-12---:R-:W-:Y:S01]  /*abc0*/  ENDCOLLECTIVE ;  /* 0x000000000000791b */ /* 0x006fe20003800000 */
.L_x_837:
[----:B------:R-:W-:Y:S05]  /*abd0*/  BRA `(.L_x_838) ;  /* 0xffffff6400a07947 */ /* 0x000fea000383ffff */
.L_x_694:
[----:B--2---:R-:W-:-:S04]  /*abe0*/  IMAD.U32 R7, RZ, RZ, UR36 ;  /* 0x00000024ff077e24 */ /* 0x004fc8000f8e00ff */
[----:B------:R2:W3:Y:S03]  /*abf0*/  SYNCS.PHASECHK.TRANS64.TRYWAIT P0, [R7+URZ+0x36400], R11 ;  /* 0x0364000b070075a7 */ /* 0x0004e6000800017f */
[----:B---3--:R-:W-:Y:S05]  /*ac00*/  @!P0 NANOSLEEP.SYNCS 0x989680 ;  /* 0x009896800000895d */ /* 0x008fea0003900000 */
[----:B------:R-:W3:Y:S02]  /*ac10*/  @!P0 SYNCS.PHASECHK.TRANS64 P0, [R7+URZ+0x36400], R11 ;  /* 0x0364000b070085a7 */ /* 0x000ee4000800007f */
[----:B---3--:R-:W-:Y:S05]  /*ac20*/  @!P0 BRA `(.L_x_694) ;  /* 0xfffffffc00ec8947 */ /* 0x008fea000383ffff */
[----:B------:R-:W-:Y:S05]  /*ac30*/  BRA `(.L_x_693) ;  /* 0xffffff6400f07947 */ /* 0x000fea000383ffff */
.L_x_698:
[----:B--2---:R2:W3:Y:S02]  /*ac40*/  SYNCS.PHASECHK.TRANS64.TRYWAIT P1, [R4+URZ+0x36410], R11 ;  /* 0x0364100b040075a7 */ /* 0x0044e4000802017f */
[----:B---3--:R-:W-:Y:S05]  /*ac50*/  @!P1 NANOSLEEP.SYNCS 0x989680 ;  /* 0x009896800000995d */ /* 0x008fea0003900000 */
[----:B------:R-:W3:Y:S02]  /*ac60*/  @!P1 SYNCS.PHASECHK.TRANS64 P1, [R4+URZ+0x36410], R11 ;  /* 0x0364100b040095a7 */ /* 0x000ee4000802007f */
[----:B---3--:R-:W-:Y:S05]  /*ac70*/  @!P1 BRA `(.L_x_698) ;  /* 0xfffffffc00f09947 */ /* 0x008fea000383ffff */
[----:B------:R-:W-:Y:S05]  /*ac80*/  BRA `(.L_x_697) ;  /* 0xffffff6c00987947 */ /* 0x000fea000383ffff */
.L_x_702:
[----:B--2---:R-:W-:-:S04]  /*ac90*/  IMAD.U32 R120, RZ, RZ, UR36 ;  /* 0x00000024ff787e24 */ /* 0x004fc8000f8e00ff */
[----:B------:R2:W3:Y:S03]  /*aca0*/  SYNCS.PHASECHK.TRANS64.TRYWAIT P1, [R120+URZ+0x36430], R15 ;  /* 0x0364300f780075a7 */ /* 0x0004e6000802017f */
[----:B---3--:R-:W-:Y:S05]  /*acb0*/  @!P1 NANOSLEEP.SYNCS 0x989680 ;  /* 0x009896800000995d */ /* 0x008fea0003900000 */
[----:B------:R-:W3:Y:S02]  /*acc0*/  @!P1 SYNCS.PHASECHK.TRANS64 P1, [R120+URZ+0x36430], R15 ;  /* 0x0364300f780095a7 */ /* 0x000ee4000802007f */
[----:B---3--:R-:W-:Y:S05]  /*acd0*/  @!P1 BRA `(.L_x_702) ;  /* 0xfffffffc00ec9947 */ /* 0x008fea000383ffff */
[----:B------:R-:W-:Y:S05]  /*ace0*/  BRA `(.L_x_701) ;  /* 0xffffff7400b47947 */ /* 0x000fea000383ffff */
.L_x_762:
[----:B------:R-:W-:Y:S01]  /*acf0*/  BSSY B0, `(.L_x_839) ;  /* 0x0000005000007945 */ /* 0x000fe20003800000 */
[----:B------:R-:W-:-:S07]  /*ad00*/  IMAD.MOV.U32 R15, RZ, RZ, -0x1 ;  /* 0xffffffffff0f7424 */ /* 0x000fce00078e00ff */
[----:B------:R-:W-:Y:S05]  /*ad10*/  WARPSYNC.COLLECTIVE R15, `(.L_x_840) ;  /* 0x000000000f087348 */ /* 0x000fea0003c00000 */
[----:B------:R-:W-:Y:S01]  /*ad20*/  NOP ;  /* 0x0000000000007918 */ /* 0x000fe20000000000 */
[----:B------:R-:W-:Y:S01]  /*ad30*/  ENDCOLLECTIVE ;  /* 0x000000000000791b */ /* 0x000fe20003800000 */
.L_x_840:
[----:B------:R-:W-:Y:S05]  /*ad40*/  BSYNC B0 ;  /* 0x0000000000007941 */ /* 0x000fea0003800000 */
.L_x_839:
[----:B------:R-:W-:Y:S05]  /*ad50*/  BRA `(.L_x_841) ;  /* 0xffffffc4005c7947 */ /* 0x000fea000383ffff */
.L_x_778:
[----:B------:R-:W-:Y:S01]  /*ad60*/  BSSY B0, `(.L_x_842) ;  /* 0x0000005000007945 */ /* 0x000fe20003800000 */
[----:B------:R-:W-:-:S07]  /*ad70*/  IMAD.MOV.U32 R15, RZ, RZ, -0x1 ;  /* 0xffffffffff0f7424 */ /* 0x000fce00078e00ff */
[----:B------:R-:W-:Y:S05]  /*ad80*/  WARPSYNC.COLLECTIVE R15, `(.L_x_843) ;  /* 0x000000000f087348 */ /* 0x000fea0003c00000 */
[----:B------:R-:W-:Y:S01]  /*ad90*/  NOP ;  /* 0x0000000000007918 */ /* 0x000fe20000000000 */
[----:B------:R-:W-:Y:S01]  /*ada0*/  ENDCOLLECTIVE ;  /* 0x000000000000791b */ /* 0x000fe20003800000 */
.L_x_843:
[----:B------:R-:W-:Y:S05]  /*adb0*/  BSYNC B0 ;  /* 0x0000000000007941 */ /* 0x000fea0003800000 */
.L_x_842:
[----:B------:R-:W-:Y:S05]  /*adc0*/  BRA `(.L_x_844) ;  /* 0xffffffc800cc7947 */ /* 0x000fea000383ffff */
.L_x_795:
[----:B------:R-:W-:Y:S01]  /*add0*/  BSSY B0, `(.L_x_845) ;  /* 0x0000005000007945 */ /* 0x000fe20003800000 */
[----:B------:R-:W-:-:S07]  /*ade0*/  IMAD.MOV.U32 R15, RZ, RZ, -0x1 ;  /* 0xffffffffff0f7424 */ /* 0x000fce00078e00ff */
[----:B------:R-:W-:Y:S05]  /*adf0*/  WARPSYNC.COLLECTIVE R15, `(.L_x_846) ;  /* 0x000000000f087348 */ /* 0x000fea0003c00000 */
[----:B------:R-:W-:Y:S01]  /*ae00*/  NOP ;  /* 0x0000000000007918 */ /* 0x000fe20000000000 */
[----:B------:R-:W-:Y:S01]  /*ae10*/  ENDCOLLECTIVE ;  /* 0x000000000000791b */ /* 0x000fe20003800000 */
.L_x_846:
[----:B------:R-:W-:Y:S05]  /*ae20*/  BSYNC B0 ;  /* 0x0000000000007941 */ /* 0x000fea0003800000 */
.L_x_845:
[----:B------:R-:W-:Y:S05]  /*ae30*/  BRA `(.L_x_847) ;  /* 0xffffffd000487947 */ /* 0x000fea000383ffff */
.L_x_812:
[----:B-1----:R1:W2:Y:S02]  /*ae40*/  SYNCS.PHASECHK.TRANS64.TRYWAIT P1, [R12+URZ+0x36420], R11 ;  /* 0x0364200b0c0075a7 */ /* 0x0022a4000802017f */
[----:B--2---:R-:W-:Y:S05]  /*ae50*/  @!P1 NANOSLEEP.SYNCS 0x989680 ;  /* 0x009896800000995d */ /* 0x004fea0003900000 */
[----:B------:R-:W2:Y:S02]  /*ae60*/  @!P1 SYNCS.PHASECHK.TRANS64 P1, [R12+URZ+0x36420], R11 ;  /* 0x0364200b0c0095a7 */ /* 0x000ea4000802007f */
[----:B--2---:R-:W-:Y:S05]  /*ae70*/  @!P1 BRA `(.L_x_812) ;  /* 0xfffffffc00f09947 */ /* 0x004fea000383ffff */
[----:B------:R-:W-:Y:S05]  /*ae80*/  BRA `(.L_x_848) ;  /* 0xffffffdc00bc7947 */ /* 0x000fea000383ffff */
.L_x_816:
[----:B-1----:R1:W2:Y:S02]  /*ae90*/  SYNCS.PHASECHK.TRANS64.TRYWAIT P1, [R12+URZ+0x36438], R11 ;  /* 0x0364380b0c0075a7 */ /* 0x0022a4000802017f */
[----:B--2---:R-:W-:Y:S05]  /*aea0*/  @!P1 NANOSLEEP.SYNCS 0x989680 ;  /* 0x009896800000995d */ /* 0x004fea0003900000 */
[----:B------:R-:W2:Y:S02]  /*aeb0*/  @!P1 SYNCS.PHASECHK.TRANS64 P1, [R12+URZ+0x36438], R11 ;  /* 0x0364380b0c0095a7 */ /* 0x000ea4000802007f */
[----:B--2---:R-:W-:Y:S05]  /*aec0*/  @!P1 BRA `(.L_x_816) ;  /* 0xfffffffc00f09947 */ /* 0x004fea000383ffff */
[----:B------:R-:W-:Y:S05]  /*aed0*/  BRA `(.L_x_849) ;  /* 0xffffffe400647947 */ /* 0x000fea000383ffff */
.L_x_818:
[----:B--2---:R2:W3:Y:S02]  /*aee0*/  SYNCS.PHASECHK.TRANS64.TRYWAIT P1, [R12+URZ+0x36428], R27 ;  /* 0x0364281b0c0075a7 */ /* 0x0044e4000802017f */
[----:B---3--:R-:W-:Y:S05]  /*aef0*/  @!P1 NANOSLEEP.SYNCS 0x989680 ;  /* 0x009896800000995d */ /* 0x008fea0003900000 */
[----:B------:R-:W3:Y:S02]  /*af00*/  @!P1 SYNCS.PHASECHK.TRANS64 P1, [R12+URZ+0x36428], R27 ;  /* 0x0364281b0c0095a7 */ /* 0x000ee4000802007f */
[----:B---3--:R-:W-:Y:S05]  /*af10*/  @!P1 BRA `(.L_x_818) ;  /* 0xfffffffc00f09947 */ /* 0x008fea000383ffff */
[----:B------:R-:W-:Y:S05]  /*af20*/  BRA `(.L_x_850) ;  /* 0xffffffe8002c7947 */ /* 0x000fea000383ffff */
.L_x_820:
[----:B--2---:R2:W3:Y:S02]  /*af30*/  SYNCS.PHASECHK.TRANS64.TRYWAIT P1, [R12+URZ+0x36438], R28 ;  /* 0x0364381c0c0075a7 */ /* 0x0044e4000802017f */
[----:B---3--:R-:W-:Y:S05]  /*af40*/  @!P1 NANOSLEEP.SYNCS 0x989680 ;  /* 0x009896800000995d */ /* 0x008fea0003900000 */
[----:B------:R-:W3:Y:S02]  /*af50*/  @!P1 SYNCS.PHASECHK.TRANS64 P1, [R12+URZ+0x36438], R28 ;  /* 0x0364381c0c0095a7 */ /* 0x000ee4000802007f */
[----:B---3--:R-:W-:Y:S05]  /*af60*/  @!P1 BRA `(.L_x_820) ;  /* 0xfffffffc00f09947 */ /* 0x008fea000383ffff */
[----:B------:R-:W-:Y:S05]  /*af70*/  BRA `(.L_x_851) ;  /* 0xffffffe800c47947 */ /* 0x000fea000383ffff */
.L_x_822:
[----:B------:R-:W-:-:S07]  /*af80*/  SHF.L.U32 R5, R0, 0x1f, RZ ;  /* 0x0000001f00057819 */ /* 0x000fce00000006ff */
.L_x_852:
[----:B---3--:R3:W4:Y:S02]  /*af90*/  SYNCS.PHASECHK.TRANS64.TRYWAIT P1, [R12+URZ+0x36420], R5 ;  /* 0x036420050c0075a7 */ /* 0x008724000802017f */
[----:B----4-:R-:W-:Y:S05]  /*afa0*/  @!P1 NANOSLEEP.SYNCS 0x989680 ;  /* 0x009896800000995d */ /* 0x010fea0003900000 */
[----:B------:R-:W4:Y:S02]  /*afb0*/  @!P1 SYNCS.PHASECHK.TRANS64 P1, [R12+URZ+0x36420], R5 ;  /* 0x036420050c0095a7 */ /* 0x000f24000802007f */
[----:B----4-:R-:W-:Y:S05]  /*afc0*/  @!P1 BRA `(.L_x_852) ;  /* 0xfffffffc00f09947 */ /* 0x010fea000383ffff */
[----:B------:R-:W-:Y:S05]  /*afd0*/  BRA `(.L_x_853) ;  /* 0xffffffec005c7947 */ /* 0x000fea000383ffff */
.L_x_825:
[----:B---3--:R3:W4:Y:S02]  /*afe0*/  SYNCS.PHASECHK.TRANS64.TRYWAIT P1, [R12+URZ+0x36438], R11 ;  /* 0x0364380b0c0075a7 */ /* 0x008724000802017f */
[----:B----4-:R-:W-:Y:S05]  /*aff0*/  @!P1 NANOSLEEP.SYNCS 0x989680 ;  /* 0x009896800000995d */ /* 0x010fea0003900000 */
[----:B------:R-:W4:Y:S02]  /*b000*/  @!P1 SYNCS.PHASECHK.TRANS64 P1, [R12+URZ+0x36438], R11 ;  /* 0x0364380b0c0095a7 */ /* 0x000f24000802007f */
[----:B----4-:R-:W-:Y:S05]  /*b010*/  @!P1 BRA `(.L_x_825) ;  /* 0xfffffffc00f09947 */ /* 0x010fea000383ffff */
[----:B------:R-:W-:Y:S05]  /*b020*/  BRA `(.L_x_854) ;  /* 0xfffffff000087947 */ /* 0x000fea000383ffff */
.L_x_827:
[----:B----4-:R4:W1:Y:S02]  /*b030*/  SYNCS.PHASECHK.TRANS64.TRYWAIT P1, [R12+URZ+0x36428], R5 ;  /* 0x036428050c0075a7 */ /* 0x010864000802017f */
[----:B-1----:R-:W-:Y:S05]  /*b040*/  @!P1 NANOSLEEP.SYNCS 0x989680 ;  /* 0x009896800000995d */ /* 0x002fea0003900000 */
[----:B------:R-:W1:Y:S02]  /*b050*/  @!P1 SYNCS.PHASECHK.TRANS64 P1, [R12+URZ+0x36428], R5 ;  /* 0x036428050c0095a7 */ /* 0x000e64000802007f */
[----:B-1----:R-:W-:Y:S05]  /*b060*/  @!P1 BRA `(.L_x_827) ;  /* 0xfffffffc00f09947 */ /* 0x002fea000383ffff */
[----:B------:R-:W-:Y:S05]  /*b070*/  BRA `(.L_x_855) ;  /* 0xfffffff000b47947 */ /* 0x000fea000383ffff */
.L_x_829:
[----:B----4-:R4:W1:Y:S02]  /*b080*/  SYNCS.PHASECHK.TRANS64.TRYWAIT P1, [R12+URZ+0x36438], R3 ;  /* 0x036438030c0075a7 */ /* 0x010864000802017f */
[----:B-1----:R-:W-:Y:S05]  /*b090*/  @!P1 NANOSLEEP.SYNCS 0x989680 ;  /* 0x009896800000995d */ /* 0x002fea0003900000 */
[----:B------:R-:W1:Y:S02]  /*b0a0*/  @!P1 SYNCS.PHASECHK.TRANS64 P1, [R12+URZ+0x36438], R3 ;  /* 0x036438030c0095a7 */ /* 0x000e64000802007f */
[----:B-1----:R-:W-:Y:S05]  /*b0b0*/  @!P1 BRA `(.L_x_829) ;  /* 0xfffffffc00f09947 */ /* 0x002fea000383ffff */
[----:B------:R-:W-:Y:S05]  /*b0c0*/  BRA `(.L_x_856) ;  /* 0xfffffff400507947 */ /* 0x000fea000383ffff */
.L_x_831:
[----:B------:R-:W-:Y:S01]  /*b0d0*/  BSSY B0, `(.L_x_857) ;  /* 0x0000006000007945 */ /* 0x000fe20003800000 */
[----:B------:R-:W-:-:S07]  /*b0e0*/  IMAD.MOV.U32 R15, RZ, RZ, -0x1 ;  /* 0xffffffffff0f7424 */ /* 0x000fce00078e00ff */
[----:B-1234-:R-:W-:Y:S05]  /*b0f0*/  WARPSYNC.COLLECTIVE R15, `(.L_x_858) ;  /* 0x000000000f0c7348 */ /* 0x01efea0003c00000 */
[----:B------:R-:W-:Y:S02]  /*b100*/  ELECT P6, UR62, PT ;  /* 0x00000000003e782f */ /* 0x000fe400038c0000 */
[----:B------:R-:W-:Y:S01]  /*b110*/  MOV R14, UR62 ;  /* 0x0000003e000e7c02 */ /* 0x000fe20008000f00 */
[----:B-1234-:R-:W-:Y:S10]  /*b120*/  ENDCOLLECTIVE ;  /* 0x000000000000791b */ /* 0x01eff40003800000 */
.L_x_858:
[----:B------:R-:W-:Y:S05]  /*b130*/  BSYNC B0 ;  /* 0x0000000000007941 */ /* 0x000fea0003800000 */
.L_x_857:
[----:B------:R-:W-:Y:S05]  /*b140*/  BRA `(.L_x_859) ;  /* 0xfffffff8000c7947 */ /* 0x000fea000383ffff */
.L_x_833:
[----:B----4-:R4:W1:Y:S02]  /*b150*/  SYNCS.PHASECHK.TRANS64.TRYWAIT P0, [R7+URZ], R6 ;  /* 0x00000006070075a7 */ /* 0x010864000800017f */
[----:B-1----:R-:W-:Y:S05]  /*b160*/  @!P0 NANOSLEEP.SYNCS 0x989680 ;  /* 0x009896800000895d */ /* 0x002fea0003900000 */
[----:B------:R-:W1:Y:S02]  /*b170*/  @!P0 SYNCS.PHASECHK.TRANS64 P0, [R7+URZ], R6 ;  /* 0x00000006070085a7 */ /* 0x000e64000800007f */
[----:B-1----:R-:W-:Y:S05]  /*b180*/  @!P0 BRA `(.L_x_833) ;  /* 0xfffffffc00f08947 */ /* 0x002fea000383ffff */
[----:B------:R-:W-:Y:S05]  /*b190*/  BRA `(.L_x_860) ;  /* 0xfffffff800487947 */ /* 0x000fea000383ffff */
.L_x_834:
[----:B------:R1:W1:Y:S02]  /*b1a0*/  SYNCS.PHASECHK.TRANS64.TRYWAIT P0, [R5+URZ], R0 ;  /* 0x00000000050075a7 */ /* 0x000264000800017f */
[----:B-1----:R-:W-:Y:S05]  /*b1b0*/  @!P0 NANOSLEEP.SYNCS 0x989680 ;  /* 0x009896800000895d */ /* 0x002fea0003900000 */
[----:B------:R-:W1:Y:S02]  /*b1c0*/  @!P0 SYNCS.PHASECHK.TRANS64 P0, [R5+URZ], R0 ;  /* 0x00000000050085a7 */ /* 0x000e64000800007f */
[----:B-1----:R-:W-:Y:S05]  /*b1d0*/  @!P0 BRA `(.L_x_834) ;  /* 0xfffffffc00f08947 */ /* 0x002fea000383ffff */
[----:B------:R-:W-:Y:S05]  /*b1e0*/  BRA `(.L_x_861) ;  /* 0xfffffff8003c7947 */ /* 0x000fea000383ffff */
.L_x_862:
        /* <DEDUP_REMOVED lines=9> */
.L_x_3860:


//--------------------- .text._ZN7cutlass13device_kernelIN5flash11enable_sm90INS1_16FlashAttnBwdSm90INS1_25CollectiveMainloopBwdSm90ILi2ELi1ELi1EN4cute5tupleIJNS5_1CILi1EEES8_S8_EEENS6_IJNS7_ILi64EEENS7_ILi96EEENS7_ILi192EEEEEENS_10bfloat16_tEfNS_4arch4Sm90ELb0ELb0ELb1ELb1ELb0ELb0ELb1ELb0ELi3ELi1ELi1ELi1ELb0EEENS1_24CollectiveEpilogueBwdGQAISD_fSG_Li384ELb1ELb0EEENS1_19SingleTileSchedulerILb1ELb0ELb0ELi96EEEEEEEEEvNT_6ParamsE --------------------------
	.section	.text._ZN7cutlass13device_kernelIN5flash11enable_sm90INS1_16FlashAttnBwdSm90INS1_25CollectiveMainloopBwdSm90ILi2ELi1ELi1EN4cute5tupleIJNS5_1CILi1EEES8_S8_EEENS6_IJNS7_ILi64EEENS7_ILi96EEENS7_ILi192EEEEEENS_10bfloat16_tEfNS_4arch4Sm90ELb0ELb0ELb1ELb1ELb0ELb0ELb1ELb0ELi3ELi1ELi1ELi1ELb0EEENS1_24CollectiveEpilogueBwdGQAISD_fSG_Li384ELb1ELb0EEENS1_19SingleTileSchedulerILb1ELb0ELb0ELi96EEEEEEEEEvNT_6ParamsE,"ax",@progbits
	.align	128
.text._ZN7cutlass13device_kernelIN5flash11enable_sm90INS1_16FlashAttnBwdSm90INS1_25CollectiveMainloopBwdSm90ILi2ELi1ELi1EN4cute5tupleIJNS5_1CILi1EEES8_S8_EEENS6_IJNS7_ILi64EEENS7_ILi96EEENS7_ILi192EEEEEENS_10bfloat16_tEfNS_4arch4Sm90ELb0ELb0ELb1ELb1ELb0ELb0ELb1ELb0ELi3ELi1ELi1ELi1ELb0EEENS1_24CollectiveEpilogueBwdGQAISD_fSG_Li384ELb1ELb0EEENS1_19SingleTileSchedulerILb1ELb0ELb0ELi96EEEEEEEEEvNT_6ParamsE:
        .type           _ZN7cutlass13device_kernelIN5flash11enable_sm90INS1_16FlashAttnBwdSm90INS1_25CollectiveMainloopBwdSm90ILi2ELi1ELi1EN4cute5tupleIJNS5_1CILi1EEES8_S8_EEENS6_IJNS7_ILi64EEENS7_ILi96EEENS7_ILi192EEEEEENS_10bfloat16_tEfNS_4arch4Sm90ELb0ELb0ELb1ELb1ELb0ELb0ELb1ELb0ELi3ELi1ELi1ELi1ELb0EEENS1_24CollectiveEpilogueBwdGQAISD_fSG_Li384ELb1ELb0EEENS1_19SingleTileSchedulerILb1ELb0ELb0ELi96EEEEEEEEEvNT_6ParamsE,@function
        .size           _ZN7cutlass13device_kernelIN5flash11enable_sm90INS1_16FlashAttnBwdSm90INS1_25CollectiveMainloopBwdSm90ILi2ELi1ELi1EN4cute5tupleIJNS5_1CILi1EEES8_S8_EEENS6_IJNS7_ILi64EEENS7_ILi96EEENS7_ILi192EEEEEENS_10bfloat16_tEfNS_4arch4Sm90ELb0ELb0ELb1ELb1ELb0ELb0ELb1ELb0ELi3ELi1ELi1ELi1ELb0EEENS1_24CollectiveEpilogueBwdGQAISD_fSG_Li384ELb1ELb0EEENS1_19SingleTileSchedulerILb1ELb0ELb0ELi96EEEEEEEEEvNT_6ParamsE,(.L_x_3861 - _ZN7cutlass13device_kernelIN5flash11enable_sm90INS1_16FlashAttnBwdSm90INS1_25CollectiveMainloopBwdSm90ILi2ELi1ELi1EN4cute5tupleIJNS5_1CILi1EEES8_S8_EEENS6_IJNS7_ILi64EEENS7_ILi96EEENS7_ILi192EEEEEENS_10bfloat16_tEfNS_4arch4Sm90ELb0ELb0ELb1ELb1ELb0ELb0ELb1ELb0ELi3ELi1ELi1ELi1ELb0EEENS1_24CollectiveEpilogueBwdGQAISD_fSG_Li384ELb1ELb0EEENS1_19SingleTileSchedulerILb1ELb0ELb0ELi96EEEEEEEEEvNT_6ParamsE)
        .other          _ZN7cutlass13device_kernelIN5flash11enable_sm90INS1_16FlashAttnBwdSm90INS1_25CollectiveMainloopBwdSm90ILi2ELi1ELi1EN4cute5tupleIJNS5_1CILi1EEES8_S8_EEENS6_IJNS7_ILi64EEENS7_ILi96EEENS7_ILi192EEEEEENS_10bfloat16_tEfNS_4arch4Sm90ELb0ELb0ELb1ELb1ELb0ELb0ELb1ELb0ELi3ELi1ELi1ELi1ELb0EEENS1_24CollectiveEpilogueBwdGQAISD_fSG_Li384ELb1ELb0EEENS1_19SingleTileSchedulerILb1ELb0ELb0ELi96EEEEEEEEEvNT_6ParamsE,@"STO_CUDA_ENTRY STV_DEFAULT"
_ZN7cutlass13device_kernelIN5flash11enable_sm90INS1_16FlashAttnBwdSm90INS1_25CollectiveMainloopBwdSm90ILi2ELi1ELi1EN4cute5tupleIJNS5_1CILi1EEES8_S8_EEENS6_IJNS7_ILi64EEENS7_ILi96EEENS7_ILi192EEEEEENS_10bfloat16_tEfNS_4arch4Sm90ELb0ELb0ELb1ELb1ELb0ELb0ELb1ELb0ELi3ELi1ELi1ELi1ELb0EEENS1_24CollectiveEpilogueBwdGQAISD_fSG_Li384ELb1ELb0EEENS1_19SingleTileSchedulerILb1ELb0ELb0ELi96EEEEEEEEEvNT_6ParamsE:
        /* <DEDUP_REMOVED lines=23> */
.L_x_864:
[----:B------:R-:W-:Y:S05]  /*0170*/  BSYNC B0 ;  /* 0x0000000000007941 */ /* 0x000fea0003800000 */
.L_x_863:
        /* <DEDUP_REMOVED lines=34> */
.L_x_865:
        /* <DEDUP_REMOVED lines=20> */
.L_x_866:
        /* <DEDUP_REMOVED lines=8> */
.L_x_869:
        /* <DEDUP_REMOVED lines=21> */
.L_x_870:
        /* <DEDUP_REMOVED lines=10> */
.L_x_872:
[----:B------:R-:W2:Y:S02]  /*0750*/  LDC R0, c[0x0][0x8c4] ;  /* 0x00023100ff007b82 */ /* 0x000ea40000000800 */
.L_x_871:
        /* <DEDUP_REMOVED lines=15> */
.L_x_874:
        /* <DEDUP_REMOVED lines=10> */
.L_x_875:
        /* <DEDUP_REMOVED lines=8> */
.L_x_876:
        /* <DEDUP_REMOVED lines=9> */
.L_x_877:
        /* <DEDUP_REMOVED lines=76> */
.L_x_880:
        /* <DEDUP_REMOVED lines=15> */
.L_x_879:
        /* <DEDUP_REMOVED lines=20> */
.L_x_882:
        /* <DEDUP_REMOVED lines=15> */
.L_x_881:
        /* <DEDUP_REMOVED lines=8> */
.L_x_970:
        /* <DEDUP_REMOVED lines=26> */
.L_x_884:
        /* <DEDUP_REMOVED lines=100> */
.L_x_896:
[----:B------:R-:W-:-:S13]  /*1a40*/  ISETP.NE.AND P0, PT, R9, 0x3, PT ;  /* 0x000000030900780c */ /* 0x000fda0003f05270 */
[----:B------:R-:W-:Y:S05]  /*1a50*/  @!P0 BRA `(.L_x_886) ;  /* 0x0000000000048947 */ /* 0x000fea0003800000 */
[----:B------:R-:W-:Y:S01]  /*1a60*/  BPT.TRAP 0x1 ;  /* 0x000000040000795c */ /* 0x000fe20000300000 */
.L_x_886:
[----:B------:R-:W-:Y:S02]  /*1a70*/  LEA R4, R3, UR36, 0x3 ;  /* 0x0000002403047c11 */ /* 0x000fe4000f8e18ff */
[----:B------:R-:W-:-:S04]  /*1a80*/  SHF.L.U32 R11, R7, 0x1f, RZ ;  /* 0x0000001f070b7819 */ /* 0x000fc800000006ff */
[----:B------:R1:W2:Y:S01]  /*1a90*/  SYNCS.PHASECHK.TRANS64.TRYWAIT P1, [R4+URZ+0x36410], R11 ;  /* 0x0364100b040075a7 */ /* 0x0002a2000802017f */
[----:B------:R-:W-:Y:S05]  /*1aa0*/  @!P0 BRA `(.L_x_887) ;  /* 0x0000000000048947 */ /* 0x000fea0003800000 */
[----:B------:R-:W-:Y:S01]  /*1ab0*/  BPT.TRAP 0x1 ;  /* 0x000000040000795c */ /* 0x000fe20000300000 */
.L_x_887:
[----:B--2---:R-:W-:Y:S05]  /*1ac0*/  @P1 BRA `(.L_x_888) ;  /* 0x0000000000081947 */ /* 0x004fea0003800000 */
[----:B------:R-:W2:Y:S02]  /*1ad0*/  SYNCS.PHASECHK.TRANS64.TRYWAIT P1, [R4+URZ+0x36410], R11 ;  /* 0x0364100b040075a7 */ /* 0x000ea4000802017f */
[----:B--2---:R-:W-:Y:S05]  /*1ae0*/  @!P1 BRA `(.L_x_889) ;  /* 0x0000006800649947 */ /* 0x004fea0003800000 */
.L_x_888:
        /* <DEDUP_REMOVED lines=104> */
.L_x_890:
[----:B------:R-:W-:-:S04]  /*2170*/  SHF.L.U32 R15, R6, 0x1f, RZ ;  /* 0x0000001f060f7819 */ /* 0x000fc800000006ff */
[----:B------:R1:W1:Y:S01]  /*2180*/  SYNCS.PHASECHK.TRANS64.TRYWAIT P1, [UR36+0x36430], R15 ;  /* 0x0364300fff0075a7 */ /* 0x0002620008020164 */
[----:B------:R-:W-:Y:S05]  /*2190*/  @!P0 BRA `(.L_x_891) ;  /* 0x0000000000048947 */ /* 0x000fea0003800000 */
[----:B------:R-:W-:Y:S01]  /*21a0*/  BPT.TRAP 0x1 ;  /* 0x000000040000795c */ /* 0x000fe20000300000 */
.L_x_891:
        /* <DEDUP_REMOVED lines=33> */
.L_x_892:
        /* <DEDUP_REMOVED lines=340> */
.L_x_894:
        /* <DEDUP_REMOVED lines=60> */
.L_x_895:
        /* <DEDUP_REMOVED lines=63> */
.L_x_878:
[----:B------:R-:W-:Y:S05]  /*40b0*/  @P0 BRA `(.L_x_873) ;  /* 0x0000004000b40947 */ /* 0x000fea0003800000 */
[----:B------:R-:W3:Y:S01]  /*40c0*/  LDL.LU R120, [R1+0x8] ;  /* 0x0000080001787983 */ /* 0x000ee20000300800 */
[----:B-12---:R-:W1:Y:S01]  /*40d0*/  LDC.64 R2, c[0x0][0x878] ;  /* 0x00021e00ff027b82 */ /* 0x006e620000000a00 */
[----:B------:R-:W2:Y:S01]  /*40e0*/  S2R R0, SR_TID.X ;  /* 0x0000000000007919 */ /* 0x000ea20000002100 */
[----:B------:R-:W4:Y:S06]  /*40f0*/  S2R R6, SR_CTAID.Y ;  /* 0x0000000000067919 */ /* 0x000f2c0000002600 */
[----:B------:R-:W5:Y:S01]  /*4100*/  S2UR UR5, SR_CgaCtaId ;  /* 0x00000000000579c3 */ /* 0x000f620000008800 */
[----:B------:R-:W4:Y:S07]  /*4110*/  S2R R10, SR_CTAID.X ;  /* 0x00000000000a7919 */ /* 0x000f2e0000002500 */
[----:B------:R-:W4:Y:S01]  /*4120*/  LDC.64 R12, c[0x0][0x818] ;  /* 0x00020600ff0c7b82 */ /* 0x000f220000000a00 */
[----:B-1----:R-:W-:-:S07]  /*4130*/  ISETP.NE.U32.AND P0, PT, R2, RZ, PT ;  /* 0x000000ff0200720c */ /* 0x002fce0003f05070 */
[----:B------:R-:W1:Y:S01]  /*4140*/  LDC.64 R16, c[0x0][0x840] ;  /* 0x00021000ff107b82 */ /* 0x000e620000000a00 */
[----:B------:R-:W-:-:S07]  /*4150*/  ISETP.NE.AND.EX P0, PT, R3, RZ, PT, P0 ;  /* 0x000000ff0300720c */ /* 0x000fce0003f05300 */
[----:B------:R-:W5:Y:S08]  /*4160*/  LDC R2, c[0x0][0x850] ;  /* 0x00021400ff027b82 */ /* 0x000f700000000800 */
[----:B------:R-:W3:Y:S01]  /*4170*/  @P0 LDC.64 R4, c[0x0][0x878] ;  /* 0x00021e00ff040b82 */ /* 0x000ee20000000a00 */
[----:B------:R-:W-:-:S07]  /*4180*/  UMOV UR4, 0x400 ;  /* 0x0000040000047882 */ /* 0x000fce0000000000 */
[----:B------:R-:W1:Y:S08]  /*4190*/  LDC.64 R14, c[0x0][0x820] ;  /* 0x00020800ff0e7b82 */ /* 0x000e700000000a00 */
[----:B------:R-:W1:Y:S08]  /*41a0*/  LDC.64 R18, c[0x0][0x848] ;  /* 0x00021200ff127b82 */ /* 0x000e700000000a00 */
[----:B------:R-:W1:Y:S08]  /*41b0*/  LDC.64 R20, c[0x0][0x800] ;  /* 0x00020000ff147b82 */ /* 0x000e700000000a00 */
[----:B------:R-:W1:Y:S01]  /*41c0*/  LDC.64 R22, c[0x0][0x828] ;  /* 0x00020a00ff167b82 */ /* 0x000e620000000a00 */
[----:B---3--:R-:W-:-:S06]  /*41d0*/  @P0 IMAD.WIDE R4, R120, 0x4, R4 ;  /* 0x0000000478040825 */ /* 0x008fcc00078e0204 */
[----:B------:R-:W3:Y:S01]  /*41e0*/  @P0 LDG.E R4, desc[UR38][R4.64] ;  /* 0x0000002604040981 */ /* 0x000ee2000c1e1900 */
[----:B------:R-:W-:Y:S01]  /*41f0*/  BAR.SYNC.DEFER_BLOCKING 0x1, 0x180 ;  /* 0x0046000000007b1d */ /* 0x000fe20000010000 */
[----:B-----5:R-:W-:Y:S01]  /*4200*/  ISETP.NE.AND P1, PT, R2, 0x1, PT ;  /* 0x000000010200780c */ /* 0x020fe20003f25270 */
[----:B--2---:R-:W-:Y:S01]  /*4210*/  VIADD R2, R0, 0xffffff80 ;  /* 0xffffff8000027836 */ /* 0x004fe20000000000 */
[----:B------:R-:W-:-:S03]  /*4220*/  ULEA UR4, UR5, UR4, 0x18 ;  /* 0x0000000405047291 */ /* 0x000fc6000f8ec03f */
[----:B------:R-:W-:Y:S01]  /*4230*/  BSSY B0, `(.L_x_897) ;  /* 0x0000052000007945 */ /* 0x000fe20003800000 */
[----:B------:R-:W-:-:S04]  /*4240*/  SHF.R.S32.HI R3, RZ, 0x1f, R2 ;  /* 0x0000001fff037819 */ /* 0x000fc80000011402 */
[----:B------:R-:W-:-:S03]  /*4250*/  LEA.HI R7, R3, R2, RZ, 0x7 ;  /* 0x0000000203077211 */ /* 0x000fc600078f38ff */
[----:B------:R-:W2:Y:S01]  /*4260*/  @P1 LDC R9, c[0x0][0x854] ;  /* 0x00021500ff091b82 */ /* 0x000ea20000000800 */
[----:B------:R-:W-:Y:S02]  /*4270*/  LOP3.LUT R3, R7, 0x3fffff80, RZ, 0xc0, !PT ;  /* 0x3fffff8007037812 */ /* 0x000fe400078ec0ff */
[----:B------:R-:W-:-:S03]  /*4280*/  SHF.R.S32.HI R8, RZ, 0x7, R7 ;  /* 0x00000007ff087819 */ /* 0x000fc60000011407 */
[----:B------:R-:W-:Y:S02]  /*4290*/  IMAD.IADD R3, R2, 0x1, -R3 ;  /* 0x0000000102037824 */ /* 0x000fe400078e0a03 */
[----:B------:R-:W5:Y:S02]  /*42a0*/  @P1 LDC R11, c[0x0][0x858] ;  /* 0x00021600ff0b1b82 */ /* 0x000f640000000800 */
[----:B------:R-:W-:Y:S02]  /*42b0*/  IMAD R7, R8, 0x600, R3 ;  /* 0x0000060008077824 */ /* 0x000fe400078e0203 */
[----:B----4-:R-:W-:Y:S02]  /*42c0*/  IMAD.MOV.U32 R3, RZ, RZ, R6 ;  /* 0x000000ffff037224 */ /* 0x010fe400078e0006 */
[----:B------:R-:W-:-:S05]  /*42d0*/  IMAD.SHL.U32 R7, R7, 0x4, RZ ;  /* 0x0000000407077824 */ /* 0x000fca00078e00ff */
[----:B------:R-:W-:Y:S01]  /*42e0*/  LEA R8, R7, UR4, 0x2 ;  /* 0x0000000407087c11 */ /* 0x000fe2000f8e10ff */
[----:B------:R-:W-:-:S04]  /*42f0*/  IMAD R7, R10, 0x4800, RZ ;  /* 0x000048000a077824 */ /* 0x000fc800078e02ff */
        /* <DEDUP_REMOVED lines=17> */
[----:B-1----:R-:W1:Y:S01]  /*4410*/  FENCE.VIEW.ASYNC.S ;  /* 0x00000000000073c6 */ /* 0x002e620000000000 */
[----:B---3--:R-:W-:-:S04]  /*4420*/  @P0 IMAD R4, R120, 0x60, R4 ;  /* 0x0000006078040824 */ /* 0x008fc800078e0204 */
[----:B------:R-:W-:-:S04]  /*4430*/  @P0 IMAD.HI R5, R4, 0x2aaaaaab, RZ ;  /* 0x2aaaaaab04050827 */ /* 0x000fc800078e02ff */
[----:B--2---:R-:W-:Y:S01]  /*4440*/  @P1 IMAD.HI.U32 R4, R6, R9, RZ ;  /* 0x0000000906041227 */ /* 0x004fe200078e00ff */
[----:B------:R-:W-:-:S04]  /*4450*/  @P0 SHF.R.U32.HI R6, RZ, 0x1f, R5 ;  /* 0x0000001fff060819 */ /* 0x000fc80000011605 */
[----:B------:R-:W-:Y:S02]  /*4460*/  @P0 LEA.HI.SX32 R6, R5, R6, 0x1c ;  /* 0x0000000605060211 */ /* 0x000fe400078fe2ff */
[----:B-----5:R-:W-:-:S03]  /*4470*/  @P1 SHF.R.U32.HI R3, RZ, R11, R4 ;  /* 0x0000000bff031219 */ /* 0x020fc60000011604 */
[----:B------:R-:W-:Y:S01]  /*4480*/  @P0 IMAD R4, R6, 0x4800, RZ ;  /* 0x0000480006040824 */ /* 0x000fe200078e02ff */
[----:B------:R-:W-:-:S04]  /*4490*/  SHF.R.S32.HI R9, RZ, 0x1f, R3 ;  /* 0x0000001fff097819 */ /* 0x000fc80000011403 */
[----:B------:R-:W-:Y:S02]  /*44a0*/  @P0 SHF.R.S32.HI R5, RZ, 0x1f, R4 ;  /* 0x0000001fff050819 */ /* 0x000fe40000011404 */
[----:B------:R-:W-:Y:S01]  /*44b0*/  @!P0 CS2R R4, SRZ ;  /* 0x0000000000048805 */ /* 0x000fe2000001ff00 */
[----:B------:R-:W-:Y:S01]  /*44c0*/  IMAD R10, R9, R16, RZ ;  /* 0x00000010090a7224 */ /* 0x000fe200078e02ff */
[----:B-1----:R-:W-:Y:S04]  /*44d0*/  BAR.SYNC.DEFER_BLOCKING 0x1, 0x180 ;  /* 0x0046000000007b1d */ /* 0x002fe80000010000 */
[----:B------:R-:W-:Y:S01]  /*44e0*/  IADD3 R6, P1, R7, R4, RZ ;  /* 0x0000000407067210 */ /* 0x000fe20007f3e0ff */
[----:B------:R-:W-:Y:S01]  /*44f0*/  IMAD R4, R9, R12, RZ ;  /* 0x0000000c09047224 */ /* 0x000fe200078e02ff */
[----:B------:R-:W-:-:S02]  /*4500*/  SEL R9, R120, RZ, !P0 ;  /* 0x000000ff78097207 */ /* 0x000fc40004000000 */
[----:B------:R-:W-:Y:S01]  /*4510*/  LEA.HI.X.SX32 R7, R7, R5, 0x1, P1 ;  /* 0x0000000507077211 */ /* 0x000fe200008f0eff */
[C---:B------:R-:W-:Y:S02]  /*4520*/  IMAD R11, R3.reuse, R13, R4 ;  /* 0x0000000d030b7224 */ /* 0x040fe400078e0204 */
[C---:B------:R-:W-:Y:S02]  /*4530*/  IMAD R13, R3.reuse, R17, R10 ;  /* 0x00000011030d7224 */ /* 0x040fe400078e020a */
[----:B------:R-:W-:-:S04]  /*4540*/  IMAD.WIDE.U32 R4, R3, R12, R6 ;  /* 0x0000000c03047225 */ /* 0x000fc800078e0006 */
[----:B------:R-:W-:Y:S01]  /*4550*/  IMAD.WIDE.U32 R6, R3, R16, R6 ;  /* 0x0000001003067225 */ /* 0x000fe200078e0006 */
[----:B------:R-:W-:-:S03]  /*4560*/  SHF.R.S32.HI R3, RZ, 0x1f, R120 ;  /* 0x0000001fff037819 */ /* 0x000fc60000011478 */
[----:B------:R-:W-:Y:S01]  /*4570*/  IMAD.IADD R5, R5, 0x1, R11 ;  /* 0x0000000105057824 */ /* 0x000fe200078e020b */
[----:B------:R-:W-:Y:S01]  /*4580*/  SEL R3, R3, RZ, !P0 ;  /* 0x000000ff03037207 */ /* 0x000fe20004000000 */
[----:B------:R-:W-:Y:S01]  /*4590*/  IMAD.IADD R7, R7, 0x1, R13 ;  /* 0x0000000107077824 */ /* 0x000fe200078e020d */
[----:B------:R-:W-:Y:S01]  /*45a0*/  ISETP.NE.AND P0, PT, R2, RZ, PT ;  /* 0x000000ff0200720c */ /* 0x000fe20003f05270 */
[----:B------:R-:W-:-:S04]  /*45b0*/  IMAD.WIDE.U32 R4, R9, R14, R4 ;  /* 0x0000000e09047225 */ /* 0x000fc800078e0004 */
[C---:B------:R-:W-:Y:S01]  /*45c0*/  IMAD R10, R3.reuse, R14, RZ ;  /* 0x0000000e030a7224 */ /* 0x040fe200078e02ff */
[----:B------:R-:W-:Y:S01]  /*45d0*/  LEA R20, P1, R4, R20, 0x2 ;  /* 0x0000001404147211 */ /* 0x000fe200078210ff */
[-C--:B------:R-:W-:Y:S02]  /*45e0*/  IMAD R12, R3, R18.reuse, RZ ;  /* 0x00000012030c7224 */ /* 0x080fe400078e02ff */
[----:B------:R-:W-:-:S04]  /*45f0*/  IMAD.WIDE.U32 R6, R9, R18, R6 ;  /* 0x0000001209067225 */ /* 0x000fc800078e0006 */
[C---:B------:R-:W-:Y:S01]  /*4600*/  IMAD R3, R9.reuse, R15, R10 ;  /* 0x0000000f09037224 */ /* 0x040fe200078e020a */
[----:B------:R-:W-:Y:S01]  /*4610*/  LEA R22, P2, R6, R22, 0x2 ;  /* 0x0000001606167211 */ /* 0x000fe200078410ff */
[----:B------:R-:W-:Y:S02]  /*4620*/  IMAD R9, R9, R19, R12 ;  /* 0x0000001309097224 */ /* 0x000fe400078e020c */
[----:B------:R-:W-:Y:S02]  /*4630*/  IMAD.IADD R3, R5, 0x1, R3 ;  /* 0x0000000105037824 */ /* 0x000fe400078e0203 */
[----:B------:R-:W-:-:S03]  /*4640*/  IMAD.IADD R2, R7, 0x1, R9 ;  /* 0x0000000107027824 */ /* 0x000fc600078e0209 */
[----:B------:R-:W-:Y:S02]  /*4650*/  LEA.HI.X R3, R4, R21, R3, 0x2, P1 ;  /* 0x0000001504037211 */ /* 0x000fe400008f1403 */
[----:B------:R-:W-:Y:S01]  /*4660*/  LEA.HI.X R2, R6, R23, R2, 0x2, P2 ;  /* 0x0000001706027211 */ /* 0x000fe200010f1402 */
[----:B----4-:R-:W-:Y:S06]  /*4670*/  @P0 BRA `(.L_x_898) ;  /* 0x0000000000340947 */ /* 0x010fec0003800000 */
[----:B------:R-:W-:Y:S01]  /*4680*/  R2UR UR6, R22 ;  /* 0x00000000160672ca */ /* 0x000fe200000e0000 */
[----:B------:R-:W-:Y:S01]  /*4690*/  UMOV UR5, 0x1200 ;  /* 0x0000120000057882 */ /* 0x000fe20000000000 */
[----:B------:R-:W-:Y:S01]  /*46a0*/  R2UR UR7, R2 ;  /* 0x00000000020772ca */ /* 0x000fe200000e0000 */
[----:B------:R-:W-:Y:S01]  /*46b0*/  UMOV UR8, 0x0 ;  /* 0x0000000000087882 */ /* 0x000fe20000000000 */
[----:B------:R-:W-:Y:S01]  /*46c0*/  PLOP3.LUT P0, PT, PT, PT, PT, 0x80, 0x0 ;  /* 0x000000000000781c */ /* 0x000fe20003f0f070 */
[----:B------:R-:W-:-:S12]  /*46d0*/  UMOV UR9, 0x14f00000 ;  /* 0x14f0000000097882 */ /* 0x000fd80000000000 */
.L_x_899:
[----:B------:R-:W-:Y:S01]  /*46e0*/  @P0 ELECT P1, URZ, PT ;  /* 0x00000000003f082f */ /* 0x000fe20003820000 */
[----:B------:R1:W-:-:S12]  /*46f0*/  UBLKRED.G.S.ADD.F32.RN [UR6], [UR4], UR5, desc[UR8] ;  /* 0x00000806040073bb */ /* 0x0003d800080a1405 */
[----:B------:R-:W-:Y:S02]  /*4700*/  @P1 PLOP3.LUT P0, PT, P1, PT, PT, 0x8, 0x0 ;  /* 0x000000000000181c */ /* 0x000fe40000f0e170 */
[----:B------:R-:W-:-:S11]  /*4710*/  PLOP3.LUT P1, PT, PT, PT, PT, 0x8, 0x0 ;  /* 0x000000000000781c */ /* 0x000fd60003f2e170 */
[----:B-1----:R-:W-:Y:S05]  /*4720*/  @P0 BRA.U.ANY `(.L_x_899) ;  /* 0xfffffffd00ec0947 */ /* 0x002fea000393ffff */
[----:B------:R0:W-:Y:S01]  /*4730*/  UTMACMDFLUSH ;  /* 0x00000000000079b7 */ /* 0x0001e20000000000 */
[----:B------:R-:W-:-:S04]  /*4740*/  DEPBAR.LE SB0, 0x0 ;  /* 0x000080000000791a */ /* 0x000fc80000000000 */
.L_x_898:
[----:B------:R-:W-:Y:S05]  /*4750*/  BSYNC B0 ;  /* 0x0000000000007941 */ /* 0x000fea0003800000 */
.L_x_897:
[----:B------:R-:W-:Y:S01]  /*4760*/  BAR.SYNC.DEFER_BLOCKING 0x1, 0x180 ;  /* 0x0046000000007b1d */ /* 0x000fe20000010000 */
[----:B------:R-:W-:-:S05]  /*4770*/  ISETP.NE.AND P0, PT, R0, 0x80, PT ;  /* 0x000000800000780c */ /* 0x000fca0003f05270 */
        /* <DEDUP_REMOVED lines=26> */
.L_x_900:
        /* <DEDUP_REMOVED lines=8> */
.L_x_868:
        /* <DEDUP_REMOVED lines=20> */
.L_x_902:
        /* <DEDUP_REMOVED lines=13> */
.L_x_904:
[----:B------:R-:W-:-:S05]  /*4bb0*/  ULDC UR5, c[0x0][0x8c4] ;  /* 0x0002310000057ab9 */ /* 0x000fca0000000800 */
.L_x_903:
        /* <DEDUP_REMOVED lines=40> */
.L_x_905:
        /* <DEDUP_REMOVED lines=53> */
.L_x_927:
        /* <DEDUP_REMOVED lines=23> */
.L_x_908:
[----:B------:R-:W-:Y:S05]  /*5300*/  BSYNC B0 ;  /* 0x0000000000007941 */ /* 0x000fea0003800000 */
.L_x_907:
        /* <DEDUP_REMOVED lines=12> */
.L_x_910:
[----:B------:R-:W-:Y:S05]  /*53d0*/  BSYNC B0 ;  /* 0x0000000000007941 */ /* 0x000fea0003800000 */
.L_x_909:
        /* <DEDUP_REMOVED lines=13> */
.L_x_912:
[----:B------:R-:W-:Y:S05]  /*54b0*/  BSYNC B0 ;  /* 0x0000000000007941 */ /* 0x000fea0003800000 */
.L_x_911:
[----:B------:R-:W-:Y:S06]  /*54c0*/  BAR.ARV 0xa, 0xa0 ;  /* 0x0282800000007b1d */ /* 0x000fec0000002000 */
[----:B------:R-:W-:Y:S04]  /*54d0*/  BSSY B0, `(.L_x_913) ;  /* 0x0000003000007945 */ /* 0x000fe80003800000 */
[----:B------:R-:W-:Y:S05]  /*54e0*/  @!P0 BRA `(.L_x_914) ;  /* 0x0000000000048947 */ /* 0x000fea0003800000 */
[----:B------:R-:W-:-:S04]  /*54f0*/  DEPBAR.LE SB0, 0x1 ;  /* 0x000080400000791a */ /* 0x000fc80000000000 */
.L_x_914:
[----:B------:R-:W-:Y:S05]  /*5500*/  BSYNC B0 ;  /* 0x0000000000007941 */ /* 0x000fea0003800000 */
.L_x_913:
[----:B------:R-:W-:Y:S06]  /*5510*/  BAR.ARV 0xb, 0xa0 ;  /* 0x02c2800000007b1d */ /* 0x000fec0000002000 */
[----:B------:R-:W-:Y:S04]  /*5520*/  BSSY B0, `(.L_x_915) ;  /* 0x0000003000007945 */ /* 0x000fe80003800000 */
[----:B------:R-:W-:Y:S05]  /*5530*/  @!P0 BRA `(.L_x_916) ;  /* 0x0000000000048947 */ /* 0x000fea0003800000 */
[----:B------:R-:W-:-:S04]  /*5540*/  DEPBAR.LE SB0, 0x0 ;  /* 0x000080000000791a */ /* 0x000fc80000000000 */
.L_x_916:
[----:B------:R-:W-:Y:S05]  /*5550*/  BSYNC B0 ;  /* 0x0000000000007941 */ /* 0x000fea0003800000 */
.L_x_915:
        /* <DEDUP_REMOVED lines=13> */
.L_x_918:
[----:B------:R-:W-:Y:S05]  /*5630*/  BSYNC B0 ;  /* 0x0000000000007941 */ /* 0x000fea0003800000 */
.L_x_917:
        /* <DEDUP_REMOVED lines=12> */
.L_x_920:
[----:B------:R-:W-:Y:S05]  /*5700*/  BSYNC B0 ;  /* 0x0000000000007941 */ /* 0x000fea0003800000 */
.L_x_919:
        /* <DEDUP_REMOVED lines=13> */
.L_x_922:
[----:B------:R-:W-:Y:S05]  /*57e0*/  BSYNC B0 ;  /* 0x0000000000007941 */ /* 0x000fea0003800000 */
.L_x_921:
[----:B------:R-:W-:Y:S06]  /*57f0*/  BAR.ARV 0xa, 0xa0 ;  /* 0x0282800000007b1d */ /* 0x000fec0000002000 */
[----:B------:R-:W-:Y:S04]  /*5800*/  BSSY B0, `(.L_x_923) ;  /* 0x0000003000007945 */ /* 0x000fe80003800000 */
[----:B------:R-:W-:Y:S05]  /*5810*/  @!P0 BRA `(.L_x_924) ;  /* 0x0000000000048947 */ /* 0x000fea0003800000 */
[----:B------:R-:W-:-:S04]  /*5820*/  DEPBAR.LE SB0, 0x1 ;  /* 0x000080400000791a */ /* 0x000fc80000000000 */
.L_x_924:
[----:B------:R-:W-:Y:S05]  /*5830*/  BSYNC B0 ;  /* 0x0000000000007941 */ /* 0x000fea0003800000 */
.L_x_923:
[----:B------:R-:W-:Y:S01]  /*5840*/  VIADD R0, R0, 0xfffffffe ;  /* 0xfffffffe00007836 */ /* 0x000fe20000000000 */
[----:B------:R-:W-:Y:S06]  /*5850*/  BAR.ARV 0xb, 0xa0 ;  /* 0x02c2800000007b1d */ /* 0x000fec0000002000 */
[----:B------:R-:W-:Y:S01]  /*5860*/  BSSY B0, `(.L_x_925) ;  /* 0x0000004000007945 */ /* 0x000fe20003800000 */
[----:B------:R-:W-:-:S03]  /*5870*/  ISETP.NE.AND P1, PT, R0, RZ, PT ;  /* 0x000000ff0000720c */ /* 0x000fc60003f25270 */
[----:B------:R-:W-:Y:S10]  /*5880*/  @!P0 BRA `(.L_x_926) ;  /* 0x0000000000048947 */ /* 0x000ff40003800000 */
[----:B------:R-:W-:-:S04]  /*5890*/  DEPBAR.LE SB0, 0x0 ;  /* 0x000080000000791a */ /* 0x000fc80000000000 */
.L_x_926:
[----:B------:R-:W-:Y:S05]  /*58a0*/  BSYNC B0 ;  /* 0x0000000000007941 */ /* 0x000fea0003800000 */
.L_x_925:
[----:B------:R-:W-:Y:S06]  /*58b0*/  BAR.ARV 0xc, 0xa0 ;  /* 0x0302800000007b1d */ /* 0x000fec0000002000 */
[----:B------:R-:W-:Y:S02]  /*58c0*/  UIADD3 UR5, UR5, 0x2, URZ ;  /* 0x0000000205057890 */ /* 0x000fe4000fffe03f */
[----:B------:R-:W-:Y:S01]  /*58d0*/  UIADD3 UR4, UR4, 0x1, URZ ;  /* 0x0000000104047890 */ /* 0x000fe2000fffe03f */
[----:B------:R-:W-:Y:S11]  /*58e0*/  @P1 BRA `(.L_x_927) ;  /* 0xfffffff800281947 */ /* 0x000ff6000383ffff */
[----:B------:R-:W-:-:S12]  /*58f0*/  UIADD3 UR6, UR20, 0x6000, URZ ;  /* 0x0000600014067890 */ /* 0x000fd8000fffe03f */
.L_x_906:
        /* <DEDUP_REMOVED lines=19> */
.L_x_929:
[----:B------:R-:W-:Y:S05]  /*5a30*/  BSYNC B0 ;  /* 0x0000000000007941 */ /* 0x000fea0003800000 */
.L_x_928:
        /* <DEDUP_REMOVED lines=18> */
.L_x_931:
[----:B------:R-:W-:Y:S05]  /*5b60*/  BSYNC B0 ;  /* 0x0000000000007941 */ /* 0x000fea0003800000 */
.L_x_930:
        /* <DEDUP_REMOVED lines=19> */
.L_x_933:
[----:B------:R-:W-:Y:S05]  /*5ca0*/  BSYNC B0 ;  /* 0x0000000000007941 */ /* 0x000fea0003800000 */
.L_x_932:
[----:B------:R-:W-:Y:S06]  /*5cb0*/  BAR.ARV 0xa, 0xa0 ;  /* 0x0282800000007b1d */ /* 0x000fec0000002000 */
[----:B------:R-:W-:Y:S04]  /*5cc0*/  BSSY B0, `(.L_x_934) ;  /* 0x0000003000007945 */ /* 0x000fe80003800000 */
[----:B------:R-:W-:Y:S05]  /*5cd0*/  @!P0 BRA `(.L_x_935) ;  /* 0x0000000000048947 */ /* 0x000fea0003800000 */
[----:B------:R-:W-:-:S04]  /*5ce0*/  DEPBAR.LE SB0, 0x1 ;  /* 0x000080400000791a */ /* 0x000fc80000000000 */
.L_x_935:
[----:B------:R-:W-:Y:S05]  /*5cf0*/  BSYNC B0 ;  /* 0x0000000000007941 */ /* 0x000fea0003800000 */
.L_x_934:
[----:B------:R-:W-:Y:S06]  /*5d00*/  BAR.ARV 0xb, 0xa0 ;  /* 0x02c2800000007b1d */ /* 0x000fec0000002000 */
[----:B------:R-:W-:Y:S04]  /*5d10*/  BSSY B0, `(.L_x_936) ;  /* 0x0000003000007945 */ /* 0x000fe80003800000 */
[----:B------:R-:W-:Y:S05]  /*5d20*/  @!P0 BRA `(.L_x_937) ;  /* 0x0000000000048947 */ /* 0x000fea0003800000 */
[----:B------:R-:W-:-:S04]  /*5d30*/  DEPBAR.LE SB0, 0x0 ;  /* 0x000080000000791a */ /* 0x000fc80000000000 */
.L_x_937:
[----:B------:R-:W-:Y:S05]  /*5d40*/  BSYNC B0 ;  /* 0x0000000000007941 */ /* 0x000fea0003800000 */
.L_x_936:
[----:B------:R-:W-:Y:S06]  /*5d50*/  BAR.ARV 0xc, 0xa0 ;  /* 0x0302800000007b1d */ /* 0x000fec0000002000 */
[----:B------:R-:W-:Y:S05]  /*5d60*/  BRA `(.L_x_873) ;  /* 0x0000002400887947 */ /* 0x000fea0003800000 */
.L_x_901:
        /* <DEDUP_REMOVED lines=10> */
.L_x_938:
        /* <DEDUP_REMOVED lines=10> */
.L_x_940:
[----:B------:R-:W3:Y:S02]  /*5eb0*/  LDC R0, c[0x0][0x8c4] ;  /* 0x00023100ff007b82 */ /* 0x000ee40000000800 */
.L_x_939:
        /* <DEDUP_REMOVED lines=42> */
.L_x_942:
        /* <DEDUP_REMOVED lines=70> */
.L_x_971:
        /* <DEDUP_REMOVED lines=9> */
.L_x_945:
        /* <DEDUP_REMOVED lines=98> */
.L_x_956:
[----:B-1----:R-:W-:-:S05]  /*6c70*/  IMAD.MOV.U32 R11, RZ, RZ, 0x1 ;  /* 0x00000001ff0b7424 */ /* 0x002fca00078e00ff */
[----:B------:R-:W-:-:S04]  /*6c80*/  SHF.L.U32 R11, R11, 0x1f, RZ ;  /* 0x0000001f0b0b7819 */ /* 0x000fc800000006ff */
[----:B------:R-:W1:Y:S02]  /*6c90*/  SYNCS.PHASECHK.TRANS64.TRYWAIT P1, [R12+URZ+0x36438], R11 ;  /* 0x0364380b0c0075a7 */ /* 0x000e64000802017f */
[----:B-1234-:R-:W-:Y:S05]  /*6ca0*/  @!P1 BRA `(.L_x_948) ;  /* 0x0000001800349947 */ /* 0x01efea0003800000 */
.L_x_972:
[----:B------:R-:W-:Y:S05]  /*6cb0*/  @P0 BRA `(.L_x_949) ;  /* 0x0000000000140947 */ /* 0x000fea0003800000 */
[----:B------:R-:W-:Y:S01]  /*6cc0*/  ISETP.NE.AND P1, PT, R8, RZ, PT ;  /* 0x000000ff0800720c */ /* 0x000fe20003f25270 */
[----:B------:R-:W-:-:S04]  /*6cd0*/  IMAD.MOV.U32 R3, RZ, RZ, 0x6100 ;  /* 0x00006100ff037424 */ /* 0x000fc800078e00ff */
[----:B------:R2:W-:Y:S08]  /*6ce0*/  SYNCS.ARRIVE.TRANS64 RZ, [R12+URZ+0x36430], R3 ;  /* 0x036430030cff79a7 */ /* 0x0005f0000800003f */
[----:B------:R-:W-:Y:S05]  /*6cf0*/  @!P1 BRA `(.L_x_949) ;  /* 0x0000000000049947 */ /* 0x000fea0003800000 */
[----:B------:R-:W-:Y:S01]  /*6d00*/  BPT.TRAP 0x1 ;  /* 0x000000040000795c */ /* 0x000fe20000300000 */
.L_x_949:
        /* <DEDUP_REMOVED lines=49> */
.L_x_973:
[----:B------:R-:W-:Y:S05]  /*7020*/  @P0 BRA `(.L_x_951) ;  /* 0x0000000000140947 */ /* 0x000fea0003800000 */
[----:B------:R-:W-:Y:S01]  /*7030*/  ISETP.NE.AND P1, PT, R8, RZ, PT ;  /* 0x000000ff0800720c */ /* 0x000fe20003f25270 */
[----:B--2---:R-:W-:-:S04]  /*7040*/  IMAD.MOV.U32 R27, RZ, RZ, 0x6100 ;  /* 0x00006100ff1b7424 */ /* 0x004fc800078e00ff */
[----:B------:R3:W-:Y:S08]  /*7050*/  SYNCS.ARRIVE.TRANS64 RZ, [R12+URZ+0x36418], R27 ;  /* 0x0364181b0cff79a7 */ /* 0x0007f0000800003f */
[----:B------:R-:W-:Y:S05]  /*7060*/  @!P1 BRA `(.L_x_951) ;  /* 0x0000000000049947 */ /* 0x000fea0003800000 */
[----:B------:R-:W-:Y:S01]  /*7070*/  BPT.TRAP 0x1 ;  /* 0x000000040000795c */ /* 0x000fe20000300000 */
.L_x_951:
        /* <DEDUP_REMOVED lines=37> */
.L_x_974:
[----:B--2---:R-:W-:Y:S01]  /*72d0*/  SHF.R.S32.HI R28, RZ, 0x1f, R26 ;  /* 0x0000001fff1c7819 */ /* 0x004fe2000001141a */
[----:B------:R-:W-:Y:S06]  /*72e0*/  @P0 BRA `(.L_x_953) ;  /* 0x0000000000140947 */ /* 0x000fec0003800000 */
[----:B------:R-:W-:Y:S01]  /*72f0*/  ISETP.NE.AND P1, PT, R8, RZ, PT ;  /* 0x000000ff0800720c */ /* 0x000fe20003f25270 */
[----:B------:R-:W-:-:S04]  /*7300*/  IMAD.MOV.U32 R29, RZ, RZ, 0x6100 ;  /* 0x00006100ff1d7424 */ /* 0x000fc800078e00ff */
[----:B------:R2:W-:Y:S08]  /*7310*/  SYNCS.ARRIVE.TRANS64 RZ, [R12+URZ+0x36430], R29 ;  /* 0x0364301d0cff79a7 */ /* 0x0005f0000800003f */
[----:B------:R-:W-:Y:S05]  /*7320*/  @!P1 BRA `(.L_x_953) ;  /* 0x0000000000049947 */ /* 0x000fea0003800000 */
[----:B------:R-:W-:Y:S01]  /*7330*/  BPT.TRAP 0x1 ;  /* 0x000000040000795c */ /* 0x000fe20000300000 */
.L_x_953:
        /* <DEDUP_REMOVED lines=37> */
.L_x_976:
[----:B------:R-:W-:Y:S05]  /*7590*/  @P0 BRA `(.L_x_955) ;  /* 0x0000000000140947 */ /* 0x000fea0003800000 */
[----:B------:R-:W-:Y:S01]  /*75a0*/  ISETP.NE.AND P1, PT, R8, RZ, PT ;  /* 0x000000ff0800720c */ /* 0x000fe20003f25270 */
[----:B---3--:R-:W-:-:S04]  /*75b0*/  IMAD.MOV.U32 R5, RZ, RZ, 0x6100 ;  /* 0x00006100ff057424 */ /* 0x008fc800078e00ff */
[----:B------:R4:W-:Y:S08]  /*75c0*/  SYNCS.ARRIVE.TRANS64 RZ, [R12+URZ+0x36410], R5 ;  /* 0x036410050cff79a7 */ /* 0x0009f0000800003f */
[----:B------:R-:W-:Y:S05]  /*75d0*/  @!P1 BRA `(.L_x_955) ;  /* 0x0000000000049947 */ /* 0x000fea0003800000 */
[----:B------:R-:W-:Y:S01]  /*75e0*/  BPT.TRAP 0x1 ;  /* 0x000000040000795c */ /* 0x000fe20000300000 */
.L_x_955:
        /* <DEDUP_REMOVED lines=37> */
.L_x_947:
[----:B------:R-:W-:Y:S01]  /*7840*/  ISETP.NE.AND P1, PT, R17, RZ, PT ;  /* 0x000000ff1100720c */ /* 0x000fe20003f25270 */
[----:B------:R-:W-:-:S12]  /*7850*/  IMAD.MOV.U32 R4, RZ, RZ, 0x1 ;  /* 0x00000001ff047424 */ /* 0x000fd800078e00ff */
[----:B------:R-:W-:Y:S05]  /*7860*/  @!P1 BRA `(.L_x_946) ;  /* 0x00000004006c9947 */ /* 0x000fea0003800000 */
[----:B------:R-:W3:Y:S02]  /*7870*/  SYNCS.PHASECHK.TRANS64.TRYWAIT P1, [R12+URZ+0x36438], R11 ;  /* 0x0364380b0c0075a7 */ /* 0x000ee4000802017f */
[----:B---3--:R-:W-:Y:S05]  /*7880*/  @!P1 BRA `(.L_x_957) ;  /* 0x0000000c00909947 */ /* 0x008fea0003800000 */
.L_x_977:
[----:B------:R-:W-:Y:S05]  /*7890*/  @P0 BRA `(.L_x_958) ;  /* 0x0000000000140947 */ /* 0x000fea0003800000 */
[----:B------:R-:W-:Y:S01]  /*78a0*/  ISETP.NE.AND P1, PT, R8, RZ, PT ;  /* 0x000000ff0800720c */ /* 0x000fe20003f25270 */
[----:B------:R-:W-:-:S04]  /*78b0*/  IMAD.MOV.U32 R5, RZ, RZ, 0x6100 ;  /* 0x00006100ff057424 */ /* 0x000fc800078e00ff */
[----:B------:R4:W-:Y:S08]  /*78c0*/  SYNCS.ARRIVE.TRANS64 RZ, [R12+URZ+0x36430], R5 ;  /* 0x036430050cff79a7 */ /* 0x0009f0000800003f */
[----:B------:R-:W-:Y:S05]  /*78d0*/  @!P1 BRA `(.L_x_958) ;  /* 0x0000000000049947 */ /* 0x000fea0003800000 */
[----:B------:R-:W-:Y:S01]  /*78e0*/  BPT.TRAP 0x1 ;  /* 0x000000040000795c */ /* 0x000fe20000300000 */
.L_x_958:
        /* <DEDUP_REMOVED lines=42> */
.L_x_978:
[----:B------:R-:W-:Y:S01]  /*7b90*/  IMAD.MOV.U32 R4, RZ, RZ, RZ ;  /* 0x000000ffff047224 */ /* 0x000fe200078e00ff */
[----:B------:R-:W-:Y:S06]  /*7ba0*/  @P0 BRA `(.L_x_960) ;  /* 0x0000000000140947 */ /* 0x000fec0003800000 */
[----:B------:R-:W-:Y:S01]  /*7bb0*/  ISETP.NE.AND P1, PT, R8, RZ, PT ;  /* 0x000000ff0800720c */ /* 0x000fe20003f25270 */
[----:B----4-:R-:W-:-:S04]  /*7bc0*/  IMAD.MOV.U32 R5, RZ, RZ, 0x6100 ;  /* 0x00006100ff057424 */ /* 0x010fc800078e00ff */
[----:B------:R4:W-:Y:S08]  /*7bd0*/  SYNCS.ARRIVE.TRANS64 RZ, [R12+URZ+0x36418], R5 ;  /* 0x036418050cff79a7 */ /* 0x0009f0000800003f */
[----:B------:R-:W-:Y:S05]  /*7be0*/  @!P1 BRA `(.L_x_960) ;  /* 0x0000000000049947 */ /* 0x000fea0003800000 */
[----:B------:R-:W-:Y:S01]  /*7bf0*/  BPT.TRAP 0x1 ;  /* 0x000000040000795c */ /* 0x000fe20000300000 */
.L_x_960:
        /* <DEDUP_REMOVED lines=34> */
.L_x_946:
[----:B------:R-:W-:-:S04]  /*7e20*/  SHF.L.U32 R3, R4, 0x1f, RZ ;  /* 0x0000001f04037819 */ /* 0x000fc800000006ff */
[----:B------:R-:W4:Y:S02]  /*7e30*/  SYNCS.PHASECHK.TRANS64.TRYWAIT P1, [R12+URZ+0x36438], R3 ;  /* 0x036438030c0075a7 */ /* 0x000f24000802017f */
[----:B----4-:R-:W-:Y:S05]  /*7e40*/  @!P1 BRA `(.L_x_961) ;  /* 0x0000000800489947 */ /* 0x010fea0003800000 */
.L_x_979:
[----:B------:R-:W-:Y:S05]  /*7e50*/  @P0 BRA `(.L_x_962) ;  /* 0x0000000000180947 */ /* 0x000fea0003800000 */
[----:B------:R-:W5:Y:S01]  /*7e60*/  S2R R2, SR_TID.X ;  /* 0x0000000000027919 */ /* 0x000f620000002100 */
[----:B----4-:R-:W-:-:S04]  /*7e70*/  IMAD.MOV.U32 R3, RZ, RZ, 0x6100 ;  /* 0x00006100ff037424 */ /* 0x010fc800078e00ff */
[----:B------:R4:W-:Y:S01]  /*7e80*/  SYNCS.ARRIVE.TRANS64 RZ, [R12+URZ+0x36430], R3 ;  /* 0x036430030cff79a7 */ /* 0x0009e2000800003f */
[----:B-----5:R-:W-:-:S13]  /*7e90*/  LOP3.LUT P0, RZ, R2, 0x1f, RZ, 0xc0, !PT ;  /* 0x0000001f02ff7812 */ /* 0x020fda000780c0ff */
[----:B----4-:R-:W-:Y:S05]  /*7ea0*/  @!P0 BRA `(.L_x_962) ;  /* 0x0000000000048947 */ /* 0x010fea0003800000 */
[----:B------:R-:W-:Y:S01]  /*7eb0*/  BPT.TRAP 0x1 ;  /* 0x000000040000795c */ /* 0x000fe20000300000 */
.L_x_962:
        /* <DEDUP_REMOVED lines=44> */
.L_x_943:
[----:B------:R-:W-:Y:S05]  /*8180*/  BSYNC B0 ;  /* 0x0000000000007941 */ /* 0x000fea0003800000 */
.L_x_941:
[----:B------:R-:W-:-:S03]  /*8190*/  UMOV UR6, 0xffffffff ;  /* 0xffffffff00067882 */ /* 0x000fc60000000000 */
[----:B------:R-:W-:Y:S05]  /*81a0*/  BRA.DIV UR6, `(.L_x_963) ;  /* 0x0000000606847947 */ /* 0x000fea000b800000 */
[----:B------:R-:W-:-:S13]  /*81b0*/  ELECT P6, URZ, PT ;  /* 0x00000000003f782f */ /* 0x000fda00038c0000 */
.L_x_982:
[----:B------:R-:W-:Y:S05]  /*81c0*/  @!P6 BRA `(.L_x_873) ;  /* 0x000000000070e947 */ /* 0x000fea0003800000 */
[----:B------:R-:W-:-:S04]  /*81d0*/  LOP3.LUT R16, R16, 0x2, RZ, 0xfc, !PT ;  /* 0x0000000210107812 */ /* 0x000fc800078efcff */
[----:B------:R-:W-:-:S13]  /*81e0*/  ISETP.NE.AND P2, PT, R16, 0x3, PT ;  /* 0x000000031000780c */ /* 0x000fda0003f45270 */
[----:B------:R-:W-:Y:S05]  /*81f0*/  @!P2 BRA `(.L_x_964) ;  /* 0x000000000004a947 */ /* 0x000fea0003800000 */
[----:B--2---:R-:W-:Y:S01]  /*8200*/  BPT.TRAP 0x1 ;  /* 0x000000040000795c */ /* 0x004fe20000300000 */
.L_x_964:
        /* <DEDUP_REMOVED lines=15> */
.L_x_983:
[----:B------:R-:W5:Y:S02]  /*8300*/  SYNCS.PHASECHK.TRANS64.TRYWAIT P0, [R5+URZ], R0 ;  /* 0x00000000050075a7 */ /* 0x000f64000800017f */
[----:B-----5:R-:W-:Y:S05]  /*8310*/  @!P0 BRA `(.L_x_966) ;  /* 0x00000004005c8947 */ /* 0x020fea0003800000 */
.L_x_984:
[----:B------:R-:W-:Y:S05]  /*8320*/  @!P2 BRA `(.L_x_967) ;  /* 0x000000000004a947 */ /* 0x000fea0003800000 */
[----:B--2---:R-:W-:Y:S01]  /*8330*/  BPT.TRAP 0x1 ;  /* 0x000000040000795c */ /* 0x004fe20000300000 */
.L_x_967:
[----:B------:R-:W-:-:S07]  /*8340*/  SHF.L.U32 R4, R4, 0x1f, RZ ;  /* 0x0000001f04047819 */ /* 0x000fce00000006ff */
.L_x_968:
[----:B------:R1:W1:Y:S02]  /*8350*/  SYNCS.PHASECHK.TRANS64.TRYWAIT P0, [R9+URZ+0x36438], R4 ;  /* 0x03643804090075a7 */ /* 0x000264000800017f */
[----:B-1----:R-:W-:Y:S05]  /*8360*/  @!P0 NANOSLEEP.SYNCS 0x989680 ;  /* 0x009896800000895d */ /* 0x002fea0003900000 */
[----:B------:R-:W1:Y:S02]  /*8370*/  @!P0 SYNCS.PHASECHK.TRANS64 P0, [R9+URZ+0x36438], R4 ;  /* 0x03643804090085a7 */ /* 0x000e64000800007f */
[----:B-1----:R-:W-:Y:S05]  /*8380*/  @!P0 BRA `(.L_x_968) ;  /* 0xfffffffc00f08947 */ /* 0x002fea000383ffff */
.L_x_873:
[----:B--2---:R-:W-:Y:S05]  /*8390*/  BSYNC B6 ;  /* 0x0000000000067941 */ /* 0x004fea0003800000 */
.L_x_867:
[----:B------:R-:W-:Y:S05]  /*83a0*/  EXIT ;  /* 0x000000000000794d */ /* 0x000fea0003800000 */
.L_x_883:
[----:B------:R-:W-:Y:S02]  /*83b0*/  IMAD.MOV.U32 R12, RZ, RZ, RZ ;  /* 0x000000ffff0c7224 */ /* 0x000fe400078e00ff */
[----:B------:R-:W-:Y:S02]  /*83c0*/  IMAD.MOV.U32 R11, RZ, RZ, 0x1f ;  /* 0x0000001fff0b7424 */ /* 0x000fe400078e00ff */
[----:B------:R-:W-:-:S07]  /*83d0*/  IMAD.MOV.U32 R15, RZ, RZ, -0x1 ;  /* 0xffffffffff0f7424 */ /* 0x000fce00078e00ff */
[----:B------:R-:W-:Y:S05]  /*83e0*/  WARPSYNC.COLLECTIVE R15, `(.L_x_969) ;  /* 0x000000000f087348 */ /* 0x000fea0003c00000 */
[----:B------:R1:W2:Y:S02]  /*83f0*/  SHFL.IDX P6, R14, R13, R12, R11 ;  /* 0x0000000c0d0e7389 */ /* 0x0002a400000c000b */
[----:B-12---:R-:W-:Y:S01]  /*8400*/  ENDCOLLECTIVE ;  /* 0x000000000000791b */ /* 0x006fe20003800000 */
.L_x_969:
[----:B------:R-:W-:Y:S05]  /*8410*/  BRA `(.L_x_970) ;  /* 0xffffff8c00907947 */ /* 0x000fea000383ffff */
.L_x_885:
[----:B--2---:R-:W-:-:S04]  /*8420*/  IMAD.U32 R7, RZ, RZ, UR36 ;  /* 0x00000024ff077e24 */ /* 0x004fc8000f8e00ff */
[----:B------:R2:W3:Y:S03]  /*8430*/  SYNCS.PHASECHK.TRANS64.TRYWAIT P0, [R7+URZ+0x36400], R11 ;  /* 0x0364000b070075a7 */ /* 0x0004e6000800017f */
[----:B---3--:R-:W-:Y:S05]  /*8440*/  @!P0 NANOSLEEP.SYNCS 0x989680 ;  /* 0x009896800000895d */ /* 0x008fea0003900000 */
[----:B------:R-:W3:Y:S02]  /*8450*/  @!P0 SYNCS.PHASECHK.TRANS64 P0, [R7+URZ+0x36400], R11 ;  /* 0x0364000b070085a7 */ /* 0x000ee4000800007f */
[----:B---3--:R-:W-:Y:S05]  /*8460*/  @!P0 BRA `(.L_x_885) ;  /* 0xfffffffc00ec8947 */ /* 0x008fea000383ffff */
[----:B------:R-:W-:Y:S05]  /*8470*/  BRA `(.L_x_884) ;  /* 0xffffff8c00e07947 */ /* 0x000fea000383ffff */
.L_x_889:
[----:B--2---:R2:W3:Y:S02]  /*8480*/  SYNCS.PHASECHK.TRANS64.TRYWAIT P1, [R4+URZ+0x36410], R11 ;  /* 0x0364100b040075a7 */ /* 0x0044e4000802017f */
[----:B---3--:R-:W-:Y:S05]  /*8490*/  @!P1 NANOSLEEP.SYNCS 0x989680 ;  /* 0x009896800000995d */ /* 0x008fea0003900000 */
[----:B------:R-:W3:Y:S02]  /*84a0*/  @!P1 SYNCS.PHASECHK.TRANS64 P1, [R4+URZ+0x36410], R11 ;  /* 0x0364100b040095a7 */ /* 0x000ee4000802007f */
[----:B---3--:R-:W-:Y:S05]  /*84b0*/  @!P1 BRA `(.L_x_889) ;  /* 0xfffffffc00f09947 */ /* 0x008fea000383ffff */
[----:B------:R-:W-:Y:S05]  /*84c0*/  BRA `(.L_x_888) ;  /* 0xffffff9400887947 */ /* 0x000fea000383ffff */
.L_x_893:
[----:B--2---:R-:W-:-:S04]  /*84d0*/  IMAD.U32 R120, RZ, RZ, UR36 ;  /* 0x00000024ff787e24 */ /* 0x004fc8000f8e00ff */
[----:B------:R2:W3:Y:S03]  /*84e0*/  SYNCS.PHASECHK.TRANS64.TRYWAIT P1, [R120+URZ+0x36430], R15 ;  /* 0x0364300f780075a7 */ /* 0x0004e6000802017f */
[----:B---3--:R-:W-:Y:S05]  /*84f0*/  @!P1 NANOSLEEP.SYNCS 0x989680 ;  /* 0x009896800000995d */ /* 0x008fea0003900000 */
[----:B------:R-:W3:Y:S02]  /*8500*/  @!P1 SYNCS.PHASECHK.TRANS64 P1, [R120+URZ+0x36430], R15 ;  /* 0x0364300f780095a7 */ /* 0x000ee4000802007f */
[----:B---3--:R-:W-:Y:S05]  /*8510*/  @!P1 BRA `(.L_x_893) ;  /* 0xfffffffc00ec9947 */ /* 0x008fea000383ffff */
[----:B------:R-:W-:Y:S05]  /*8520*/  BRA `(.L_x_892) ;  /* 0xffffff9c00a47947 */ /* 0x000fea000383ffff */
.L_x_944:
[----:B-1----:R1:W2:Y:S02]  /*8530*/  SYNCS.PHASECHK.TRANS64.TRYWAIT P1, [R12+URZ+0x36420], R11 ;  /* 0x0364200b0c0075a7 */ /* 0x0022a4000802017f */
[----:B--2---:R-:W-:Y:S05]  /*8540*/  @!P1 NANOSLEEP.SYNCS 0x989680 ;  /* 0x009896800000995d */ /* 0x004fea0003900000 */
[----:B------:R-:W2:Y:S02]  /*8550*/  @!P1 SYNCS.PHASECHK.TRANS64 P1, [R12+URZ+0x36420], R11 ;  /* 0x0364200b0c0095a7 */ /* 0x000ea4000802007f */
[----:B--2---:R-:W-:Y:S05]  /*8560*/  @!P1 BRA `(.L_x_944) ;  /* 0xfffffffc00f09947 */ /* 0x004fea000383ffff */
[----:B------:R-:W-:Y:S05]  /*8570*/  BRA `(.L_x_971) ;  /* 0xffffffe000107947 */ /* 0x000fea000383ffff */
.L_x_948:
[----:B-1----:R1:W2:Y:S02]  /*8580*/  SYNCS.PHASECHK.TRANS64.TRYWAIT P1, [R12+URZ+0x36438], R11 ;  /* 0x0364380b0c0075a7 */ /* 0x0022a4000802017f */
[----:B--2---:R-:W-:Y:S05]  /*8590*/  @!P1 NANOSLEEP.SYNCS 0x989680 ;  /* 0x009896800000995d */ /* 0x004fea0003900000 */
[----:B------:R-:W2:Y:S02]  /*85a0*/  @!P1 SYNCS.PHASECHK.TRANS64 P1, [R12+URZ+0x36438], R11 ;  /* 0x0364380b0c0095a7 */ /* 0x000ea4000802007f */
[----:B--2---:R-:W-:Y:S05]  /*85b0*/  @!P1 BRA `(.L_x_948) ;  /* 0xfffffffc00f09947 */ /* 0x004fea000383ffff */
[----:B------:R-:W-:Y:S05]  /*85c0*/  BRA `(.L_x_972) ;  /* 0xffffffe400b87947 */ /* 0x000fea000383ffff */
.L_x_950:
[----:B--2---:R2:W3:Y:S02]  /*85d0*/  SYNCS.PHASECHK.TRANS64.TRYWAIT P1, [R12+URZ+0x36428], R27 ;  /* 0x0364281b0c0075a7 */ /* 0x0044e4000802017f */
[----:B---3--:R-:W-:Y:S05]  /*85e0*/  @!P1 NANOSLEEP.SYNCS 0x989680 ;  /* 0x009896800000995d */ /* 0x008fea0003900000 */
[----:B------:R-:W3:Y:S02]  /*85f0*/  @!P1 SYNCS.PHASECHK.TRANS64 P1, [R12+URZ+0x36428], R27 ;  /* 0x0364281b0c0095a7 */ /* 0x000ee4000802007f */
[----:B---3--:R-:W-:Y:S05]  /*8600*/  @!P1 BRA `(.L_x_950) ;  /* 0xfffffffc00f09947 */ /* 0x008fea000383ffff */
[----:B------:R-:W-:Y:S05]  /*8610*/  BRA `(.L_x_973) ;  /* 0xffffffe800807947 */ /* 0x000fea000383ffff */
.L_x_952:
[----:B--2---:R2:W3:Y:S02]  /*8620*/  SYNCS.PHASECHK.TRANS64.TRYWAIT P1, [R12+URZ+0x36438], R28 ;  /* 0x0364381c0c0075a7 */ /* 0x0044e4000802017f */
[----:B---3--:R-:W-:Y:S05]  /*8630*/  @!P1 NANOSLEEP.SYNCS 0x989680 ;  /* 0x009896800000995d */ /* 0x008fea0003900000 */
[----:B------:R-:W3:Y:S02]  /*8640*/  @!P1 SYNCS.PHASECHK.TRANS64 P1, [R12+URZ+0x36438], R28 ;  /* 0x0364381c0c0095a7 */ /* 0x000ee4000802007f */
[----:B---3--:R-:W-:Y:S05]  /*8650*/  @!P1 BRA `(.L_x_952) ;  /* 0xfffffffc00f09947 */ /* 0x008fea000383ffff */
[----:B------:R-:W-:Y:S05]  /*8660*/  BRA `(.L_x_974) ;  /* 0xffffffec00187947 */ /* 0x000fea000383ffff */
.L_x_954:
[----:B------:R-:W-:-:S07]  /*8670*/  SHF.L.U32 R5, R0, 0x1f, RZ ;  /* 0x0000001f00057819 */ /* 0x000fce00000006ff */
.L_x_975:
[----:B---3--:R3:W4:Y:S02]  /*8680*/  SYNCS.PHASECHK.TRANS64.TRYWAIT P1, [R12+URZ+0x36420], R5 ;  /* 0x036420050c0075a7 */ /* 0x008724000802017f */
[----:B----4-:R-:W-:Y:S05]  /*8690*/  @!P1 NANOSLEEP.SYNCS 0x989680 ;  /* 0x009896800000995d */ /* 0x010fea0003900000 */
[----:B------:R-:W4:Y:S02]  /*86a0*/  @!P1 SYNCS.PHASECHK.TRANS64 P1, [R12+URZ+0x36420], R5 ;  /* 0x036420050c0095a7 */ /* 0x000f24000802007f */
[----:B----4-:R-:W-:Y:S05]  /*86b0*/  @!P1 BRA `(.L_x_975) ;  /* 0xfffffffc00f09947 */ /* 0x010fea000383ffff */
[----:B------:R-:W-:Y:S05]  /*86c0*/  BRA `(.L_x_976) ;  /* 0xffffffec00b07947 */ /* 0x000fea000383ffff */
.L_x_957:
[----:B---3--:R3:W4:Y:S02]  /*86d0*/  SYNCS.PHASECHK.TRANS64.TRYWAIT P1, [R12+URZ+0x36438], R11 ;  /* 0x0364380b0c0075a7 */ /* 0x008724000802017f */
[----:B----4-:R-:W-:Y:S05]  /*86e0*/  @!P1 NANOSLEEP.SYNCS 0x989680 ;  /* 0x009896800000995d */ /* 0x010fea0003900000 */
[----:B------:R-:W4:Y:S02]  /*86f0*/  @!P1 SYNCS.PHASECHK.TRANS64 P1, [R12+URZ+0x36438], R11 ;  /* 0x0364380b0c0095a7 */ /* 0x000f24000802007f */
[----:B----4-:R-:W-:Y:S05]  /*8700*/  @!P1 BRA `(.L_x_957) ;  /* 0xfffffffc00f09947 */ /* 0x010fea000383ffff */
[----:B------:R-:W-:Y:S05]  /*8710*/  BRA `(.L_x_977) ;  /* 0xfffffff0005c7947 */ /* 0x000fea000383ffff */
.L_x_959:
[----:B----4-:R4:W1:Y:S02]  /*8720*/  SYNCS.PHASECHK.TRANS64.TRYWAIT P1, [R12+URZ+0x36428], R5 ;  /* 0x036428050c0075a7 */ /* 0x010864000802017f */
[----:B-1----:R-:W-:Y:S05]  /*8730*/  @!P1 NANOSLEEP.SYNCS 0x989680 ;  /* 0x009896800000995d */ /* 0x002fea0003900000 */
[----:B------:R-:W1:Y:S02]  /*8740*/  @!P1 SYNCS.PHASECHK.TRANS64 P1, [R12+URZ+0x36428], R5 ;  /* 0x036428050c0095a7 */ /* 0x000e64000802007f */
[----:B-1----:R-:W-:Y:S05]  /*8750*/  @!P1 BRA `(.L_x_959) ;  /* 0xfffffffc00f09947 */ /* 0x002fea000383ffff */
[----:B------:R-:W-:Y:S05]  /*8760*/  BRA `(.L_x_978) ;  /* 0xfffffff400087947 */ /* 0x000fea000383ffff */
.L_x_961:
[----:B----4-:R4:W1:Y:S02]  /*8770*/  SYNCS.PHASECHK.TRANS64.TRYWAIT P1, [R12+URZ+0x36438], R3 ;  /* 0x036438030c0075a7 */ /* 0x010864000802017f */
[----:B-1----:R-:W-:Y:S05]  /*8780*/  @!P1 NANOSLEEP.SYNCS 0x989680 ;  /* 0x009896800000995d */ /* 0x002fea0003900000 */
[----:B------:R-:W1:Y:S02]  /*8790*/  @!P1 SYNCS.PHASECHK.TRANS64 P1, [R12+URZ+0x36438], R3 ;  /* 0x036438030c0095a7 */ /* 0x000e64000802007f */
[----:B-1----:R-:W-:Y:S05]  /*87a0*/  @!P1 BRA `(.L_x_961) ;  /* 0xfffffffc00f09947 */ /* 0x002fea000383ffff */
[----:B------:R-:W-:Y:S05]  /*87b0*/  BRA `(.L_x_979) ;  /* 0xfffffff400a47947 */ /* 0x000fea000383ffff */
.L_x_963:
[----:B------:R-:W-:Y:S01]  /*87c0*/  BSSY B0, `(.L_x_980) ;  /* 0x0000006000007945 */ /* 0x000fe20003800000 */
[----:B------:R-:W-:-:S07]  /*87d0*/  IMAD.MOV.U32 R15, RZ, RZ, -0x1 ;  /* 0xffffffffff0f7424 */ /* 0x000fce00078e00ff */
[----:B-1234-:R-:W-:Y:S05]  /*87e0*/  WARPSYNC.COLLECTIVE R15, `(.L_x_981) ;  /* 0x000000000f0c7348 */ /* 0x01efea0003c00000 */
[----:B------:R-:W-:Y:S02]  /*87f0*/  ELECT P6, UR62, PT ;  /* 0x00000000003e782f */ /* 0x000fe400038c0000 */
[----:B------:R-:W-:Y:S01]  /*8800*/  MOV R14, UR62 ;  /* 0x0000003e000e7c02 */ /* 0x000fe20008000f00 */
[----:B-1234-:R-:W-:Y:S10]  /*8810*/  ENDCOLLECTIVE ;  /* 0x000000000000791b */ /* 0x01eff40003800000 */
.L_x_981:
[----:B------:R-:W-:Y:S05]  /*8820*/  BSYNC B0 ;  /* 0x0000000000007941 */ /* 0x000fea0003800000 */
.L_x_980:
[----:B------:R-:W-:Y:S05]  /*8830*/  BRA `(.L_x_982) ;  /* 0xfffffff800607947 */ /* 0x000fea000383ffff */
.L_x_965:
[----:B----4-:R4:W1:Y:S02]  /*8840*/  SYNCS.PHASECHK.TRANS64.TRYWAIT P0, [R7+URZ], R6 ;  /* 0x00000006070075a7 */ /* 0x010864000800017f */
[----:B-1----:R-:W-:Y:S05]  /*8850*/  @!P0 NANOSLEEP.SYNCS 0x989680 ;  /* 0x009896800000895d */ /* 0x002fea0003900000 */
[----:B------:R-:W1:Y:S02]  /*8860*/  @!P0 SYNCS.PHASECHK.TRANS64 P0, [R7+URZ], R6 ;  /* 0x00000006070085a7 */ /* 0x000e64000800007f */
[----:B-1----:R-:W-:Y:S05]  /*8870*/  @!P0 BRA `(.L_x_965) ;  /* 0xfffffffc00f08947 */ /* 0x002fea000383ffff */
[----:B------:R-:W-:Y:S05]  /*8880*/  BRA `(.L_x_983) ;  /* 0xfffffff8009c7947 */ /* 0x000fea000383ffff */
.L_x_966:
[----:B------:R1:W1:Y:S02]  /*8890*/  SYNCS.PHASECHK.TRANS64.TRYWAIT P0, [R5+URZ], R0 ;  /* 0x00000000050075a7 */ /* 0x000264000800017f */
[----:B-1----:R-:W-:Y:S05]  /*88a0*/  @!P0 NANOSLEEP.SYNCS 0x989680 ;  /* 0x009896800000895d */ /* 0x002fea0003900000 */
[----:B------:R-:W1:Y:S02]  /*88b0*/  @!P0 SYNCS.PHASECHK.TRANS64 P0, [R5+URZ], R0 ;  /* 0x00000000050085a7 */ /* 0x000e64000800007f */
[----:B-1----:R-:W-:Y:S05]  /*88c0*/  @!P0 BRA `(.L_x_966) ;  /* 0xfffffffc00f08947 */ /* 0x002fea000383ffff */
[----:B------:R-:W-:Y:S05]  /*88d0*/  BRA `(.L_x_984) ;  /* 0xfffffff800907947 */ /* 0x000fea000383ffff */
.L_x_985:
        /* <DEDUP_REMOVED lines=10> */
.L_x_3861:


//--------------------- .text._ZN7cutlass13device_kernelIN5flash11enable_sm90INS1_16FlashAttnBwdSm90INS1_25CollectiveMainloopBwdSm90ILi2ELi1ELi1EN4cute5tupleIJNS5_1CILi1EEES8_S8_EEENS6_IJNS7_ILi64EEENS7_ILi96EEENS7_ILi192EEEEEENS_10bfloat16_tEfNS_4arch4Sm90ELb0ELb0ELb1ELb1ELb1ELb0ELb1ELb0ELi3ELi1ELi1ELi1ELb0EEENS1_24CollectiveEpilogueBwdGQAISD_fSG_Li384ELb1ELb1EEENS1_19SingleTileSchedulerILb1ELb0ELb0ELi96EEEEEEEEEvNT_6ParamsE --------------------------
	.section	.text._ZN7cutlass13device_kernelIN5flash11enable_sm90INS1_16FlashAttnBwdSm90INS1_25CollectiveMainloopBwdSm90ILi2ELi1ELi1EN4cute5tupleIJNS5_1CILi1EEES8_S8_EEENS6_IJNS7_ILi64EEENS7_ILi96EEENS7_ILi192EEEEEENS_10bfloat16_tEfNS_4arch4Sm90ELb0ELb0ELb1ELb1ELb1ELb0ELb1ELb0ELi3ELi1ELi1ELi1ELb0EEENS1_24CollectiveEpilogueBwdGQAISD_fSG_Li384ELb1ELb1EEENS1_19SingleTileSchedulerILb1ELb0ELb0ELi96EEEEEEEEEvNT_6ParamsE,"ax",@progbits
	.align	128
.text._ZN7cutlass13device_kernelIN5flash11enable_sm90INS1_16FlashAttnBwdSm90INS1_25CollectiveMainloopBwdSm90ILi2ELi1ELi1EN4cute5tupleIJNS5_1CILi1EEES8_S8_EEENS6_IJNS7_ILi64EEENS7_ILi96EEENS7_ILi192EEEEEENS_10bfloat16_tEfNS_4arch4Sm90ELb0ELb0ELb1ELb1ELb1ELb0ELb1ELb0ELi3ELi1ELi1ELi1ELb0EEENS1_24CollectiveEpilogueBwdGQAISD_fSG_Li384ELb1ELb1EEENS1_19SingleTileSchedulerILb1ELb0ELb0ELi96EEEEEEEEEvNT_6ParamsE:
        .type           _ZN7cutlass13device_kernelIN5flash11enable_sm90INS1_16FlashAttnBwdSm90INS1_25CollectiveMainloopBwdSm90ILi2ELi1ELi1EN4cute5tupleIJNS5_1CILi1EEES8_S8_EEENS6_IJNS7_ILi64EEENS7_ILi96EEENS7_ILi192EEEEEENS_10bfloat16_tEfNS_4arch4Sm90ELb0ELb0ELb1ELb1ELb1ELb0ELb1ELb0ELi3ELi1ELi1ELi1ELb0EEENS1_24CollectiveEpilogueBwdGQAISD_fSG_Li384ELb1ELb1EEENS1_19SingleTileSchedulerILb1ELb0ELb0ELi96EEEEEEEEEvNT_6ParamsE,@function
        .size           _ZN7cutlass13device_kernelIN5flash11enable_sm90INS1_16FlashAttnBwdSm90INS1_25CollectiveMainloopBwdSm90ILi2ELi1ELi1EN4cute5tupleIJNS5_1CILi1EEES8_S8_EEENS6_IJNS7_ILi64EEENS7_ILi96EEENS7_ILi192EEEEEENS_10bfloat16_tEfNS_4arch4Sm90ELb0ELb0ELb1ELb1ELb1ELb0ELb1ELb0ELi3ELi1ELi1ELi1ELb0EEENS1_24CollectiveEpilogueBwdGQAISD_fSG_Li384ELb1ELb1EEENS1_19SingleTileSchedulerILb1ELb0ELb0ELi96EEEEEEEEEvNT_6ParamsE,(.L_x_3862 - _ZN7cutlass13device_kernelIN5flash11enable_sm90INS1_16FlashAttnBwdSm90INS1_25CollectiveMainloopBwdSm90ILi2ELi1ELi1EN4cute5tupleIJNS5_1CILi1EEES8_S8_EEENS6_IJNS7_ILi64EEENS7_ILi96EEENS7_ILi192EEEEEENS_10bfloat16_tEfNS_4arch4Sm90ELb0ELb0ELb1ELb1ELb1ELb0ELb1ELb0ELi3ELi1ELi1ELi1ELb0EEENS1_24CollectiveEpilogueBwdGQAISD_fSG_Li384ELb1ELb1EEENS1_19SingleTileSchedulerILb1ELb0ELb0ELi96EEEEEEEEEvNT_6ParamsE)
        .other          _ZN7cutlass13device_kernelIN5flash11enable_sm90INS1_16FlashAttnBwdSm90INS1_25CollectiveMainloopBwdSm90ILi2ELi1ELi1EN4cute5tupleIJNS5_1CILi1EEES8_S8_EEENS6_IJNS7_ILi64EEENS7_ILi96EEENS7_ILi192EEEEEENS_10bfloat16_tEfNS_4arch4Sm90ELb0ELb0ELb1ELb1ELb1ELb0ELb1ELb0ELi3ELi1ELi1ELi1ELb0EEENS1_24CollectiveEpilogueBwdGQAISD_fSG_Li384ELb1ELb1EEENS1_19SingleTileSchedulerILb1ELb0ELb0ELi96EEEEEEEEEvNT_6ParamsE,@"STO_CUDA_ENTRY STV_DEFAULT"
_ZN7cutlass13device_kernelIN5flash11enable_sm90INS1_16FlashAttnBwdSm90INS1_25CollectiveMainloopBwdSm90ILi2ELi1ELi1EN4cute5tupleIJNS5_1CILi1EEES8_S8_EEENS6_IJNS7_ILi64EEENS7_ILi96EEENS7_ILi192EEEEEENS_10bfloat16_tEfNS_4arch4Sm90ELb0ELb0ELb1ELb1ELb1ELb0ELb1ELb0ELi3ELi1ELi1ELi1ELb0EEENS1_24CollectiveEpilogueBwdGQAISD_fSG_Li384ELb1ELb1EEENS1_19SingleTileSchedulerILb1ELb0ELb0ELi96EEEEEEEEEvNT_6ParamsE:
        /* <DEDUP_REMOVED lines=23> */
.L_x_987:
[----:B------:R-:W-:Y:S05]  /*0170*/  BSYNC B0 ;  /* 0x0000000000007941 */ /* 0x000fea0003800000 */
.L_x_986:
        /* <DEDUP_REMOVED lines=34> */
.L_x_988:
        /* <DEDUP_REMOVED lines=20> */
.L_x_989:
        /* <DEDUP_REMOVED lines=8> */
.L_x_992:
        /* <DEDUP_REMOVED lines=21> */
.L_x_993:
        /* <DEDUP_REMOVED lines=10> */
.L_x_995:
[----:B------:R-:W2:Y:S02]  /*0750*/  LDC R0, c[0x0][0x8c4] ;  /* 0x00023100ff007b82 */ /* 0x000ea40000000800 */
.L_x_994:
        /* <DEDUP_REMOVED lines=15> */
.L_x_997:
        /* <DEDUP_REMOVED lines=10> */
.L_x_998:
        /* <DEDUP_REMOVED lines=8> */
.L_x_999:
        /* <DEDUP_REMOVED lines=9> */
.L_x_1000:
        /* <DEDUP_REMOVED lines=76> */
.L_x_1003:
        /* <DEDUP_REMOVED lines=15> */
.L_x_1002:
        /* <DEDUP_REMOVED lines=20> */
.L_x_1005:
        /* <DEDUP_REMOVED lines=15> */
.L_x_1004:
        /* <DEDUP_REMOVED lines=8> */
.L_x_1121:
        /* <DEDUP_REMOVED lines=26> */
.L_x_1007:
        /* <DEDUP_REMOVED lines=100> */
.L_x_1019:
[----:B------:R-:W-:-:S13]  /*1a40*/  ISETP.NE.AND P0, PT, R9, 0x3, PT ;  /* 0x000000030900780c */ /* 0x000fda0003f05270 */
[----:B------:R-:W-:Y:S05]  /*1a50*/  @!P0 BRA `(.L_x_1009) ;  /* 0x0000000000048947 */ /* 0x000fea0003800000 */
[----:B------:R-:W-:Y:S01]  /*1a60*/  BPT.TRAP 0x1 ;  /* 0x000000040000795c */ /* 0x000fe20000300000 */
.L_x_1009:
[----:B------:R-:W-:Y:S02]  /*1a70*/  LEA R4, R3, UR36, 0x3 ;  /* 0x0000002403047c11 */ /* 0x000fe4000f8e18ff */
[----:B------:R-:W-:-:S04]  /*1a80*/  SHF.L.U32 R11, R7, 0x1f, RZ ;  /* 0x0000001f070b7819 */ /* 0x000fc800000006ff */
[----:B------:R1:W2:Y:S01]  /*1a90*/  SYNCS.PHASECHK.TRANS64.TRYWAIT P1, [R4+URZ+0x36410], R11 ;  /* 0x0364100b040075a7 */ /* 0x0002a2000802017f */
[----:B------:R-:W-:Y:S05]  /*1aa0*/  @!P0 BRA `(.L_x_1010) ;  /* 0x0000000000048947 */ /* 0x000fea0003800000 */
[----:B------:R-:W-:Y:S01]  /*1ab0*/  BPT.TRAP 0x1 ;  /* 0x000000040000795c */ /* 0x000fe20000300000 */
.L_x_1010:
[----:B--2---:R-:W-:Y:S05]  /*1ac0*/  @P1 BRA `(.L_x_1011) ;  /* 0x0000000000081947 */ /* 0x004fea0003800000 */
[----:B------:R-:W2:Y:S02]  /*1ad0*/  SYNCS.PHASECHK.TRANS64.TRYWAIT P1, [R4+URZ+0x36410], R11 ;  /* 0x0364100b040075a7 */ /* 0x000ea4000802017f */
[----:B--2---:R-:W-:Y:S05]  /*1ae0*/  @!P1 BRA `(.L_x_1012) ;  /* 0x00000074007c9947 */ /* 0x004fea0003800000 */
.L_x_1011:
        /* <DEDUP_REMOVED lines=104> */
.L_x_1013:
[----:B------:R-:W-:-:S04]  /*2170*/  SHF.L.U32 R15, R6, 0x1f, RZ ;  /* 0x0000001f060f7819 */ /* 0x000fc800000006ff */
[----:B------:R1:W1:Y:S01]  /*2180*/  SYNCS.PHASECHK.TRANS64.TRYWAIT P1, [UR36+0x36430], R15 ;  /* 0x0364300fff0075a7 */ /* 0x0002620008020164 */
[----:B------:R-:W-:Y:S05]  /*2190*/  @!P0 BRA `(.L_x_1014) ;  /* 0x0000000000048947 */ /* 0x000fea0003800000 */
[----:B------:R-:W-:Y:S01]  /*21a0*/  BPT.TRAP 0x1 ;  /* 0x000000040000795c */ /* 0x000fe20000300000 */
.L_x_1014:
        /* <DEDUP_REMOVED lines=33> */
.L_x_1015:
        /* <DEDUP_REMOVED lines=340> */
.L_x_1017:
        /* <DEDUP_REMOVED lines=60> */
.L_x_1018:
        /* <DEDUP_REMOVED lines=63> */
.L_x_1001:
[----:B------:R-:W-:Y:S05]  /*40b0*/  @P0 BRA `(.L_x_996) ;  /* 0x0000004c00cc0947 */ /* 0x000fea0003800000 */
[----:B------:R-:W3:Y:S01]  /*40c0*/  LDL.LU R120, [R1+0x8] ;  /* 0x0000080001787983 */ /* 0x000ee20000300800 */
[----:B-12---:R-:W1:Y:S01]  /*40d0*/  LDC.64 R2, c[0x0][0x878] ;  /* 0x00021e00ff027b82 */ /* 0x006e620000000a00 */
[----:B------:R-:W-:Y:S01]  /*40e0*/  ULDC UR7, c[0x0][0x870] ;  /* 0x00021c0000077ab9 */ /* 0x000fe20000000800 */
[----:B------:R-:W-:Y:S01]  /*40f0*/  ULDC UR6, c[0x0][0x80c] ;  /* 0x0002030000067ab9 */ /* 0x000fe20000000800 */
[----:B------:R-:W2:Y:S01]  /*4100*/  S2R R8, SR_TID.X ;  /* 0x0000000000087919 */ /* 0x000ea20000002100 */
[----:B------:R-:W4:Y:S01]  /*4110*/  S2R R0, SR_CTAID.Y ;  /* 0x0000000000007919 */ /* 0x000f220000002600 */
[----:B------:R-:W5:Y:S03]  /*4120*/  S2R R16, SR_CTAID.X ;  /* 0x0000000000107919 */ /* 0x000f660000002500 */
[----:B------:R-:W2:Y:S01]  /*4130*/  S2UR UR5, SR_CgaCtaId ;  /* 0x00000000000579c3 */ /* 0x000ea20000008800 */
[----:B------:R-:W-:-:S07]  /*4140*/  UMOV UR4, 0x400 ;  /* 0x0000040000047882 */ /* 0x000fce0000000000 */
[----:B------:R-:W5:Y:S01]  /*4150*/  LDC.64 R18, c[0x0][0x820] ;  /* 0x00020800ff127b82 */ /* 0x000f620000000a00 */
[----:B-1----:R-:W-:-:S04]  /*4160*/  ISETP.NE.U32.AND P0, PT, R2, RZ, PT ;  /* 0x000000ff0200720c */ /* 0x002fc80003f05070 */
[----:B------:R-:W-:-:S03]  /*4170*/  ISETP.NE.AND.EX P0, PT, R3, RZ, PT, P0 ;  /* 0x000000ff0300720c */ /* 0x000fc60003f05300 */
[----:B------:R-:W1:Y:S08]  /*4180*/  LDC.64 R20, c[0x0][0x848] ;  /* 0x00021200ff147b82 */ /* 0x000e700000000a00 */
[----:B------:R-:W2:Y:S08]  /*4190*/  LDC R3, c[0x0][0x850] ;  /* 0x00021400ff037b82 */ /* 0x000eb00000000800 */
[----:B------:R-:W3:Y:S08]  /*41a0*/  @P0 LDC.64 R4, c[0x0][0x878] ;  /* 0x00021e00ff040b82 */ /* 0x000ef00000000a00 */
[----:B------:R-:W1:Y:S01]  /*41b0*/  LDC.64 R22, c[0x0][0x800] ;  /* 0x00020000ff167b82 */ /* 0x000e620000000a00 */
[----:B---3--:R-:W-:-:S06]  /*41c0*/  @P0 IMAD.WIDE R4, R120, 0x4, R4 ;  /* 0x0000000478040825 */ /* 0x008fcc00078e0204 */
[----:B------:R3:W5:Y:S01]  /*41d0*/  @P0 LDG.E R5, desc[UR38][R4.64] ;  /* 0x0000002604050981 */ /* 0x000762000c1e1900 */
[----:B------:R-:W-:Y:S01]  /*41e0*/  BAR.SYNC.DEFER_BLOCKING 0x1, 0x180 ;  /* 0x0046000000007b1d */ /* 0x000fe20000010000 */
[----:B--2---:R-:W-:Y:S01]  /*41f0*/  ISETP.NE.AND P2, PT, R3, 0x1, PT ;  /* 0x000000010300780c */ /* 0x004fe20003f45270 */
[C---:B------:R-:W-:Y:S01]  /*4200*/  VIADD R15, R8.reuse, 0xffffff80 ;  /* 0xffffff80080f7836 */ /* 0x040fe20000000000 */
[----:B------:R-:W-:Y:S01]  /*4210*/  ISETP.NE.AND P1, PT, R8, 0x80, PT ;  /* 0x000000800800780c */ /* 0x000fe20003f25270 */
[----:B------:R-:W-:Y:S02]  /*4220*/  ULEA UR4, UR5, UR4, 0x18 ;  /* 0x0000000405047291 */ /* 0x000fe4000f8ec03f */
[----:B------:R-:W-:Y:S01]  /*4230*/  BSSY B0, `(.L_x_1020) ;  /* 0x0000052000007945 */ /* 0x000fe20003800000 */
[----:B------:R-:W-:-:S04]  /*4240*/  SHF.R.S32.HI R2, RZ, 0x1f, R15 ;  /* 0x0000001fff027819 */ /* 0x000fc8000001140f */
[----:B------:R-:W-:-:S03]  /*4250*/  LEA.HI R6, R2, R15, RZ, 0x7 ;  /* 0x0000000f02067211 */ /* 0x000fc600078f38ff */
[----:B------:R-:W3:Y:S01]  /*4260*/  @P2 LDC R7, c[0x0][0x854] ;  /* 0x00021500ff072b82 */ /* 0x000ee20000000800 */
[----:B------:R-:W-:Y:S02]  /*4270*/  LOP3.LUT R2, R6, 0x3fffff80, RZ, 0xc0, !PT ;  /* 0x3fffff8006027812 */ /* 0x000fe400078ec0ff */
[----:B------:R-:W-:-:S03]  /*4280*/  SHF.R.S32.HI R11, RZ, 0x7, R6 ;  /* 0x00000007ff0b7819 */ /* 0x000fc60000011406 */
[----:B------:R-:W-:Y:S02]  /*4290*/  IMAD.IADD R6, R15, 0x1, -R2 ;  /* 0x000000010f067824 */ /* 0x000fe400078e0a02 */
[----:B------:R-:W2:Y:S01]  /*42a0*/  @P2 LDC R9, c[0x0][0x858] ;  /* 0x00021600ff092b82 */ /* 0x000ea20000000800 */
[----:B----4-:R-:W-:Y:S02]  /*42b0*/  IMAD.MOV.U32 R2, RZ, RZ, R0 ;  /* 0x000000ffff027224 */ /* 0x010fe400078e0000 */
[----:B------:R-:W-:-:S04]  /*42c0*/  IMAD R10, R11, 0x600, R6 ;  /* 0x000006000b0a7824 */ /* 0x000fc800078e0206 */
[----:B------:R-:W-:Y:S02]  /*42d0*/  IMAD.SHL.U32 R10, R10, 0x4, RZ ;  /* 0x000000040a0a7824 */ /* 0x000fe400078e00ff */
[----:B---3--:R-:W-:-:S04]  /*42e0*/  @P2 IMAD.HI.U32 R4, R0, R7, RZ ;  /* 0x0000000700042227 */ /* 0x008fc800078e00ff */
[----:B-----5:R-:W-:Y:S01]  /*42f0*/  IMAD R7, R16, UR7, RZ ;  /* 0x0000000710077c24 */ /* 0x020fe2000f8e02ff */
[----:B--2---:R-:W-:Y:S01]  /*4300*/  @P2 SHF.R.U32.HI R2, RZ, R9, R4 ;  /* 0x00000009ff022219 */ /* 0x004fe20000011604 */
[----:B------:R-:W-:Y:S01]  /*4310*/  IMAD R9, R120, UR6, RZ ;  /* 0x0000000678097c24 */ /* 0x000fe2000f8e02ff */
[----:B------:R-:W-:Y:S01]  /*4320*/  ISETP.NE.AND P2, PT, R15, RZ, PT ;  /* 0x000000ff0f00720c */ /* 0x000fe20003f45270 */
[----:B------:R-:W-:Y:S01]  /*4330*/  IMAD R11, R7, UR6, RZ ;  /* 0x00000006070b7c24 */ /* 0x000fe2000f8e02ff */
[--C-:B------:R-:W-:Y:S01]  /*4340*/  SHF.R.S32.HI R13, RZ, 0x1f, R2.reuse ;  /* 0x0000001fff0d7819 */ /* 0x100fe20000011402 */
[----:B------:R-:W-:Y:S01]  /*4350*/  ULDC.64 UR6, c[0x0][0x868] ;  /* 0x00021a0000067ab9 */ /* 0x000fe20000000a00 */
[----:B------:R-:W-:Y:S02]  /*4360*/  SHF.R.S32.HI R12, RZ, 0x1f, R9 ;  /* 0x0000001fff0c7819 */ /* 0x000fe40000011409 */
[----:B------:R-:W-:Y:S02]  /*4370*/  IADD3 R14, P3, P4, R11, R9, R2 ;  /* 0x000000090b0e7210 */ /* 0x000fe40007c7e002 */
[----:B------:R-:W-:-:S04]  /*4380*/  SHF.R.S32.HI R11, RZ, 0x1f, R11 ;  /* 0x0000001fff0b7819 */ /* 0x000fc8000001140b */
[----:B------:R-:W-:Y:S01]  /*4390*/  IADD3.X R15, R11, R12, R13, P3, P4 ;  /* 0x0000000c0b0f7210 */ /* 0x000fe20001fe840d */
[----:B------:R-:W-:Y:S02]  /*43a0*/  @P0 IMAD R6, R120, 0x60, R5 ;  /* 0x0000006078060824 */ /* 0x000fe400078e0205 */
[----:B------:R-:W2:Y:S02]  /*43b0*/  LDC.64 R4, c[0x0][0x818] ;  /* 0x00020600ff047b82 */ /* 0x000ea40000000a00 */
[----:B------:R-:W-:-:S05]  /*43c0*/  @P0 IMAD.HI R8, R6, 0x2aaaaaab, RZ ;  /* 0x2aaaaaab06080827 */ /* 0x000fca00078e02ff */
[----:B------:R-:W-:Y:S01]  /*43d0*/  @P0 SHF.R.U32.HI R9, RZ, 0x1f, R8 ;  /* 0x0000001fff090819 */ /* 0x000fe20000011608 */
[----:B------:R-:W3:Y:S03]  /*43e0*/  LDC.64 R6, c[0x0][0x840] ;  /* 0x00021000ff067b82 */ /* 0x000ee60000000a00 */
[----:B------:R-:W-:Y:S02]  /*43f0*/  @P0 LEA.HI.SX32 R9, R8, R9, 0x1c ;  /* 0x0000000908090211 */ /* 0x000fe400078fe2ff */
[----:B------:R-:W-:-:S03]  /*4400*/  LEA R8, R10, UR4, 0x2 ;  /* 0x000000040a087c11 */ /* 0x000fc6000f8e10ff */
[----:B------:R-:W-:Y:S02]  /*4410*/  @P0 IMAD R10, R9, 0x4800, RZ ;  /* 0x00004800090a0824 */ /* 0x000fe400078e02ff */
[----:B------:R-:W-:Y:S01]  /*4420*/  IMAD R9, R16, 0x4800, RZ ;  /* 0x0000480010097824 */ /* 0x000fe200078e02ff */
[----:B------:R4:W-:Y:S02]  /*4430*/  STS.128 [R8], R24 ;  /* 0x0000001808007388 */ /* 0x0009e40000000c00 */
[----:B------:R-:W-:Y:S02]  /*4440*/  @P0 SHF.R.S32.HI R11, RZ, 0x1f, R10 ;  /* 0x0000001fff0b0819 */ /* 0x000fe4000001140a */
[----:B------:R-:W-:Y:S01]  /*4450*/  @!P0 CS2R R10, SRZ ;  /* 0x00000000000a8805 */ /* 0x000fe2000001ff00 */
[----:B------:R1:W-:Y:S01]  /*4460*/  STS.128 [R8+0x800], R28 ;  /* 0x0008001c08007388 */ /* 0x0003e20000000c00 */
[----:B--2---:R-:W-:-:S03]  /*4470*/  IMAD R12, R13, R4, RZ ;  /* 0x000000040d0c7224 */ /* 0x004fc600078e02ff */
[----:B------:R2:W-:Y:S01]  /*4480*/  STS.128 [R8+0x1000], R32 ;  /* 0x0010002008007388 */ /* 0x0005e20000000c00 */
[----:B------:R-:W-:-:S03]  /*4490*/  IADD3 R10, P3, R9, R10, RZ ;  /* 0x0000000a090a7210 */ /* 0x000fc60007f7e0ff */
[----:B------:R2:W-:Y:S01]  /*44a0*/  STS.128 [R8+0x1800], R36 ;  /* 0x0018002408007388 */ /* 0x0005e20000000c00 */
[----:B---3--:R-:W-:Y:S01]  /*44b0*/  IMAD R16, R13, R6, RZ ;  /* 0x000000060d107224 */ /* 0x008fe200078e02ff */
[----:B------:R-:W-:Y:S01]  /*44c0*/  LEA.HI.X.SX32 R11, R9, R11, 0x1, P3 ;  /* 0x0000000b090b7211 */ /* 0x000fe200018f0eff */
[C---:B------:R-:W-:Y:S01]  /*44d0*/  IMAD R13, R2.reuse, R5, R12 ;  /* 0x00000005020d7224 */ /* 0x040fe200078e020c */
[----:B----4-:R-:W3:Y:S01]  /*44e0*/  LDC.64 R24, c[0x0][0x828] ;  /* 0x00020a00ff187b82 */ /* 0x010ee20000000a00 */
[----:B------:R-:W-:Y:S01]  /*44f0*/  SHF.R.S32.HI R9, RZ, 0x1f, R120 ;  /* 0x0000001fff097819 */ /* 0x000fe20000011478 */
[----:B------:R2:W-:Y:S01]  /*4500*/  STS.128 [R8+0x2000], R40 ;  /* 0x0020002808007388 */ /* 0x0005e20000000c00 */
[----:B------:R-:W-:Y:S01]  /*4510*/  IMAD R17, R2, R7, R16 ;  /* 0x0000000702117224 */ /* 0x000fe200078e0210 */
[----:B------:R-:W-:Y:S01]  /*4520*/  SHF.L.U64.HI R16, R14, 0x2, R15 ;  /* 0x000000020e107819 */ /* 0x000fe2000001020f */
[C-C-:B------:R-:W-:Y:S01]  /*4530*/  IMAD.WIDE.U32 R4, R2.reuse, R4, R10.reuse ;  /* 0x0000000402047225 */ /* 0x140fe200078e000a */
[----:B------:R2:W-:Y:S03]  /*4540*/  STS.128 [R8+0x2800], R44 ;  /* 0x0028002c08007388 */ /* 0x0005e60000000c00 */
[----:B------:R-:W-:Y:S01]  /*4550*/  IMAD.WIDE.U32 R6, R2, R6, R10 ;  /* 0x0000000602067225 */ /* 0x000fe200078e000a */
[----:B------:R2:W-:Y:S01]  /*4560*/  STS.128 [R8+0x3000], R48 ;  /* 0x0030003008007388 */ /* 0x0005e20000000c00 */
[----:B------:R-:W-:-:S02]  /*4570*/  SEL R11, R9, RZ, !P0 ;  /* 0x000000ff090b7207 */ /* 0x000fc40004000000 */
[----:B------:R-:W-:Y:S01]  /*4580*/  SEL R9, R120, RZ, !P0 ;  /* 0x000000ff78097207 */ /* 0x000fe20004000000 */
[----:B------:R2:W-:Y:S01]  /*4590*/  STS.128 [R8+0x3800], R52 ;  /* 0x0038003408007388 */ /* 0x0005e20000000c00 */
[----:B------:R-:W-:Y:S02]  /*45a0*/  IMAD.SHL.U32 R14, R14, 0x4, RZ ;  /* 0x000000040e0e7824 */ /* 0x000fe400078e00ff */
[----:B------:R-:W-:Y:S01]  /*45b0*/  IMAD R10, R11, R18, RZ ;  /* 0x000000120b0a7224 */ /* 0x000fe200078e02ff */
[----:B------:R2:W-:Y:S01]  /*45c0*/  STS.128 [R8+0x4000], R56 ;  /* 0x0040003808007388 */ /* 0x0005e20000000c00 */
[----:B------:R-:W-:Y:S02]  /*45d0*/  IMAD.IADD R5, R5, 0x1, R13 ;  /* 0x0000000105057824 */ /* 0x000fe400078e020d */
[----:B------:R-:W-:Y:S01]  /*45e0*/  IMAD.IADD R7, R7, 0x1, R17 ;  /* 0x0000000107077824 */ /* 0x000fe200078e0211 */
[----:B------:R2:W-:Y:S01]  /*45f0*/  STS.128 [R8+0x4800], R60 ;  /* 0x0048003c08007388 */ /* 0x0005e20000000c00 */
[----:B------:R-:W-:Y:S01]  /*4600*/  IMAD R13, R9, R19, R10 ;  /* 0x00000013090d7224 */ /* 0x000fe200078e020a */
[----:B------:R-:W-:Y:S01]  /*4610*/  IADD3 R10, P0, R14, UR6, RZ ;  /* 0x000000060e0a7c10 */ /* 0x000fe2000ff1e0ff */
[----:B-1----:R-:W-:Y:S01]  /*4620*/  IMAD R12, R11, R20, RZ ;  /* 0x000000140b0c7224 */ /* 0x002fe200078e02ff */
[----:B------:R2:W-:Y:S01]  /*4630*/  STS.128 [R8+0x5000], R64 ;  /* 0x0050004008007388 */ /* 0x0005e20000000c00 */
[----:B------:R-:W-:Y:S01]  /*4640*/  IMAD.WIDE.U32 R4, R9, R18, R4 ;  /* 0x0000001209047225 */ /* 0x000fe200078e0004 */
[----:B------:R-:W-:-:S02]  /*4650*/  IADD3.X R11, R16, UR7, RZ, P0, !PT ;  /* 0x00000007100b7c10 */ /* 0x000fc400087fe4ff */
[----:B------:R2:W-:Y:S01]  /*4660*/  STS.128 [R8+0x5800], R68 ;  /* 0x0058004408007388 */ /* 0x0005e20000000c00 */
[----:B------:R-:W-:Y:S01]  /*4670*/  IMAD.WIDE.U32 R6, R9, R20, R6 ;  /* 0x0000001409067225 */ /* 0x000fe200078e0006 */
[----:B------:R-:W-:-:S03]  /*4680*/  LEA R22, P3, R4, R22, 0x2 ;  /* 0x0000001604167211 */ /* 0x000fc600078610ff */
[----:B------:R-:W-:Y:S01]  /*4690*/  IMAD.MOV R2, RZ, RZ, -R2 ;  /* 0x000000ffff027224 */ /* 0x000fe200078e0a02 */
[----:B---3--:R-:W-:Y:S01]  /*46a0*/  LEA R24, P4, R6, R24, 0x2 ;  /* 0x0000001806187211 */ /* 0x008fe200078810ff */
[----:B------:R-:W-:Y:S02]  /*46b0*/  IMAD R9, R9, R21, R12 ;  /* 0x0000001509097224 */ /* 0x000fe400078e020c */
[----:B------:R-:W-:Y:S02]  /*46c0*/  IMAD R17, R3, R2, R0 ;  /* 0x0000000203117224 */ /* 0x000fe400078e0200 */
[----:B------:R-:W-:Y:S02]  /*46d0*/  IMAD.IADD R3, R5, 0x1, R13 ;  /* 0x0000000105037824 */ /* 0x000fe400078e020d */
[----:B------:R-:W-:Y:S01]  /*46e0*/  IMAD.IADD R2, R7, 0x1, R9 ;  /* 0x0000000107027824 */ /* 0x000fe200078e0209 */
[----:B--2---:R-:W-:Y:S06]  /*46f0*/  @P2 BRA `(.L_x_1021) ;  /* 0x0000000000142947 */ /* 0x004fec0003800000 */
.L_x_1022:
[----:B------:R-:W2:Y:S04]  /*4700*/  LDG.E.STRONG.GPU R0, desc[UR38][R10.64] ;  /* 0x000000260a007981 */ /* 0x000ea8000c1ef900 */
[----:B--2---:R-:W-:Y:S01]  /*4710*/  CCTL.IVALL ;  /* 0x00000000ff00798f */ /* 0x004fe20002000000 */
[----:B------:R-:W-:Y:S05]  /*4720*/  YIELD ;  /* 0x0000000000007946 */ /* 0x000fea0003800000 */
[----:B------:R-:W-:-:S13]  /*4730*/  ISETP.NE.AND P0, PT, R0, R17, PT ;  /* 0x000000110000720c */ /* 0x000fda0003f05270 */
[----:B------:R-:W-:Y:S05]  /*4740*/  @P0 BRA `(.L_x_1022) ;  /* 0xfffffffc00ec0947 */ /* 0x000fea000383ffff */
.L_x_1021:
[----:B------:R-:W-:Y:S05]  /*4750*/  BSYNC B0 ;  /* 0x0000000000007941 */ /* 0x000fea0003800000 */
.L_x_1020:
[----:B------:R-:W-:Y:S01]  /*4760*/  UMOV UR5, 0xffffffff ;  /* 0xffffffff00057882 */ /* 0x000fe20000000000 */
[----:B------:R-:W-:Y:S02]  /*4770*/  LEA.HI.X R23, R4, R23, R3, 0x2, P3 ;  /* 0x0000001704177211 */ /* 0x000fe400018f1403 */
[----:B------:R-:W-:Y:S01]  /*4780*/  LEA.HI.X R2, R6, R25, R2, 0x2, P4 ;  /* 0x0000001906027211 */ /* 0x000fe200020f1402 */
[----:B------:R-:W-:Y:S06]  /*4790*/  BRA.DIV UR5, `(.L_x_1023) ;  /* 0x0000004a057c7947 */ /* 0x000fec000b800000 */
[----:B------:R-:W-:Y:S01]  /*47a0*/  NOP ;  /* 0x0000000000007918 */ /* 0x000fe20000000000 */
.L_x_1124:
        /* <DEDUP_REMOVED lines=16> */
.L_x_1026:
[----:B------:R-:W-:Y:S01]  /*48b0*/  @P0 ELECT P2, URZ, PT ;  /* 0x00000000003f082f */ /* 0x000fe20003840000 */
[----:B------:R1:W-:-:S12]  /*48c0*/  UBLKRED.G.S.ADD.F32.RN [UR6], [UR4], UR5, desc[UR8] ;  /* 0x00000806040073bb */ /* 0x0003d800080a1405 */
[----:B------:R-:W-:Y:S02]  /*48d0*/  @P2 PLOP3.LUT P0, PT, P2, PT, PT, 0x8, 0x0 ;  /* 0x000000000000281c */ /* 0x000fe4000170e170 */
[----:B------:R-:W-:-:S11]  /*48e0*/  PLOP3.LUT P2, PT, PT, PT, PT, 0x8, 0x0 ;  /* 0x000000000000781c */ /* 0x000fd60003f4e170 */
[----:B-1----:R-:W-:Y:S05]  /*48f0*/  @P0 BRA.U.ANY `(.L_x_1026) ;  /* 0xfffffffd00ec0947 */ /* 0x002fea000393ffff */
[----:B------:R0:W-:Y:S01]  /*4900*/  UTMACMDFLUSH ;  /* 0x00000000000079b7 */ /* 0x0001e20000000000 */
[----:B------:R-:W-:-:S04]  /*4910*/  DEPBAR.LE SB0, 0x0 ;  /* 0x000080000000791a */ /* 0x000fc80000000000 */
.L_x_1025:
[----:B------:R-:W-:Y:S05]  /*4920*/  BSYNC B0 ;  /* 0x0000000000007941 */ /* 0x000fea0003800000 */
.L_x_1024:
        /* <DEDUP_REMOVED lines=14> */
.L_x_1028:
[----:B------:R-:W-:Y:S05]  /*4a10*/  BSYNC B0 ;  /* 0x0000000000007941 */ /* 0x000fea0003800000 */
.L_x_1027:
        /* <DEDUP_REMOVED lines=18> */
.L_x_1031:
[----:B------:R-:W2:Y:S04]  /*4b40*/  LDG.E.STRONG.GPU R0, desc[UR38][R2.64] ;  /* 0x0000002602007981 */ /* 0x000ea8000c1ef900 */
[----:B--2---:R-:W-:Y:S01]  /*4b50*/  CCTL.IVALL ;  /* 0x00000000ff00798f */ /* 0x004fe20002000000 */
[----:B------:R-:W-:Y:S05]  /*4b60*/  YIELD ;  /* 0x0000000000007946 */ /* 0x000fea0003800000 */
[----:B------:R-:W-:-:S13]  /*4b70*/  ISETP.NE.AND P0, PT, R0, R17, PT ;  /* 0x000000110000720c */ /* 0x000fda0003f05270 */
[----:B------:R-:W-:Y:S05]  /*4b80*/  @P0 BRA `(.L_x_1031) ;  /* 0xfffffffc00ec0947 */ /* 0x000fea000383ffff */
.L_x_1030:
[----:B------:R-:W-:Y:S05]  /*4b90*/  BSYNC B0 ;  /* 0x0000000000007941 */ /* 0x000fea0003800000 */
.L_x_1029:
[----:B------:R-:W-:-:S03]  /*4ba0*/  UMOV UR5, 0xffffffff ;  /* 0xffffffff00057882 */ /* 0x000fc60000000000 */
[----:B------:R-:W-:Y:S05]  /*4bb0*/  BRA.DIV UR5, `(.L_x_1032) ;  /* 0x0000004605907947 */ /* 0x000fea000b800000 */
[----:B------:R-:W-:Y:S01]  /*4bc0*/  NOP ;  /* 0x0000000000007918 */ /* 0x000fe20000000000 */
.L_x_1127:
        /* <DEDUP_REMOVED lines=16> */
.L_x_1035:
[----:B------:R-:W-:Y:S01]  /*4cd0*/  @P0 ELECT P2, URZ, PT ;  /* 0x00000000003f082f */ /* 0x000fe20003840000 */
[----:B------:R2:W-:-:S12]  /*4ce0*/  UBLKRED.G.S.ADD.F32.RN [UR6], [UR4], UR5, desc[UR8] ;  /* 0x00000806040073bb */ /* 0x0005d800080a1405 */
[----:B------:R-:W-:Y:S02]  /*4cf0*/  @P2 PLOP3.LUT P0, PT, P2, PT, PT, 0x8, 0x0 ;  /* 0x000000000000281c */ /* 0x000fe4000170e170 */
[----:B------:R-:W-:-:S11]  /*4d00*/  PLOP3.LUT P2, PT, PT, PT, PT, 0x8, 0x0 ;  /* 0x000000000000781c */ /* 0x000fd60003f4e170 */
[----:B--2---:R-:W-:Y:S05]  /*4d10*/  @P0 BRA.U.ANY `(.L_x_1035) ;  /* 0xfffffffd00ec0947 */ /* 0x004fea000393ffff */
[----:B------:R0:W-:Y:S01]  /*4d20*/  UTMACMDFLUSH ;  /* 0x00000000000079b7 */ /* 0x0001e20000000000 */
[----:B------:R-:W-:-:S04]  /*4d30*/  DEPBAR.LE SB0, 0x0 ;  /* 0x000080000000791a */ /* 0x000fc80000000000 */
.L_x_1034:
[----:B------:R-:W-:Y:S05]  /*4d40*/  BSYNC B0 ;  /* 0x0000000000007941 */ /* 0x000fea0003800000 */
.L_x_1033:
        /* <DEDUP_REMOVED lines=14> */
.L_x_991:
        /* <DEDUP_REMOVED lines=21> */
.L_x_1037:
        /* <DEDUP_REMOVED lines=13> */
.L_x_1039:
[----:B------:R-:W-:-:S05]  /*5050*/  ULDC UR4, c[0x0][0x8c4] ;  /* 0x0002310000047ab9 */ /* 0x000fca0000000800 */
.L_x_1038:
        /* <DEDUP_REMOVED lines=39> */
.L_x_1040:
        /* <DEDUP_REMOVED lines=34> */
[----:B------:R-:W-:Y:S01]  /*54f0*/  UIMAD.WIDE.U32 UR8, UR17, UR22, UR8 ;  /* 0x00000016110872a5 */ /* 0x000fe2000f8e0008 */
[----:B------:R-:W-:Y:S01]  /*5500*/  ELECT P0, URZ, PT ;  /* 0x00000000003f782f */ /* 0x000fe20003800000 */
[----:B------:R-:W-:Y:S02]  /*5510*/  ULEA.HI.X.SX32 UR11, UR11, UR14, 0x1, UP0 ;  /* 0x0000000e0b0b7291 */ /* 0x000fe400080f0e3f */
        /* <DEDUP_REMOVED lines=15> */
.L_x_1074:
        /* <DEDUP_REMOVED lines=13> */
.L_x_1044:
[----:B------:R-:W2:Y:S04]  /*56e0*/  LDG.E.STRONG.GPU R5, desc[UR38][R2.64] ;  /* 0x0000002602057981 */ /* 0x000ea8000c1ef900 */
[----:B--2---:R-:W-:Y:S01]  /*56f0*/  CCTL.IVALL ;  /* 0x00000000ff00798f */ /* 0x004fe20002000000 */
[----:B------:R-:W-:Y:S05]  /*5700*/  YIELD ;  /* 0x0000000000007946 */ /* 0x000fea0003800000 */
[----:B------:R-:W-:-:S13]  /*5710*/  ISETP.NE.AND P1, PT, R5, UR18, PT ;  /* 0x0000001205007c0c */ /* 0x000fda000bf25270 */
[----:B------:R-:W-:Y:S05]  /*5720*/  @P1 BRA `(.L_x_1044) ;  /* 0xfffffffc00ec1947 */ /* 0x000fea000383ffff */
.L_x_1043:
[----:B------:R-:W-:Y:S05]  /*5730*/  BSYNC B0 ;  /* 0x0000000000007941 */ /* 0x000fea0003800000 */
.L_x_1042:
[----:B------:R-:W-:-:S03]  /*5740*/  UMOV UR5, 0xffffffff ;  /* 0xffffffff00057882 */ /* 0x000fc60000000000 */
[----:B------:R-:W-:Y:S05]  /*5750*/  BRA.DIV UR5, `(.L_x_1045) ;  /* 0x0000003a05c47947 */ /* 0x000fea000b800000 */
[----:B------:R-:W-:Y:S01]  /*5760*/  NOP ;  /* 0x0000000000007918 */ /* 0x000fe20000000000 */
.L_x_1130:
        /* <DEDUP_REMOVED lines=19> */
.L_x_1047:
[----:B------:R-:W-:Y:S05]  /*58a0*/  BSYNC B0 ;  /* 0x0000000000007941 */ /* 0x000fea0003800000 */
.L_x_1046:
        /* <DEDUP_REMOVED lines=14> */
.L_x_1049:
[----:B------:R-:W-:Y:S05]  /*5990*/  BSYNC B0 ;  /* 0x0000000000007941 */ /* 0x000fea0003800000 */
.L_x_1048:
        /* <DEDUP_REMOVED lines=15> */
.L_x_1051:
[----:B------:R-:W-:Y:S05]  /*5a90*/  BSYNC B0 ;  /* 0x0000000000007941 */ /* 0x000fea0003800000 */
.L_x_1050:
[----:B------:R-:W-:Y:S06]  /*5aa0*/  BAR.ARV 0xa, 0xa0 ;  /* 0x0282800000007b1d */ /* 0x000fec0000002000 */
[----:B------:R-:W-:Y:S04]  /*5ab0*/  BSSY B0, `(.L_x_1052) ;  /* 0x0000003000007945 */ /* 0x000fe80003800000 */
[----:B------:R-:W-:Y:S05]  /*5ac0*/  @!P0 BRA `(.L_x_1053) ;  /* 0x0000000000048947 */ /* 0x000fea0003800000 */
[----:B------:R-:W-:-:S04]  /*5ad0*/  DEPBAR.LE SB0, 0x1 ;  /* 0x000080400000791a */ /* 0x000fc80000000000 */
.L_x_1053:
[----:B------:R-:W-:Y:S05]  /*5ae0*/  BSYNC B0 ;  /* 0x0000000000007941 */ /* 0x000fea0003800000 */
.L_x_1052:
[----:B------:R-:W-:Y:S06]  /*5af0*/  BAR.ARV 0xb, 0xa0 ;  /* 0x02c2800000007b1d */ /* 0x000fec0000002000 */
[----:B------:R-:W-:Y:S04]  /*5b00*/  BSSY B0, `(.L_x_1054) ;  /* 0x0000003000007945 */ /* 0x000fe80003800000 */
[----:B------:R-:W-:Y:S05]  /*5b10*/  @!P0 BRA `(.L_x_1055) ;  /* 0x0000000000048947 */ /* 0x000fea0003800000 */
[----:B------:R-:W-:-:S04]  /*5b20*/  DEPBAR.LE SB0, 0x0 ;  /* 0x000080000000791a */ /* 0x000fc80000000000 */
.L_x_1055:
[----:B------:R-:W-:Y:S05]  /*5b30*/  BSYNC B0 ;  /* 0x0000000000007941 */ /* 0x000fea0003800000 */
.L_x_1054:
        /* <DEDUP_REMOVED lines=19> */
.L_x_1057:
[----:B------:R-:W-:Y:S05]  /*5c70*/  BSYNC B0 ;  /* 0x0000000000007941 */ /* 0x000fea0003800000 */
.L_x_1056:
        /* <DEDUP_REMOVED lines=9> */
.L_x_1060:
[----:B------:R-:W2:Y:S04]  /*5d10*/  LDG.E.STRONG.GPU R5, desc[UR38][R2.64] ;  /* 0x0000002602057981 */ /* 0x000ea8000c1ef900 */
[----:B--2---:R-:W-:Y:S01]  /*5d20*/  CCTL.IVALL ;  /* 0x00000000ff00798f */ /* 0x004fe20002000000 */
[----:B------:R-:W-:Y:S05]  /*5d30*/  YIELD ;  /* 0x0000000000007946 */ /* 0x000fea0003800000 */
[----:B------:R-:W-:-:S13]  /*5d40*/  ISETP.NE.AND P1, PT, R5, UR18, PT ;  /* 0x0000001205007c0c */ /* 0x000fda000bf25270 */
[----:B------:R-:W-:Y:S05]  /*5d50*/  @P1 BRA `(.L_x_1060) ;  /* 0xfffffffc00ec1947 */ /* 0x000fea000383ffff */
.L_x_1059:
[----:B------:R-:W-:Y:S05]  /*5d60*/  BSYNC B0 ;  /* 0x0000000000007941 */ /* 0x000fea0003800000 */
.L_x_1058:
[----:B------:R-:W-:-:S03]  /*5d70*/  UMOV UR5, 0xffffffff ;  /* 0xffffffff00057882 */ /* 0x000fc60000000000 */
[----:B------:R-:W-:Y:S05]  /*5d80*/  BRA.DIV UR5, `(.L_x_1061) ;  /* 0x0000003605547947 */ /* 0x000fea000b800000 */
[----:B------:R-:W-:Y:S01]  /*5d90*/  NOP ;  /* 0x0000000000007918 */ /* 0x000fe20000000000 */
.L_x_1133:
        /* <DEDUP_REMOVED lines=15> */
.L_x_1063:
[----:B------:R-:W-:Y:S05]  /*5e90*/  BSYNC B0 ;  /* 0x0000000000007941 */ /* 0x000fea0003800000 */
.L_x_1062:
        /* <DEDUP_REMOVED lines=14> */
.L_x_1065:
[----:B------:R-:W-:Y:S05]  /*5f80*/  BSYNC B0 ;  /* 0x0000000000007941 */ /* 0x000fea0003800000 */
.L_x_1064:
        /* <DEDUP_REMOVED lines=15> */
.L_x_1067:
[----:B------:R-:W-:Y:S05]  /*6080*/  BSYNC B0 ;  /* 0x0000000000007941 */ /* 0x000fea0003800000 */
.L_x_1066:
[----:B------:R-:W-:Y:S06]  /*6090*/  BAR.ARV 0xa, 0xa0 ;  /* 0x0282800000007b1d */ /* 0x000fec0000002000 */
[----:B------:R-:W-:Y:S04]  /*60a0*/  BSSY B0, `(.L_x_1068) ;  /* 0x0000003000007945 */ /* 0x000fe80003800000 */
[----:B------:R-:W-:Y:S05]  /*60b0*/  @!P0 BRA `(.L_x_1069) ;  /* 0x0000000000048947 */ /* 0x000fea0003800000 */
[----:B------:R-:W-:-:S04]  /*60c0*/  DEPBAR.LE SB0, 0x1 ;  /* 0x000080400000791a */ /* 0x000fc80000000000 */
.L_x_1069:
[----:B------:R-:W-:Y:S05]  /*60d0*/  BSYNC B0 ;  /* 0x0000000000007941 */ /* 0x000fea0003800000 */
.L_x_1068:
[----:B------:R-:W-:Y:S06]  /*60e0*/  BAR.ARV 0xb, 0xa0 ;  /* 0x02c2800000007b1d */ /* 0x000fec0000002000 */
[----:B------:R-:W-:Y:S04]  /*60f0*/  BSSY B0, `(.L_x_1070) ;  /* 0x0000003000007945 */ /* 0x000fe80003800000 */
[----:B------:R-:W-:Y:S05]  /*6100*/  @!P0 BRA `(.L_x_1071) ;  /* 0x0000000000048947 */ /* 0x000fea0003800000 */
[----:B------:R-:W-:-:S04]  /*6110*/  DEPBAR.LE SB0, 0x0 ;  /* 0x000080000000791a */ /* 0x000fc80000000000 */
.L_x_1071:
[----:B------:R-:W-:Y:S05]  /*6120*/  BSYNC B0 ;  /* 0x0000000000007941 */ /* 0x000fea0003800000 */
.L_x_1070:
        /* <DEDUP_REMOVED lines=19> */
.L_x_1073:
[----:B------:R-:W-:Y:S05]  /*6260*/  BSYNC B0 ;  /* 0x0000000000007941 */ /* 0x000fea0003800000 */
.L_x_1072:
[----:B------:R-:W-:Y:S02]  /*6270*/  UIADD3 UR6, UR6, 0x2, URZ ;  /* 0x0000000206067890 */ /* 0x000fe4000fffe03f */
[----:B------:R-:W-:Y:S01]  /*6280*/  UIADD3 UR4, UR4, 0x1, URZ ;  /* 0x0000000104047890 */ /* 0x000fe2000fffe03f */
[----:B------:R-:W-:Y:S11]  /*6290*/  @P3 BRA `(.L_x_1074) ;  /* 0xfffffff000dc3947 */ /* 0x000ff6000383ffff */
.L_x_1041:
        /* <DEDUP_REMOVED lines=13> */
.L_x_1077:
[----:B------:R-:W2:Y:S04]  /*6370*/  LDG.E.STRONG.GPU R0, desc[UR38][R2.64] ;  /* 0x0000002602007981 */ /* 0x000ea8000c1ef900 */
[----:B--2---:R-:W-:Y:S01]  /*6380*/  CCTL.IVALL ;  /* 0x00000000ff00798f */ /* 0x004fe20002000000 */
[----:B------:R-:W-:Y:S05]  /*6390*/  YIELD ;  /* 0x0000000000007946 */ /* 0x000fea0003800000 */
[----:B------:R-:W-:-:S13]  /*63a0*/  ISETP.NE.AND P1, PT, R0, UR18, PT ;  /* 0x0000001200007c0c */ /* 0x000fda000bf25270 */
[----:B------:R-:W-:Y:S05]  /*63b0*/  @P1 BRA `(.L_x_1077) ;  /* 0xfffffffc00ec1947 */ /* 0x000fea000383ffff */
.L_x_1076:
[----:B------:R-:W-:Y:S05]  /*63c0*/  BSYNC B0 ;  /* 0x0000000000007941 */ /* 0x000fea0003800000 */
.L_x_1075:
[----:B------:R-:W-:-:S03]  /*63d0*/  UMOV UR4, 0xffffffff ;  /* 0xffffffff00047882 */ /* 0x000fc60000000000 */
[----:B------:R-:W-:Y:S05]  /*63e0*/  BRA.DIV UR4, `(.L_x_1078) ;  /* 0x0000002e04d87947 */ /* 0x000fea000b800000 */
[----:B------:R-:W-:Y:S01]  /*63f0*/  NOP ;  /* 0x0000000000007918 */ /* 0x000fe20000000000 */
.L_x_1136:
        /* <DEDUP_REMOVED lines=22> */
.L_x_1080:
[----:B------:R-:W-:Y:S05]  /*6560*/  BSYNC B0 ;  /* 0x0000000000007941 */ /* 0x000fea0003800000 */
.L_x_1079:
        /* <DEDUP_REMOVED lines=19> */
.L_x_1082:
[----:B------:R-:W-:Y:S05]  /*66a0*/  BSYNC B0 ;  /* 0x0000000000007941 */ /* 0x000fea0003800000 */
.L_x_1081:
        /* <DEDUP_REMOVED lines=20> */
.L_x_1084:
[----:B------:R-:W-:Y:S05]  /*67f0*/  BSYNC B0 ;  /* 0x0000000000007941 */ /* 0x000fea0003800000 */
.L_x_1083:
[----:B------:R-:W-:Y:S06]  /*6800*/  BAR.ARV 0xa, 0xa0 ;  /* 0x0282800000007b1d */ /* 0x000fec0000002000 */
[----:B------:R-:W-:Y:S04]  /*6810*/  BSSY B0, `(.L_x_1085) ;  /* 0x0000003000007945 */ /* 0x000fe80003800000 */
[----:B------:R-:W-:Y:S05]  /*6820*/  @!P0 BRA `(.L_x_1086) ;  /* 0x0000000000048947 */ /* 0x000fea0003800000 */
[----:B------:R-:W-:-:S04]  /*6830*/  DEPBAR.LE SB0, 0x1 ;  /* 0x000080400000791a */ /* 0x000fc80000000000 */
.L_x_1086:
[----:B------:R-:W-:Y:S05]  /*6840*/  BSYNC B0 ;  /* 0x0000000000007941 */ /* 0x000fea0003800000 */
.L_x_1085:
[----:B------:R-:W-:Y:S06]  /*6850*/  BAR.ARV 0xb, 0xa0 ;  /* 0x02c2800000007b1d */ /* 0x000fec0000002000 */
[----:B------:R-:W-:Y:S04]  /*6860*/  BSSY B0, `(.L_x_1087) ;  /* 0x0000003000007945 */ /* 0x000fe80003800000 */
[----:B------:R-:W-:Y:S05]  /*6870*/  @!P0 BRA `(.L_x_1088) ;  /* 0x0000000000048947 */ /* 0x000fea0003800000 */
[----:B------:R-:W-:-:S04]  /*6880*/  DEPBAR.LE SB0, 0x0 ;  /* 0x000080000000791a */ /* 0x000fc80000000000 */
.L_x_1088:
[----:B------:R-:W-:Y:S05]  /*6890*/  BSYNC B0 ;  /* 0x0000000000007941 */ /* 0x000fea0003800000 */
.L_x_1087:
        /* <DEDUP_REMOVED lines=19> */
.L_x_1036:
        /* <DEDUP_REMOVED lines=10> */
.L_x_1089:
        /* <DEDUP_REMOVED lines=10> */
.L_x_1091:
[----:B------:R-:W3:Y:S02]  /*6b10*/  LDC R0, c[0x0][0x8c4] ;  /* 0x00023100ff007b82 */ /* 0x000ee40000000800 */
.L_x_1090:
        /* <DEDUP_REMOVED lines=42> */
.L_x_1093:
        /* <DEDUP_REMOVED lines=70> */
.L_x_1137:
        /* <DEDUP_REMOVED lines=9> */
.L_x_1096:
        /* <DEDUP_REMOVED lines=98> */
.L_x_1107:
[----:B-1----:R-:W-:-:S05]  /*78d0*/  IMAD.MOV.U32 R11, RZ, RZ, 0x1 ;  /* 0x00000001ff0b7424 */ /* 0x002fca00078e00ff */
[----:B------:R-:W-:-:S04]  /*78e0*/  SHF.L.U32 R11, R11, 0x1f, RZ ;  /* 0x0000001f0b0b7819 */ /* 0x000fc800000006ff */
[----:B------:R-:W1:Y:S02]  /*78f0*/  SYNCS.PHASECHK.TRANS64.TRYWAIT P1, [R12+URZ+0x36438], R11 ;  /* 0x0364380b0c0075a7 */ /* 0x000e64000802017f */
[----:B-1234-:R-:W-:Y:S05]  /*7900*/  @!P1 BRA `(.L_x_1099) ;  /* 0x0000001800c09947 */ /* 0x01efea0003800000 */
.L_x_1138:
[----:B------:R-:W-:Y:S05]  /*7910*/  @P0 BRA `(.L_x_1100) ;  /* 0x0000000000140947 */ /* 0x000fea0003800000 */
[----:B------:R-:W-:Y:S01]  /*7920*/  ISETP.NE.AND P1, PT, R8, RZ, PT ;  /* 0x000000ff0800720c */ /* 0x000fe20003f25270 */
[----:B------:R-:W-:-:S04]  /*7930*/  IMAD.MOV.U32 R3, RZ, RZ, 0x6100 ;  /* 0x00006100ff037424 */ /* 0x000fc800078e00ff */
[----:B------:R2:W-:Y:S08]  /*7940*/  SYNCS.ARRIVE.TRANS64 RZ, [R12+URZ+0x36430], R3 ;  /* 0x036430030cff79a7 */ /* 0x0005f0000800003f */
[----:B------:R-:W-:Y:S05]  /*7950*/  @!P1 BRA `(.L_x_1100) ;  /* 0x0000000000049947 */ /* 0x000fea0003800000 */
[----:B------:R-:W-:Y:S01]  /*7960*/  BPT.TRAP 0x1 ;  /* 0x000000040000795c */ /* 0x000fe20000300000 */
.L_x_1100:
        /* <DEDUP_REMOVED lines=49> */
.L_x_1139:
[----:B------:R-:W-:Y:S05]  /*7c80*/  @P0 BRA `(.L_x_1102) ;  /* 0x0000000000140947 */ /* 0x000fea0003800000 */
[----:B------:R-:W-:Y:S01]  /*7c90*/  ISETP.NE.AND P1, PT, R8, RZ, PT ;  /* 0x000000ff0800720c */ /* 0x000fe20003f25270 */
[----:B--2---:R-:W-:-:S04]  /*7ca0*/  IMAD.MOV.U32 R27, RZ, RZ, 0x6100 ;  /* 0x00006100ff1b7424 */ /* 0x004fc800078e00ff */
[----:B------:R3:W-:Y:S08]  /*7cb0*/  SYNCS.ARRIVE.TRANS64 RZ, [R12+URZ+0x36418], R27 ;  /* 0x0364181b0cff79a7 */ /* 0x0007f0000800003f */
[----:B------:R-:W-:Y:S05]  /*7cc0*/  @!P1 BRA `(.L_x_1102) ;  /* 0x0000000000049947 */ /* 0x000fea0003800000 */
[----:B------:R-:W-:Y:S01]  /*7cd0*/  BPT.TRAP 0x1 ;  /* 0x000000040000795c */ /* 0x000fe20000300000 */
.L_x_1102:
        /* <DEDUP_REMOVED lines=37> */
.L_x_1140:
[----:B--2---:R-:W-:Y:S01]  /*7f30*/  SHF.R.S32.HI R28, RZ, 0x1f, R26 ;  /* 0x0000001fff1c7819 */ /* 0x004fe2000001141a */
[----:B------:R-:W-:Y:S06]  /*7f40*/  @P0 BRA `(.L_x_1104) ;  /* 0x0000000000140947 */ /* 0x000fec0003800000 */
[----:B------:R-:W-:Y:S01]  /*7f50*/  ISETP.NE.AND P1, PT, R8, RZ, PT ;  /* 0x000000ff0800720c */ /* 0x000fe20003f25270 */
[----:B------:R-:W-:-:S04]  /*7f60*/  IMAD.MOV.U32 R29, RZ, RZ, 0x6100 ;  /* 0x00006100ff1d7424 */ /* 0x000fc800078e00ff */
[----:B------:R2:W-:Y:S08]  /*7f70*/  SYNCS.ARRIVE.TRANS64 RZ, [R12+URZ+0x36430], R29 ;  /* 0x0364301d0cff79a7 */ /* 0x0005f0000800003f */
[----:B------:R-:W-:Y:S05]  /*7f80*/  @!P1 BRA `(.L_x_1104) ;  /* 0x0000000000049947 */ /* 0x000fea0003800000 */
[----:B------:R-:W-:Y:S01]  /*7f90*/  BPT.TRAP 0x1 ;  /* 0x000000040000795c */ /* 0x000fe20000300000 */
.L_x_1104:
        /* <DEDUP_REMOVED lines=37> */
.L_x_1142:
[----:B------:R-:W-:Y:S05]  /*81f0*/  @P0 BRA `(.L_x_1106) ;  /* 0x0000000000140947 */ /* 0x000fea0003800000 */
[----:B------:R-:W-:Y:S01]  /*8200*/  ISETP.NE.AND P1, PT, R8, RZ, PT ;  /* 0x000000ff0800720c */ /* 0x000fe20003f25270 */
[----:B---3--:R-:W-:-:S04]  /*8210*/  IMAD.MOV.U32 R5, RZ, RZ, 0x6100 ;  /* 0x00006100ff057424 */ /* 0x008fc800078e00ff */
[----:B------:R4:W-:Y:S08]  /*8220*/  SYNCS.ARRIVE.TRANS64 RZ, [R12+URZ+0x36410], R5 ;  /* 0x036410050cff79a7 */ /* 0x0009f0000800003f */
[----:B------:R-:W-:Y:S05]  /*8230*/  @!P1 BRA `(.L_x_1106) ;  /* 0x0000000000049947 */ /* 0x000fea0003800000 */
[----:B------:R-:W-:Y:S01]  /*8240*/  BPT.TRAP 0x1 ;  /* 0x000000040000795c */ /* 0x000fe20000300000 */
.L_x_1106:
        /* <DEDUP_REMOVED lines=37> */
.L_x_1098:
[----:B------:R-:W-:Y:S01]  /*84a0*/  ISETP.NE.AND P1, PT, R17, RZ, PT ;  /* 0x000000ff1100720c */ /* 0x000fe20003f25270 */
[----:B------:R-:W-:-:S12]  /*84b0*/  IMAD.MOV.U32 R4, RZ, RZ, 0x1 ;  /* 0x00000001ff047424 */ /* 0x000fd800078e00ff */
[----:B------:R-:W-:Y:S05]  /*84c0*/  @!P1 BRA `(.L_x_1097) ;  /* 0x00000004006c9947 */ /* 0x000fea0003800000 */
[----:B------:R-:W3:Y:S02]  /*84d0*/  SYNCS.PHASECHK.TRANS64.TRYWAIT P1, [R12+URZ+0x36438], R11 ;  /* 0x0364380b0c0075a7 */ /* 0x000ee4000802017f */
[----:B---3--:R-:W-:Y:S05]  /*84e0*/  @!P1 BRA `(.L_x_1108) ;  /* 0x00000010001c9947 */ /* 0x008fea0003800000 */
.L_x_1143:
[----:B------:R-:W-:Y:S05]  /*84f0*/  @P0 BRA `(.L_x_1109) ;  /* 0x0000000000140947 */ /* 0x000fea0003800000 */
[----:B------:R-:W-:Y:S01]  /*8500*/  ISETP.NE.AND P1, PT, R8, RZ, PT ;  /* 0x000000ff0800720c */ /* 0x000fe20003f25270 */
[----:B------:R-:W-:-:S04]  /*8510*/  IMAD.MOV.U32 R5, RZ, RZ, 0x6100 ;  /* 0x00006100ff057424 */ /* 0x000fc800078e00ff */
[----:B------:R4:W-:Y:S08]  /*8520*/  SYNCS.ARRIVE.TRANS64 RZ, [R12+URZ+0x36430], R5 ;  /* 0x036430050cff79a7 */ /* 0x0009f0000800003f */
[----:B------:R-:W-:Y:S05]  /*8530*/  @!P1 BRA `(.L_x_1109) ;  /* 0x0000000000049947 */ /* 0x000fea0003800000 */
[----:B------:R-:W-:Y:S01]  /*8540*/  BPT.TRAP 0x1 ;  /* 0x000000040000795c */ /* 0x000fe20000300000 */
.L_x_1109:
        /* <DEDUP_REMOVED lines=42> */
.L_x_1144:
[----:B------:R-:W-:Y:S01]  /*87f0*/  IMAD.MOV.U32 R4, RZ, RZ, RZ ;  /* 0x000000ffff047224 */ /* 0x000fe200078e00ff */
[----:B------:R-:W-:Y:S06]  /*8800*/  @P0 BRA `(.L_x_1111) ;  /* 0x0000000000140947 */ /* 0x000fec0003800000 */
[----:B------:R-:W-:Y:S01]  /*8810*/  ISETP.NE.AND P1, PT, R8, RZ, PT ;  /* 0x000000ff0800720c */ /* 0x000fe20003f25270 */
[----:B----4-:R-:W-:-:S04]  /*8820*/  IMAD.MOV.U32 R5, RZ, RZ, 0x6100 ;  /* 0x00006100ff057424 */ /* 0x010fc800078e00ff */
[----:B------:R4:W-:Y:S08]  /*8830*/  SYNCS.ARRIVE.TRANS64 RZ, [R12+URZ+0x36418], R5 ;  /* 0x036418050cff79a7 */ /* 0x0009f0000800003f */
[----:B------:R-:W-:Y:S05]  /*8840*/  @!P1 BRA `(.L_x_1111) ;  /* 0x0000000000049947 */ /* 0x000fea0003800000 */
[----:B------:R-:W-:Y:S01]  /*8850*/  BPT.TRAP 0x1 ;  /* 0x000000040000795c */ /* 0x000fe20000300000 */
.L_x_1111:
        /* <DEDUP_REMOVED lines=34> */
.L_x_1097:
[----:B------:R-:W-:-:S04]  /*8a80*/  SHF.L.U32 R3, R4, 0x1f, RZ ;  /* 0x0000001f04037819 */ /* 0x000fc800000006ff */
[----:B------:R-:W4:Y:S02]  /*8a90*/  SYNCS.PHASECHK.TRANS64.TRYWAIT P1, [R12+URZ+0x36438], R3 ;  /* 0x036438030c0075a7 */ /* 0x000f24000802017f */
[----:B----4-:R-:W-:Y:S05]  /*8aa0*/  @!P1 BRA `(.L_x_1112) ;  /* 0x0000000800d49947 */ /* 0x010fea0003800000 */
.L_x_1145:
[----:B------:R-:W-:Y:S05]  /*8ab0*/  @P0 BRA `(.L_x_1113) ;  /* 0x0000000000180947 */ /* 0x000fea0003800000 */
[----:B------:R-:W5:Y:S01]  /*8ac0*/  S2R R2, SR_TID.X ;  /* 0x0000000000027919 */ /* 0x000f620000002100 */
[----:B----4-:R-:W-:-:S04]  /*8ad0*/  IMAD.MOV.U32 R3, RZ, RZ, 0x6100 ;  /* 0x00006100ff037424 */ /* 0x010fc800078e00ff */
[----:B------:R4:W-:Y:S01]  /*8ae0*/  SYNCS.ARRIVE.TRANS64 RZ, [R12+URZ+0x36430], R3 ;  /* 0x036430030cff79a7 */ /* 0x0009e2000800003f */
[----:B-----5:R-:W-:-:S13]  /*8af0*/  LOP3.LUT P0, RZ, R2, 0x1f, RZ, 0xc0, !PT ;  /* 0x0000001f02ff7812 */ /* 0x020fda000780c0ff */
[----:B----4-:R-:W-:Y:S05]  /*8b00*/  @!P0 BRA `(.L_x_1113) ;  /* 0x0000000000048947 */ /* 0x010fea0003800000 */
[----:B------:R-:W-:Y:S01]  /*8b10*/  BPT.TRAP 0x1 ;  /* 0x000000040000795c */ /* 0x000fe20000300000 */
.L_x_1113:
        /* <DEDUP_REMOVED lines=44> */
.L_x_1094:
[----:B------:R-:W-:Y:S05]  /*8de0*/  BSYNC B0 ;  /* 0x0000000000007941 */ /* 0x000fea0003800000 */
.L_x_1092:
[----:B------:R-:W-:-:S03]  /*8df0*/  UMOV UR6, 0xffffffff ;  /* 0xffffffff00067882 */ /* 0x000fc60000000000 */
[----:B------:R-:W-:Y:S05]  /*8e00*/  BRA.DIV UR6, `(.L_x_1114) ;  /* 0x0000000a06107947 */ /* 0x000fea000b800000 */
[----:B------:R-:W-:-:S13]  /*8e10*/  ELECT P6, URZ, PT ;  /* 0x00000000003f782f */ /* 0x000fda00038c0000 */
.L_x_1148:
[----:B------:R-:W-:Y:S05]  /*8e20*/  @!P6 BRA `(.L_x_996) ;  /* 0x000000000070e947 */ /* 0x000fea0003800000 */
[----:B------:R-:W-:-:S04]  /*8e30*/  LOP3.LUT R16, R16, 0x2, RZ, 0xfc, !PT ;  /* 0x0000000210107812 */ /* 0x000fc800078efcff */
[----:B------:R-:W-:-:S13]  /*8e40*/  ISETP.NE.AND P2, PT, R16, 0x3, PT ;  /* 0x000000031000780c */ /* 0x000fda0003f45270 */
[----:B------:R-:W-:Y:S05]  /*8e50*/  @!P2 BRA `(.L_x_1115) ;  /* 0x000000000004a947 */ /* 0x000fea0003800000 */
[----:B--2---:R-:W-:Y:S01]  /*8e60*/  BPT.TRAP 0x1 ;  /* 0x000000040000795c */ /* 0x004fe20000300000 */
.L_x_1115:
        /* <DEDUP_REMOVED lines=15> */
.L_x_1149:
[----:B------:R-:W5:Y:S02]  /*8f60*/  SYNCS.PHASECHK.TRANS64.TRYWAIT P0, [R5+URZ], R0 ;  /* 0x00000000050075a7 */ /* 0x000f64000800017f */
[----:B-----5:R-:W-:Y:S05]  /*8f70*/  @!P0 BRA `(.L_x_1117) ;  /* 0x0000000400e88947 */ /* 0x020fea0003800000 */
.L_x_1150:
[----:B------:R-:W-:Y:S05]  /*8f80*/  @!P2 BRA `(.L_x_1118) ;  /* 0x000000000004a947 */ /* 0x000fea0003800000 */
[----:B--2---:R-:W-:Y:S01]  /*8f90*/  BPT.TRAP 0x1 ;  /* 0x000000040000795c */ /* 0x004fe20000300000 */
.L_x_1118:
[----:B------:R-:W-:-:S07]  /*8fa0*/  SHF.L.U32 R4, R4, 0x1f, RZ ;  /* 0x0000001f04047819 */ /* 0x000fce00000006ff */
.L_x_1119:
[----:B------:R1:W1:Y:S02]  /*8fb0*/  SYNCS.PHASECHK.TRANS64.TRYWAIT P0, [R9+URZ+0x36438], R4 ;  /* 0x03643804090075a7 */ /* 0x000264000800017f */
[----:B-1----:R-:W-:Y:S05]  /*8fc0*/  @!P0 NANOSLEEP.SYNCS 0x989680 ;  /* 0x009896800000895d */ /* 0x002fea0003900000 */
[----:B------:R-:W1:Y:S02]  /*8fd0*/  @!P0 SYNCS.PHASECHK.TRANS64 P0, [R9+URZ+0x36438], R4 ;  /* 0x03643804090085a7 */ /* 0x000e64000800007f */
[----:B-1----:R-:W-:Y:S05]  /*8fe0*/  @!P0 BRA `(.L_x_1119) ;  /* 0xfffffffc00f08947 */ /* 0x002fea000383ffff */
.L_x_996:
[----:B--2---:R-:W-:Y:S05]  /*8ff0*/  BSYNC B6 ;  /* 0x0000000000067941 */ /* 0x004fea0003800000 */
.L_x_990:
[----:B------:R-:W-:Y:S05]  /*9000*/  EXIT ;  /* 0x000000000000794d */ /* 0x000fea0003800000 */
.L_x_1006:
[----:B------:R-:W-:Y:S02]  /*9010*/  IMAD.MOV.U32 R12, RZ, RZ, RZ ;  /* 0x000000ffff0c7224 */ /* 0x000fe400078e00ff */
[----:B------:R-:W-:Y:S02]  /*9020*/  IMAD.MOV.U32 R11, RZ, RZ, 0x1f ;  /* 0x0000001fff0b7424 */ /* 0x000fe400078e00ff */
[----:B------:R-:W-:-:S07]  /*9030*/  IMAD.MOV.U32 R15, RZ, RZ, -0x1 ;  /* 0xffffffffff0f7424 */ /* 0x000fce00078e00ff */
[----:B------:R-:W-:Y:S05]  /*9040*/  WARPSYNC.COLLECTIVE R15, `(.L_x_1120) ;  /* 0x000000000f087348 */ /* 0x000fea0003c00000 */
[----:B------:R1:W2:Y:S02]  /*9050*/  SHFL.IDX P6, R14, R13, R12, R11 ;  /* 0x0000000c0d0e7389 */ /* 0x0002a400000c000b */
[----:B-12---:R-:W-:Y:S01]  /*9060*/  ENDCOLLECTIVE ;  /* 0x000000000000791b */ /* 0x006fe20003800000 */
.L_x_1120:
[----:B------:R-:W-:Y:S05]  /*9070*/  BRA `(.L_x_1121) ;  /* 0xffffff8000787947 */ /* 0x000fea000383ffff */
.L_x_1008:
[----:B--2---:R-:W-:-:S04]  /*9080*/  IMAD.U32 R7, RZ, RZ, UR36 ;  /* 0x00000024ff077e24 */ /* 0x004fc8000f8e00ff */
[----:B------:R2:W3:Y:S03]  /*9090*/  SYNCS.PHASECHK.TRANS64.TRYWAIT P0, [R7+URZ+0x36400], R11 ;  /* 0x0364000b070075a7 */ /* 0x0004e6000800017f */
[----:B---3--:R-:W-:Y:S05]  /*90a0*/  @!P0 NANOSLEEP.SYNCS 0x989680 ;  /* 0x009896800000895d */ /* 0x008fea0003900000 */
[----:B------:R-:W3:Y:S02]  /*90b0*/  @!P0 SYNCS.PHASECHK.TRANS64 P0, [R7+URZ+0x36400], R11 ;  /* 0x0364000b070085a7 */ /* 0x000ee4000800007f */
[----:B---3--:R-:W-:Y:S05]  /*90c0*/  @!P0 BRA `(.L_x_1008) ;  /* 0xfffffffc00ec8947 */ /* 0x008fea000383ffff */
[----:B------:R-:W-:Y:S05]  /*90d0*/  BRA `(.L_x_1007) ;  /* 0xffffff8000c87947 */ /* 0x000fea000383ffff */
.L_x_1012:
[----:B--2---:R2:W3:Y:S02]  /*90e0*/  SYNCS.PHASECHK.TRANS64.TRYWAIT P1, [R4+URZ+0x36410], R11 ;  /* 0x0364100b040075a7 */ /* 0x0044e4000802017f */
[----:B---3--:R-:W-:Y:S05]  /*90f0*/  @!P1 NANOSLEEP.SYNCS 0x989680 ;  /* 0x009896800000995d */ /* 0x008fea0003900000 */
[----:B------:R-:W3:Y:S02]  /*9100*/  @!P1 SYNCS.PHASECHK.TRANS64 P1, [R4+URZ+0x36410], R11 ;  /* 0x0364100b040095a7 */ /* 0x000ee4000802007f */
[----:B---3--:R-:W-:Y:S05]  /*9110*/  @!P1 BRA `(.L_x_1012) ;  /* 0xfffffffc00f09947 */ /* 0x008fea000383ffff */
[----:B------:R-:W-:Y:S05]  /*9120*/  BRA `(.L_x_1011) ;  /* 0xffffff8800707947 */ /* 0x000fea000383ffff */
.L_x_1016:
[----:B--2---:R-:W-:-:S04]  /*9130*/  IMAD.U32 R120, RZ, RZ, UR36 ;  /* 0x00000024ff787e24 */ /* 0x004fc8000f8e00ff */
[----:B------:R2:W3:Y:S03]  /*9140*/  SYNCS.PHASECHK.TRANS64.TRYWAIT P1, [R120+URZ+0x36430], R15 ;  /* 0x0364300f780075a7 */ /* 0x0004e6000802017f */
[----:B---3--:R-:W-:Y:S05]  /*9150*/  @!P1 NANOSLEEP.SYNCS 0x989680 ;  /* 0x009896800000995d */ /* 0x008fea0003900000 */
[----:B------:R-:W3:Y:S02]  /*9160*/  @!P1 SYNCS.PHASECHK.TRANS64 P1, [R120+URZ+0x36430], R15 ;  /* 0x0364300f780095a7 */ /* 0x000ee4000802007f */
[----:B---3--:R-:W-:Y:S05]  /*9170*/  @!P1 BRA `(.L_x_1016) ;  /* 0xfffffffc00ec9947 */ /* 0x008fea000383ffff */
[----:B------:R-:W-:Y:S05]  /*9180*/  BRA `(.L_x_1015) ;  /* 0xffffff90008c7947 */ /* 0x000fea000383ffff */
.L_x_1023:
[----:B------:R-:W-:Y:S01]  /*9190*/  BSSY B0, `(.L_x_1122) ;  /* 0x0000005000007945 */ /* 0x000fe20003800000 */
[----:B------:R-:W-:-:S07]  /*91a0*/  IMAD.MOV.U32 R15, RZ, RZ, -0x1 ;  /* 0xffffffffff0f7424 */ /* 0x000fce00078e00ff */
[----:B------:R-:W-:Y:S05]  /*91b0*/  WARPSYNC.COLLECTIVE R15, `(.L_x_1123) ;  /* 0x000000000f087348 */ /* 0x000fea0003c00000 */
[----:B------:R-:W-:Y:S01]  /*91c0*/  NOP ;  /* 0x0000000000007918 */ /* 0x000fe20000000000 */
[----:B------:R-:W-:Y:S01]  /*91d0*/  ENDCOLLECTIVE ;  /* 0x000000000000791b */ /* 0x000fe20003800000 */
.L_x_1123:
[----:B------:R-:W-:Y:S05]  /*91e0*/  BSYNC B0 ;  /* 0x0000000000007941 */ /* 0x000fea0003800000 */
.L_x_1122:
[----:B------:R-:W-:Y:S05]  /*91f0*/  BRA `(.L_x_1124) ;  /* 0xffffffb4006c7947 */ /* 0x000fea000383ffff */
.L_x_1032:
[----:B------:R-:W-:Y:S01]  /*9200*/  BSSY B0, `(.L_x_1125) ;  /* 0x0000005000007945 */ /* 0x000fe20003800000 */
[----:B------:R-:W-:-:S07]  /*9210*/  IMAD.MOV.U32 R15, RZ, RZ, -0x1 ;  /* 0xffffffffff0f7424 */ /* 0x000fce00078e00ff */
[----:B-1----:R-:W-:Y:S05]  /*9220*/  WARPSYNC.COLLECTIVE R15, `(.L_x_1126) ;  /* 0x000000000f087348 */ /* 0x002fea0003c00000 */
[----:B------:R-:W-:Y:S01]  /*9230*/  NOP ;  /* 0x0000000000007918 */ /* 0x000fe20000000000 */
[----:B-1----:R-:W-:Y:S01]  /*9240*/  ENDCOLLECTIVE ;  /* 0x000000000000791b */ /* 0x002fe20003800000 */
.L_x_1126:
[----:B------:R-:W-:Y:S05]  /*9250*/  BSYNC B0 ;  /* 0x0000000000007941 */ /* 0x000fea0003800000 */
.L_x_1125:
[----:B------:R-:W-:Y:S05]  /*9260*/  BRA `(.L_x_1127) ;  /* 0xffffffb800587947 */ /* 0x000fea000383ffff */
.L_x_1045:
[----:B------:R-:W-:Y:S01]  /*9270*/  BSSY B0, `(.L_x_1128) ;  /* 0x0000005000007945 */ /* 0x000fe20003800000 */
[----:B------:R-:W-:-:S07]  /*9280*/  IMAD.MOV.U32 R15, RZ, RZ, -0x1 ;  /* 0xffffffffff0f7424 */ /* 0x000fce00078e00ff */
[----:B------:R-:W-:Y:S05]  /*9290*/  WARPSYNC.COLLECTIVE R15, `(.L_x_1129) ;  /* 0x000000000f087348 */ /* 0x000fea0003c00000 */
[----:B------:R-:W-:Y:S01]  /*92a0*/  NOP ;  /* 0x0000000000007918 */ /* 0x000fe20000000000 */
[----:B------:R-:W-:Y:S01]  /*92b0*/  ENDCOLLECTIVE ;  /* 0x000000000000791b */ /* 0x000fe20003800000 */
.L_x_1129:
[----:B------:R-:W-:Y:S05]  /*92c0*/  BSYNC B0 ;  /* 0x0000000000007941 */ /* 0x000fea0003800000 */
.L_x_1128:
[----:B------:R-:W-:Y:S05]  /*92d0*/  BRA `(.L_x_1130) ;  /* 0xffffffc400247947 */ /* 0x000fea000383ffff */
.L_x_1061:
[----:B------:R-:W-:Y:S01]  /*92e0*/  BSSY B0, `(.L_x_1131) ;  /* 0x0000005000007945 */ /* 0x000fe20003800000 */
[----:B------:R-:W-:-:S07]  /*92f0*/  IMAD.MOV.U32 R15, RZ, RZ, -0x1 ;  /* 0xffffffffff0f7424 */ /* 0x000fce00078e00ff */
[----:B------:R-:W-:Y:S05]  /*9300*/  WARPSYNC.COLLECTIVE R15, `(.L_x_1132) ;  /* 0x000000000f087348 */ /* 0x000fea0003c00000 */
[----:B------:R-:W-:Y:S01]  /*9310*/  NOP ;  /* 0x0000000000007918 */ /* 0x000fe20000000000 */
[----:B------:R-:W-:Y:S01]  /*9320*/  ENDCOLLECTIVE ;  /* 0x000000000000791b */ /* 0x000fe20003800000 */
.L_x_1132:
[----:B------:R-:W-:Y:S05]  /*9330*/  BSYNC B0 ;  /* 0x0000000000007941 */ /* 0x000fea0003800000 */
.L_x_1131:
[----:B------:R-:W-:Y:S05]  /*9340*/  BRA `(.L_x_1133) ;  /* 0xffffffc800947947 */ /* 0x000fea000383ffff */
.L_x_1078:
[----:B------:R-:W-:Y:S01]  /*9350*/  BSSY B0, `(.L_x_1134) ;  /* 0x0000005000007945 */ /* 0x000fe20003800000 */
[----:B------:R-:W-:-:S07]  /*9360*/  IMAD.MOV.U32 R15, RZ, RZ, -0x1 ;  /* 0xffffffffff0f7424 */ /* 0x000fce00078e00ff */
[----:B------:R-:W-:Y:S05]  /*9370*/  WARPSYNC.COLLECTIVE R15, `(.L_x_1135) ;  /* 0x000000000f087348 */ /* 0x000fea0003c00000 */
[----:B------:R-:W-:Y:S01]  /*9380*/  NOP ;  /* 0x0000000000007918 */ /* 0x000fe20000000000 */
[----:B------:R-:W-:Y:S01]  /*9390*/  ENDCOLLECTIVE ;  /* 0x000000000000791b */ /* 0x000fe20003800000 */
.L_x_1135:
[----:B------:R-:W-:Y:S05]  /*93a0*/  BSYNC B0 ;  /* 0x0000000000007941 */ /* 0x000fea0003800000 */
.L_x_1134:
[----:B------:R-:W-:Y:S05]  /*93b0*/  BRA `(.L_x_1136) ;  /* 0xffffffd000107947 */ /* 0x000fea000383ffff */
.L_x_1095:
[----:B-1----:R1:W2:Y:S02]  /*93c0*/  SYNCS.PHASECHK.TRANS64.TRYWAIT P1, [R12+URZ+0x36420], R11 ;  /* 0x0364200b0c0075a7 */ /* 0x0022a4000802017f */
[----:B--2---:R-:W-:Y:S05]  /*93d0*/  @!P1 NANOSLEEP.SYNCS 0x989680 ;  /* 0x009896800000995d */ /* 0x004fea0003900000 */
[----:B------:R-:W2:Y:S02]  /*93e0*/  @!P1 SYNCS.PHASECHK.TRANS64 P1, [R12+URZ+0x36420], R11 ;  /* 0x0364200b0c0095a7 */ /* 0x000ea4000802007f */
[----:B--2---:R-:W-:Y:S05]  /*93f0*/  @!P1 BRA `(.L_x_1095) ;  /* 0xfffffffc00f09947 */ /* 0x004fea000383ffff */
[----:B------:R-:W-:Y:S05]  /*9400*/  BRA `(.L_x_1137) ;  /* 0xffffffdc00847947 */ /* 0x000fea000383ffff */
.L_x_1099:
[----:B-1----:R1:W2:Y:S02]  /*9410*/  SYNCS.PHASECHK.TRANS64.TRYWAIT P1, [R12+URZ+0x36438], R11 ;  /* 0x0364380b0c0075a7 */ /* 0x0022a4000802017f */
[----:B--2---:R-:W-:Y:S05]  /*9420*/  @!P1 NANOSLEEP.SYNCS 0x989680 ;  /* 0x009896800000995d */ /* 0x004fea0003900000 */
[----:B------:R-:W2:Y:S02]  /*9430*/  @!P1 SYNCS.PHASECHK.TRANS64 P1, [R12+URZ+0x36438], R11 ;  /* 0x0364380b0c0095a7 */ /* 0x000ea4000802007f */
[----:B--2---:R-:W-:Y:S05]  /*9440*/  @!P1 BRA `(.L_x_1099) ;  /* 0xfffffffc00f09947 */ /* 0x004fea000383ffff */
[----:B------:R-:W-:Y:S05]  /*9450*/  BRA `(.L_x_1138) ;  /* 0xffffffe4002c7947 */ /* 0x000fea000383ffff */
.L_x_1101:
[----:B--2---:R2:W3:Y:S02]  /*9460*/  SYNCS.PHASECHK.TRANS64.TRYWAIT P1, [R12+URZ+0x36428], R27 ;  /* 0x0364281b0c0075a7 */ /* 0x0044e4000802017f */
[----:B---3--:R-:W-:Y:S05]  /*9470*/  @!P1 NANOSLEEP.SYNCS 0x989680 ;  /* 0x009896800000995d */ /* 0x008fea0003900000 */
[----:B------:R-:W3:Y:S02]  /*9480*/  @!P1 SYNCS.PHASECHK.TRANS64 P1, [R12+URZ+0x36428], R27 ;  /* 0x0364281b0c0095a7 */ /* 0x000ee4000802007f */
[----:B---3--:R-:W-:Y:S05]  /*9490*/  @!P1 BRA `(.L_x_1101) ;  /* 0xfffffffc00f09947 */ /* 0x008fea000383ffff */
[----:B------:R-:W-:Y:S05]  /*94a0*/  BRA `(.L_x_1139) ;  /* 0xffffffe400f47947 */ /* 0x000fea000383ffff */
.L_x_1103:
[----:B--2---:R2:W3:Y:S02]  /*94b0*/  SYNCS.PHASECHK.TRANS64.TRYWAIT P1, [R12+URZ+0x36438], R28 ;  /* 0x0364381c0c0075a7 */ /* 0x0044e4000802017f */
[----:B---3--:R-:W-:Y:S05]  /*94c0*/  @!P1 NANOSLEEP.SYNCS 0x989680 ;  /* 0x009896800000995d */ /* 0x008fea0003900000 */
[----:B------:R-:W3:Y:S02]  /*94d0*/  @!P1 SYNCS.PHASECHK.TRANS64 P1, [R12+URZ+0x36438], R28 ;  /* 0x0364381c0c0095a7 */ /* 0x000ee4000802007f */
[----:B---3--:R-:W-:Y:S05]  /*94e0*/  @!P1 BRA `(.L_x_1103) ;  /* 0xfffffffc00f09947 */ /* 0x008fea000383ffff */
[----:B------:R-:W-:Y:S05]  /*94f0*/  BRA `(.L_x_1140) ;  /* 0xffffffe8008c7947 */ /* 0x000fea000383ffff */
.L_x_1105:
[----:B------:R-:W-:-:S07]  /*9500*/  SHF.L.U32 R5, R0, 0x1f, RZ ;  /* 0x0000001f00057819 */ /* 0x000fce00000006ff */
.L_x_1141:
[----:B---3--:R3:W4:Y:S02]  /*9510*/  SYNCS.PHASECHK.TRANS64.TRYWAIT P1, [R12+URZ+0x36420], R5 ;  /* 0x036420050c0075a7 */ /* 0x008724000802017f */
[----:B----4-:R-:W-:Y:S05]  /*9520*/  @!P1 NANOSLEEP.SYNCS 0x989680 ;  /* 0x009896800000995d */ /* 0x010fea0003900000 */
[----:B------:R-:W4:Y:S02]  /*9530*/  @!P1 SYNCS.PHASECHK.TRANS64 P1, [R12+URZ+0x36420], R5 ;  /* 0x036420050c0095a7 */ /* 0x000f24000802007f */
[----:B----4-:R-:W-:Y:S05]  /*9540*/  @!P1 BRA `(.L_x_1141) ;  /* 0xfffffffc00f09947 */ /* 0x010fea000383ffff */
[----:B------:R-:W-:Y:S05]  /*9550*/  BRA `(.L_x_1142) ;  /* 0xffffffec00247947 */ /* 0x000fea000383ffff */
.L_x_1108:
[----:B---3--:R3:W4:Y:S02]  /*9560*/  SYNCS.PHASECHK.TRANS64.TRYWAIT P1, [R12+URZ+0x36438], R11 ;  /* 0x0364380b0c0075a7 */ /* 0x008724000802017f */
[----:B----4-:R-:W-:Y:S05]  /*9570*/  @!P1 NANOSLEEP.SYNCS 0x989680 ;  /* 0x009896800000995d */ /* 0x010fea0003900000 */
[----:B------:R-:W4:Y:S02]  /*9580*/  @!P1 SYNCS.PHASECHK.TRANS64 P1, [R12+URZ+0x36438], R11 ;  /* 0x0364380b0c0095a7 */ /* 0x000f24000802007f */
[----:B----4-:R-:W-:Y:S05]  /*9590*/  @!P1 BRA `(.L_x_1108) ;  /* 0xfffffffc00f09947 */ /* 0x010fea000383ffff */
[----:B------:R-:W-:Y:S05]  /*95a0*/  BRA `(.L_x_1143) ;  /* 0xffffffec00d07947 */ /* 0x000fea000383ffff */
.L_x_1110:
[----:B----4-:R4:W1:Y:S02]  /*95b0*/  SYNCS.PHASECHK.TRANS64.TRYWAIT P1, [R12+URZ+0x36428], R5 ;  /* 0x036428050c0075a7 */ /* 0x010864000802017f */
[----:B-1----:R-:W-:Y:S05]  /*95c0*/  @!P1 NANOSLEEP.SYNCS 0x989680 ;  /* 0x009896800000995d */ /* 0x002fea0003900000 */
[----:B------:R-:W1:Y:S02]  /*95d0*/  @!P1 SYNCS.PHASECHK.TRANS64 P1, [R12+URZ+0x36428], R5 ;  /* 0x036428050c0095a7 */ /* 0x000e64000802007f */
[----:B-1----:R-:W-:Y:S05]  /*95e0*/  @!P1 BRA `(.L_x_1110) ;  /* 0xfffffffc00f09947 */ /* 0x002fea000383ffff */
[----:B------:R-:W-:Y:S05]  /*95f0*/  BRA `(.L_x_1144) ;  /* 0xfffffff0007c7947 */ /* 0x000fea000383ffff */
.L_x_1112:
[----:B----4-:R4:W1:Y:S02]  /*9600*/  SYNCS.PHASECHK.TRANS64.TRYWAIT P1, [R12+URZ+0x36438], R3 ;  /* 0x036438030c0075a7 */ /* 0x010864000802017f */
[----:B-1----:R-:W-:Y:S05]  /*9610*/  @!P1 NANOSLEEP.SYNCS 0x989680 ;  /* 0x009896800000995d */ /* 0x002fea0003900000 */
[----:B------:R-:W1:Y:S02]  /*9620*/  @!P1 SYNCS.PHASECHK.TRANS64 P1, [R12+URZ+0x36438], R3 ;  /* 0x036438030c0095a7 */ /* 0x000e64000802007f */
[----:B-1----:R-:W-:Y:S05]  /*9630*/  @!P1 BRA `(.L_x_1112) ;  /* 0xfffffffc00f09947 */ /* 0x002fea000383ffff */
[----:B------:R-:W-:Y:S05]  /*9640*/  BRA `(.L_x_1145) ;  /* 0xfffffff400187947 */ /* 0x000fea000383ffff */
.L_x_1114:
[----:B------:R-:W-:Y:S01]  /*9650*/  BSSY B0, `(.L_x_1146) ;  /* 0x0000006000007945 */ /* 0x000fe20003800000 */
[----:B------:R-:W-:-:S07]  /*9660*/  IMAD.MOV.U32 R15, RZ, RZ, -0x1 ;  /* 0xffffffffff0f7424 */ /* 0x000fce00078e00ff */
[----:B-123--:R-:W-:Y:S05]  /*9670*/  WARPSYNC.COLLECTIVE R15, `(.L_x_1147) ;  /* 0x000000000f0c7348 */ /* 0x00efea0003c00000 */
[----:B------:R-:W-:Y:S02]  /*9680*/  ELECT P6, UR62, PT ;  /* 0x00000000003e782f */ /* 0x000fe400038c0000 */
[----:B------:R-:W-:Y:S01]  /*9690*/  MOV R14, UR62 ;  /* 0x0000003e000e7c02 */ /* 0x000fe20008000f00 */
[----:B-123--:R-:W-:Y:S10]  /*96a0*/  ENDCOLLECTIVE ;  /* 0x000000000000791b */ /* 0x00eff40003800000 */
.L_x_1147:
[----:B------:R-:W-:Y:S05]  /*96b0*/  BSYNC B0 ;  /* 0x0000000000007941 */ /* 0x000fea0003800000 */
.L_x_1146:
[----:B------:R-:W-:Y:S05]  /*96c0*/  BRA `(.L_x_1148) ;  /* 0xfffffff400d47947 */ /* 0x000fea000383ffff */
.L_x_1116:
[----:B----4-:R4:W1:Y:S02]  /*96d0*/  SYNCS.PHASECHK.TRANS64.TRYWAIT P0, [R7+URZ], R6 ;  /* 0x00000006070075a7 */ /* 0x010864000800017f */
[----:B-1----:R-:W-:Y:S05]  /*96e0*/  @!P0 NANOSLEEP.SYNCS 0x989680 ;  /* 0x009896800000895d */ /* 0x002fea0003900000 */
[----:B------:R-:W1:Y:S02]  /*96f0*/  @!P0 SYNCS.PHASECHK.TRANS64 P0, [R7+URZ], R6 ;  /* 0x00000006070085a7 */ /* 0x000e64000800007f */
[----:B-1----:R-:W-:Y:S05]  /*9700*/  @!P0 BRA `(.L_x_1116) ;  /* 0xfffffffc00f08947 */ /* 0x002fea000383ffff */
[----:B------:R-:W-:Y:S05]  /*9710*/  BRA `(.L_x_1149) ;  /* 0xfffffff800107947 */ /* 0x000fea000383ffff */
.L_x_1117:
[----:B------:R1:W1:Y:S02]  /*9720*/  SYNCS.PHASECHK.TRANS64.TRYWAIT P0, [R5+URZ], R0 ;  /* 0x00000000050075a7 */ /* 0x000264000800017f */
[----:B-1----:R-:W-:Y:S05]  /*9730*/  @!P0 NANOSLEEP.SYNCS 0x989680 ;  /* 0x009896800000895d */ /* 0x002fea0003900000 */
[----:B------:R-:W1:Y:S02]  /*9740*/  @!P0 SYNCS.PHASECHK.TRANS64 P0, [R5+URZ], R0 ;  /* 0x00000000050085a7 */ /* 0x000e64000800007f */
[----:B-1----:R-:W-:Y:S05]  /*9750*/  @!P0 BRA `(.L_x_1117) ;  /* 0xfffffffc00f08947 */ /* 0x002fea000383ffff */
[----:B------:R-:W-:Y:S05]  /*9760*/  BRA `(.L_x_1150) ;  /* 0xfffffff800047947 */ /* 0x000fea000383ffff */
.L_x_1151:
        /* <DEDUP_REMOVED lines=9> */
.L_x_3862:


//--------------------- .text._ZN7cutlass13device_kernelIN5flash11enable_sm90INS1_16FlashAttnBwdSm90INS1_25CollectiveMainloopBwdSm90ILi2ELi1ELi1EN4cute5tupleIJNS5_1CILi1EEES8_S8_EEENS6_IJNS7_ILi64EEENS7_ILi96EEENS7_ILi192EEEEEENS_10bfloat16_tEfNS_4arch4Sm90ELb0ELb1ELb1ELb0ELb0ELb0ELb1ELb0ELi3ELi1ELi1ELi1ELb0EEENS1_21CollectiveEpilogueBwdISD_SE_SG_Li384ELb0ELb1ELi3EEENS1_19SingleTileSchedulerILb0ELb0ELb0ELi96EEEEEEEEEvNT_6ParamsE --------------------------
	.section	.text._ZN7cutlass13device_kernelIN5flash11enable_sm90INS1_16FlashAttnBwdSm90INS1_25CollectiveMainloopBwdSm90ILi2ELi1ELi1EN4cute5tupleIJNS5_1CILi1EEES8_S8_EEENS6_IJNS7_ILi64EEENS7_ILi96EEENS7_ILi192EEEEEENS_10bfloat16_tEfNS_4arch4Sm90ELb0ELb1ELb1ELb0ELb0ELb0ELb1ELb0ELi3ELi1ELi1ELi1ELb0EEENS1_21CollectiveEpilogueBwdISD_SE_SG_Li384ELb0ELb1ELi3EEENS1_19SingleTileSchedulerILb0ELb0ELb0ELi96EEEEEEEEEvNT_6ParamsE,"ax",@progbits
	.align	128
.text._ZN7cutlass13device_kernelIN5flash11enable_sm90INS1_16FlashAttnBwdSm90INS1_25CollectiveMainloopBwdSm90ILi2ELi1ELi1EN4cute5tupleIJNS5_1CILi1EEES8_S8_EEENS6_IJNS7_ILi64EEENS7_ILi96EEENS7_ILi192EEEEEENS_10bfloat16_tEfNS_4arch4Sm90ELb0ELb1ELb1ELb0ELb0ELb0ELb1ELb0ELi3ELi1ELi1ELi1ELb0EEENS1_21CollectiveEpilogueBwdISD_SE_SG_Li384ELb0ELb1ELi3EEENS1_19SingleTileSchedulerILb0ELb0ELb0ELi96EEEEEEEEEvNT_6ParamsE:
        .type           _ZN7cutlass13device_kernelIN5flash11enable_sm90INS1_16FlashAttnBwdSm90INS1_25CollectiveMainloopBwdSm90ILi2ELi1ELi1EN4cute5tupleIJNS5_1CILi1EEES8_S8_EEENS6_IJNS7_ILi64EEENS7_ILi96EEENS7_ILi192EEEEEENS_10bfloat16_tEfNS_4arch4Sm90ELb0ELb1ELb1ELb0ELb0ELb0ELb1ELb0ELi3ELi1ELi1ELi1ELb0EEENS1_21CollectiveEpilogueBwdISD_SE_SG_Li384ELb0ELb1ELi3EEENS1_19SingleTileSchedulerILb0ELb0ELb0ELi96EEEEEEEEEvNT_6ParamsE,@function
        .size           _ZN7cutlass13device_kernelIN5flash11enable_sm90INS1_16FlashAttnBwdSm90INS1_25CollectiveMainloopBwdSm90ILi2ELi1ELi1EN4cute5tupleIJNS5_1CILi1EEES8_S8_EEENS6_IJNS7_ILi64EEENS7_ILi96EEENS7_ILi192EEEEEENS_10bfloat16_tEfNS_4arch4Sm90ELb0ELb1ELb1ELb0ELb0ELb0ELb1ELb0ELi3ELi1ELi1ELi1ELb0EEENS1_21CollectiveEpilogueBwdISD_SE_SG_Li384ELb0ELb1ELi3EEENS1_19SingleTileSchedulerILb0ELb0ELb0ELi96EEEEEEEEEvNT_6ParamsE,(.L_x_3863 - _ZN7cutlass13device_kernelIN5flash11enable_sm90INS1_16FlashAttnBwdSm90INS1_25CollectiveMainloopBwdSm90ILi2ELi1ELi1EN4cute5tupleIJNS5_1CILi1EEES8_S8_EEENS6_IJNS7_ILi64EEENS7_ILi96EEENS7_ILi192EEEEEENS_10bfloat16_tEfNS_4arch4Sm90ELb0ELb1ELb1ELb0ELb0ELb0ELb1ELb0ELi3ELi1ELi1ELi1ELb0EEENS1_21CollectiveEpilogueBwdISD_SE_SG_Li384ELb0ELb1ELi3EEENS1_19SingleTileSchedulerILb0ELb0ELb0ELi96EEEEEEEEEvNT_6ParamsE)
        .other          _ZN7cutlass13device_kernelIN5flash11enable_sm90INS1_16FlashAttnBwdSm90INS1_25CollectiveMainloopBwdSm90ILi2ELi1ELi1EN4cute5tupleIJNS5_1CILi1EEES8_S8_EEENS6_IJNS7_ILi64EEENS7_ILi96EEENS7_ILi192EEEEEENS_10bfloat16_tEfNS_4arch4Sm90ELb0ELb1ELb1ELb0ELb0ELb0ELb1ELb0ELi3ELi1ELi1ELi1ELb0EEENS1_21CollectiveEpilogueBwdISD_SE_SG_Li384ELb0ELb1ELi3EEENS1_19SingleTileSchedulerILb0ELb0ELb0ELi96EEEEEEEEEvNT_6ParamsE,@"STO_CUDA_ENTRY STV_DEFAULT"
_ZN7cutlass13device_kernelIN5flash11enable_sm90INS1_16FlashAttnBwdSm90INS1_25CollectiveMainloopBwdSm90ILi2ELi1ELi1EN4cute5tupleIJNS5_1CILi1EEES8_S8_EEENS6_IJNS7_ILi64EEENS7_ILi96EEENS7_ILi192EEEEEENS_10bfloat16_tEfNS_4arch4Sm90ELb0ELb1ELb1ELb0ELb0ELb0ELb1ELb0ELi3ELi1ELi1ELi1ELb0EEENS1_21CollectiveEpilogueBwdISD_SE_SG_Li384ELb0ELb1ELi3EEENS1_19SingleTileSchedulerILb0ELb0ELb0ELi96EEEEEEEEEvNT_6ParamsE:
[----:B------:R-:W1:Y:S02]  /*0000*/  LDC R1, c[0x0][0x28] ;  /* 0x00000a00ff017b82 */ /* 0x000e640000000800 */
[----:B-1----:R-:W-:Y:S01]  /*0010*/  VIADD R1, R1, 0xfffffff0 ;  /* 0xfffffff001017836 */ /* 0x002fe20000000000 */
[----:B------:R-:W1:Y:S01]  /*0020*/  S2R R3, SR_TID.X ;  /* 0x0000000000037919 */ /* 0x000e620000002100 */
[----:B------:R-:W-:Y:S01]  /*0030*/  ELECT P0, URZ, PT ;  /* 0x00000000003f782f */ /* 0x000fe20003800000 */
[----:B------:R-:W-:Y:S01]  /*0040*/  BSSY B0, `(.L_x_1152) ;  /* 0x000001a000007945 */ /* 0x000fe20003800000 */
[--C-:B-1----:R-:W-:Y:S02]  /*0050*/  SHF.R.U32.HI R0, RZ, 0x5, R3.reuse ;  /* 0x00000005ff007819 */ /* 0x102fe40000011603 */
[----:B------:R-:W-:-:S03]  /*0060*/  SHF.R.U32.HI R3, RZ, 0x7, R3 ;  /* 0x00000007ff037819 */ /* 0x000fc60000011603 */
        /* <DEDUP_REMOVED lines=23> */
.L_x_1153:
[----:B------:R-:W-:Y:S05]  /*01e0*/  BSYNC B0 ;  /* 0x0000000000007941 */ /* 0x000fea0003800000 */
.L_x_1152:
[----:B------:R-:W-:Y:S01]  /*01f0*/  VOTEU.ANY UP0, P0 ;  /* 0x00000000003f7886 */ /* 0x000fe20000000100 */
[----:B------:R-:W1:Y:S01]  /*0200*/  SHFL.IDX PT, R3, R3, RZ, 0x1f ;  /* 0x00001fff03037589 */ /* 0x000e6200000e0000 */
[----:B------:R-:W-:Y:S01]  /*0210*/  UMOV UR4, 0x1 ;  /* 0x0000000100047882 */ /* 0x000fe20000000000 */
[----:B------:R-:W-:Y:S01]  /*0220*/  VOTEU.ANY UP1, P0 ;  /* 0x00000000003f7886 */ /* 0x000fe20000020100 */
[----:B------:R-:W-:Y:S01]  /*0230*/  UMOV UR38, 0x1 ;  /* 0x0000000100267882 */ /* 0x000fe20000000000 */
[----:B------:R-:W2:Y:S01]  /*0240*/  @UP0 S2UR UR7, SR_CgaCtaId ;  /* 0x00000000000709c3 */ /* 0x000ea20000008800 */
[----:B------:R-:W3:Y:S01]  /*0250*/  SHFL.IDX PT, R2, R0, RZ, 0x1f ;  /* 0x00001fff00027589 */ /* 0x000ee200000e0000 */
[----:B------:R-:W-:Y:S01]  /*0260*/  @UP0 UMOV UR6, 0x400 ;  /* 0x0000040000060882 */ /* 0x000fe20000000000 */
[----:B------:R-:W-:-:S04]  /*0270*/  @UP0 UIADD3 UR4, -UR4, 0x100000, URZ ;  /* 0x0010000004040890 */ /* 0x000fc8000fffe13f */
[----:B------:R-:W-:Y:S02]  /*0280*/  @UP0 USHF.L.U32 UR5, UR4, 0xb, URZ ;  /* 0x0000000b04050899 */ /* 0x000fe4000800063f */
[----:B------:R-:W-:Y:S01]  /*0290*/  @UP0 USHF.L.U32 UR4, UR4, 0x1, URZ ;  /* 0x0000000104040899 */ /* 0x000fe2000800063f */
[----:B-1----:R-:W-:Y:S01]  /*02a0*/  R2UR UR8, R3 ;  /* 0x00000000030872ca */ /* 0x002fe200000e0000 */
[----:B--2---:R-:W-:Y:S01]  /*02b0*/  @UP0 ULEA UR6, UR7, UR6, 0x18 ;  /* 0x0000000607060291 */ /* 0x004fe2000f8ec03f */
[----:B---3--:R-:W-:-:S11]  /*02c0*/  ISETP.NE.AND P1, PT, R2, RZ, PT ;  /* 0x000000ff0200720c */ /* 0x008fd60003f25270 */
[----:B------:R-:W-:Y:S01]  /*02d0*/  UISETP.NE.AND UP0, UPT, UR8, URZ, UPT ;  /* 0x0000003f0800728c */ /* 0x000fe2000bf05270 */
[----:B------:R-:W1:Y:S02]  /*02e0*/  FENCE.VIEW.ASYNC.S ;  /* 0x00000000000073c6 */ /* 0x000e640000000000 */
[----:B-1----:R1:W2:Y:S01]  /*02f0*/  @UP1 SYNCS.EXCH.64 URZ, [UR6+0x36400], UR4 ;  /* 0x03640004063f15b2 */ /* 0x0022a20008000100 */
[----:B------:R-:W-:Y:S01]  /*0300*/  USEL UR38, UR38, 0x2, !UP0 ;  /* 0x0000000226267887 */ /* 0x000fe2000c000000 */
[----:B------:R-:W-:Y:S11]  /*0310*/  @P1 BRA `(.L_x_1154) ;  /* 0x0000000000481947 */ /* 0x000ff60003800000 */
[----:B-1----:R-:W1:Y:S01]  /*0320*/  S2UR UR5, SR_CgaCtaId ;  /* 0x00000000000579c3 */ /* 0x002e620000008800 */
        /* <DEDUP_REMOVED lines=15> */
[----:B------:R3:W1:Y:S02]  /*0420*/  SYNCS.EXCH.64 URZ, [UR8+0x36428], UR4 ;  /* 0x03642804083f75b2 */ /* 0x0006640008000100 */
[----:B---3--:R-:W-:Y:S01]  /*0430*/  NOP ;  /* 0x0000000000007918 */ /* 0x008fe20000000000 */
.L_x_1154:
        /* <DEDUP_REMOVED lines=20> */
.L_x_1155:
[----:B------:R-:W-:Y:S01]  /*0580*/  PLOP3.LUT P0, PT, PT, PT, UP0, 0x80, 0x0 ;  /* 0x000000000000781c */ /* 0x000fe20003f0f008 */
[----:B------:R-:W-:Y:S01]  /*0590*/  NOP ;  /* 0x0000000000007918 */ /* 0x000fe20000000000 */
[----:B-12-4-:R-:W-:Y:S11]  /*05a0*/  BAR.SYNC.DEFER_BLOCKING 0x0 ;  /* 0x0000000000007b1d */ /* 0x016ff60000010000 */
[----:B------:R-:W-:Y:S05]  /*05b0*/  @!P0 BRA `(.L_x_1156) ;  /* 0x0000005c00608947 */ /* 0x000fea0003800000 */
.L_x_1157:
        /* <DEDUP_REMOVED lines=14> */
[----:B------:R-:W1:Y:S01]  /*06a0*/  S2UR UR7, SR_CTAID.X ;  /* 0x00000000000779c3 */ /* 0x000e620000002500 */
[----:B------:R-:W-:Y:S01]  /*06b0*/  ULDC UR8, c[0x0][0x280] ;  /* 0x0000a00000087ab9 */ /* 0x000fe20000000800 */
[----:B------:R-:W-:Y:S01]  /*06c0*/  ULDC UR6, c[0x0][0x290] ;  /* 0x0000a40000067ab9 */ /* 0x000fe20000000800 */
[----:B------:R-:W-:Y:S01]  /*06d0*/  ULDC UR4, c[0x0][0x74c] ;  /* 0x0001d30000047ab9 */ /* 0x000fe20000000800 */
        /* <DEDUP_REMOVED lines=19> */
[----:B------:R-:W-:Y:S01]  /*0810*/  CS2R R34, SRZ ;  /* 0x0000000000227805 */ /* 0x000fe2000001ff00 */
[----:B-1----:R-:W-:Y:S02]  /*0820*/  UIMAD UR5, UR7, 0x60, UR8 ;  /* 0x00000060070578a4 */ /* 0x002fe4000f8e0208 */
[----:B------:R-:W-:Y:S02]  /*0830*/  ISETP.LE.AND P1, PT, RZ, UR7, PT ;  /* 0x00000007ff007c0c */ /* 0x000fe4000bf23270 */
[----:B------:R-:W-:-:S02]  /*0840*/  CS2R R32, SRZ ;  /* 0x0000000000207805 */ /* 0x000fc4000001ff00 */
[----:B------:R-:W-:Y:S01]  /*0850*/  CS2R R30, SRZ ;  /* 0x00000000001e7805 */ /* 0x000fe2000001ff00 */
[----:B------:R-:W-:Y:S01]  /*0860*/  UIADD3 UR4, -UR4, UR5, -UR6 ;  /* 0x0000000504047290 */ /* 0x000fe2000fffe906 */
[----:B------:R-:W-:Y:S02]  /*0870*/  CS2R R28, SRZ ;  /* 0x00000000001c7805 */ /* 0x000fe4000001ff00 */
[----:B------:R-:W-:Y:S02]  /*0880*/  CS2R R26, SRZ ;  /* 0x00000000001a7805 */ /* 0x000fe4000001ff00 */
[----:B------:R-:W-:Y:S01]  /*0890*/  CS2R R24, SRZ ;  /* 0x0000000000187805 */ /* 0x000fe2000001ff00 */
[----:B------:R-:W-:Y:S01]  /*08a0*/  USHF.R.S32.HI UR5, URZ, 0x1f, UR4 ;  /* 0x0000001f3f057899 */ /* 0x000fe20008011404 */
[----:B------:R-:W-:Y:S02]  /*08b0*/  CS2R R118, SRZ ;  /* 0x0000000000767805 */ /* 0x000fe4000001ff00 */
[----:B------:R-:W-:-:S02]  /*08c0*/  CS2R R116, SRZ ;  /* 0x0000000000747805 */ /* 0x000fc4000001ff00 */
[----:B------:R-:W-:Y:S01]  /*08d0*/  CS2R R114, SRZ ;  /* 0x0000000000727805 */ /* 0x000fe2000001ff00 */
[----:B------:R-:W-:Y:S01]  /*08e0*/  ULEA.HI UR5, UR5, UR4, URZ, 0x6 ;  /* 0x0000000405057291 */ /* 0x000fe2000f8f303f */
[----:B------:R-:W-:Y:S01]  /*08f0*/  CS2R R112, SRZ ;  /* 0x0000000000707805 */ /* 0x000fe2000001ff00 */
[----:B------:R-:W-:Y:S01]  /*0900*/  UIADD3 UR4, UR8, 0x3f, URZ ;  /* 0x0000003f08047890 */ /* 0x000fe2000fffe03f */
[----:B------:R-:W-:Y:S01]  /*0910*/  CS2R R110, SRZ ;  /* 0x00000000006e7805 */ /* 0x000fe2000001ff00 */
[----:B------:R-:W-:Y:S01]  /*0920*/  USHF.R.S32.HI UR6, URZ, 0x6, UR5 ;  /* 0x000000063f067899 */ /* 0x000fe20008011405 */
[----:B------:R-:W-:Y:S01]  /*0930*/  CS2R R108, SRZ ;  /* 0x00000000006c7805 */ /* 0x000fe2000001ff00 */
[----:B------:R-:W-:Y:S01]  /*0940*/  USHF.R.S32.HI UR5, URZ, 0x1f, UR4 ;  /* 0x0000001f3f057899 */ /* 0x000fe20008011404 */
[----:B------:R-:W-:Y:S01]  /*0950*/  CS2R R106, SRZ ;  /* 0x00000000006a7805 */ /* 0x000fe2000001ff00 */
[----:B------:R-:W-:Y:S01]  /*0960*/  UISETP.LT.AND UP0, UPT, URZ, UR6, UPT ;  /* 0x000000063f00728c */ /* 0x000fe2000bf01270 */
[----:B------:R-:W-:Y:S01]  /*0970*/  CS2R R104, SRZ ;  /* 0x0000000000687805 */ /* 0x000fe2000001ff00 */
[----:B------:R-:W-:Y:S01]  /*0980*/  ULEA.HI UR5, UR5, UR4, URZ, 0x6 ;  /* 0x0000000405057291 */ /* 0x000fe2000f8f303f */
[----:B------:R-:W-:Y:S01]  /*0990*/  CS2R R102, SRZ ;  /* 0x0000000000667805 */ /* 0x000fe2000001ff00 */
[----:B------:R-:W-:Y:S01]  /*09a0*/  USEL UR39, URZ, UR6, !UP0 ;  /* 0x000000063f277287 */ /* 0x000fe2000c000000 */
[----:B------:R-:W-:Y:S01]  /*09b0*/  CS2R R100, SRZ ;  /* 0x0000000000647805 */ /* 0x000fe2000001ff00 */
[----:B------:R-:W-:Y:S01]  /*09c0*/  USHF.R.S32.HI UR36, URZ, 0x6, UR5 ;  /* 0x000000063f247899 */ /* 0x000fe20008011405 */
[----:B------:R-:W-:-:S02]  /*09d0*/  CS2R R98, SRZ ;  /* 0x0000000000627805 */ /* 0x000fc4000001ff00 */
[----:B------:R-:W-:Y:S02]  /*09e0*/  CS2R R96, SRZ ;  /* 0x0000000000607805 */ /* 0x000fe4000001ff00 */
[----:B------:R-:W-:Y:S02]  /*09f0*/  CS2R R94, SRZ ;  /* 0x00000000005e7805 */ /* 0x000fe4000001ff00 */
[----:B------:R-:W-:Y:S02]  /*0a00*/  CS2R R92, SRZ ;  /* 0x00000000005c7805 */ /* 0x000fe4000001ff00 */
[----:B------:R-:W-:Y:S02]  /*0a10*/  CS2R R90, SRZ ;  /* 0x00000000005a7805 */ /* 0x000fe4000001ff00 */
[----:B------:R-:W-:Y:S02]  /*0a20*/  CS2R R88, SRZ ;  /* 0x0000000000587805 */ /* 0x000fe4000001ff00 */
[----:B------:R-:W-:-:S02]  /*0a30*/  CS2R R86, SRZ ;  /* 0x0000000000567805 */ /* 0x000fc4000001ff00 */
[----:B------:R-:W-:Y:S01]  /*0a40*/  CS2R R84, SRZ ;  /* 0x0000000000547805 */ /* 0x000fe2000001ff00 */
[----:B------:R-:W-:Y:S01]  /*0a50*/  IMAD.MOV.U32 R83, RZ, RZ, RZ ;  /* 0x000000ffff537224 */ /* 0x000fe200078e00ff */
[----:B------:R-:W-:Y:S06]  /*0a60*/  @!P1 BRA `(.L_x_1158) ;  /* 0x0000000000289947 */ /* 0x000fec0003800000 */
[----:B------:R-:W-:Y:S01]  /*0a70*/  UIMAD UR4, UR7, 0x60, UR8 ;  /* 0x00000060070478a4 */ /* 0x000fe2000f8e0208 */
[----:B------:R-:W-:-:S03]  /*0a80*/  ULDC UR5, c[0x0][0x290] ;  /* 0x0000a40000057ab9 */ /* 0x000fc60000000800 */
[----:B------:R-:W-:-:S03]  /*0a90*/  UIADD3 UR4, -UR5, 0x9f, UR4 ;  /* 0x0000009f05047890 */ /* 0x000fc6000fffe104 */
[----:B------:R-:W-:Y:S02]  /*0aa0*/  ULDC UR5, c[0x0][0x748] ;  /* 0x0001d20000057ab9 */ /* 0x000fe40000000800 */
[----:B------:R-:W-:-:S04]  /*0ab0*/  UIADD3 UR4, UR4, UR5, URZ ;  /* 0x0000000504047290 */ /* 0x000fc8000fffe03f */
[----:B------:R-:W-:-:S04]  /*0ac0*/  USHF.R.S32.HI UR5, URZ, 0x1f, UR4 ;  /* 0x0000001f3f057899 */ /* 0x000fc80008011404 */
[----:B------:R-:W-:-:S04]  /*0ad0*/  ULEA.HI UR5, UR5, UR4, URZ, 0x6 ;  /* 0x0000000405057291 */ /* 0x000fc8000f8f303f */
[----:B------:R-:W-:-:S04]  /*0ae0*/  USHF.R.S32.HI UR5, URZ, 0x6, UR5 ;  /* 0x000000063f057899 */ /* 0x000fc80008011405 */
[----:B------:R-:W-:-:S04]  /*0af0*/  UISETP.LT.AND UP0, UPT, UR36, UR5, UPT ;  /* 0x000000052400728c */ /* 0x000fc8000bf01270 */
[----:B------:R-:W-:-:S12]  /*0b00*/  USEL UR36, UR36, UR5, UP0 ;  /* 0x0000000524247287 */ /* 0x000fd80008000000 */
.L_x_1158:
[----:B------:R-:W-:Y:S01]  /*0b10*/  UISETP.GT.AND UP0, UPT, UR36, UR39, UPT ;  /* 0x000000272400728c */ /* 0x000fe2000bf04270 */
[----:B------:R-:W-:Y:S01]  /*0b20*/  IMAD.MOV.U32 R82, RZ, RZ, RZ ;  /* 0x000000ffff527224 */ /* 0x000fe200078e00ff */
[----:B------:R-:W-:Y:S02]  /*0b30*/  CS2R R80, SRZ ;  /* 0x0000000000507805 */ /* 0x000fe4000001ff00 */
[----:B------:R-:W-:Y:S02]  /*0b40*/  CS2R R78, SRZ ;  /* 0x00000000004e7805 */ /* 0x000fe4000001ff00 */
[----:B------:R-:W-:Y:S02]  /*0b50*/  CS2R R76, SRZ ;  /* 0x00000000004c7805 */ /* 0x000fe4000001ff00 */
[----:B------:R-:W-:Y:S02]  /*0b60*/  CS2R R74, SRZ ;  /* 0x00000000004a7805 */ /* 0x000fe4000001ff00 */
[----:B------:R-:W-:-:S02]  /*0b70*/  PLOP3.LUT P1, PT, PT, PT, UP0, 0x80, 0x0 ;  /* 0x000000000000781c */ /* 0x000fc40003f2f008 */
[----:B------:R-:W-:-:S11]  /*0b80*/  CS2R R72, SRZ ;  /* 0x0000000000487805 */ /* 0x000fd6000001ff00 */
[----:B------:R-:W-:Y:S05]  /*0b90*/  @!P1 BRA `(.L_x_1159) ;  /* 0x0000003800909947 */ /* 0x000fea0003800000 */
[----:B------:R-:W1:Y:S01]  /*0ba0*/  S2UR UR4, SR_CgaCtaId ;  /* 0x00000000000479c3 */ /* 0x000e620000008800 */
[----:B------:R-:W-:Y:S01]  /*0bb0*/  UMOV UR37, 0x400 ;  /* 0x0000040000257882 */ /* 0x000fe20000000000 */
[----:B------:R-:W-:Y:S01]  /*0bc0*/  ULDC UR43, c[0x0][0x290] ;  /* 0x0000a400002b7ab9 */ /* 0x000fe20000000800 */
[----:B------:R-:W-:Y:S01]  /*0bd0*/  ULDC UR44, c[0x0][0x750] ;  /* 0x0001d400002c7ab9 */ /* 0x000fe20000000800 */
[----:B------:R-:W-:Y:S01]  /*0be0*/  ULDC UR45, c[0x0][0x75c] ;  /* 0x0001d700002d7ab9 */ /* 0x000fe20000000800 */
[----:B------:R-:W-:Y:S01]  /*0bf0*/  ULDC UR46, c[0x0][0x744] ;  /* 0x0001d100002e7ab9 */ /* 0x000fe20000000800 */
[----:B------:R-:W-:Y:S01]  /*0c00*/  ULDC.64 UR40, c[0x0][0x748] ;  /* 0x0001d20000287ab9 */ /* 0x000fe20000000a00 */
        /* <DEDUP_REMOVED lines=21> */
.L_x_1161:
        /* <DEDUP_REMOVED lines=15> */
.L_x_1160:
        /* <DEDUP_REMOVED lines=20> */
.L_x_1163:
        /* <DEDUP_REMOVED lines=15> */
.L_x_1162:
        /* <DEDUP_REMOVED lines=8> */
.L_x_1283:
[----:B------:R-:W-:Y:S02]  /*1100*/  SHF.L.U32 R10, RZ, 0x1f, RZ ;  /* 0x0000001fff0a7819 */ /* 0x000fe400000006ff */
[CC--:B------:R-:W-:Y:S02]  /*1110*/  LEA.HI R4, R3.reuse, R0.reuse, RZ, 0x4 ;  /* 0x0000000003047211 */ /* 0x0c0fe400078f20ff */
[----:B------:R-:W3:Y:S01]  /*1120*/  SYNCS.PHASECHK.TRANS64.TRYWAIT P0, [UR37+0x36400], R10 ;  /* 0x0364000aff0075a7 */ /* 0x000ee20008000165 */
[----:B------:R-:W-:Y:S01]  /*1130*/  LEA.HI R6, R3, R0, RZ, 0x5 ;  /* 0x0000000003067211 */ /* 0x000fe200078f28ff */
[----:B--2---:R-:W-:Y:S01]  /*1140*/  IMAD.HI R3, R14, 0x55555556, RZ ;  /* 0x555555560e037827 */ /* 0x004fe200078e02ff */
[----:B------:R-:W-:Y:S02]  /*1150*/  LOP3.LUT R7, R4, 0xfffffff0, RZ, 0xc0, !PT ;  /* 0xfffffff004077812 */ /* 0x000fe400078ec0ff */
[--C-:B------:R-:W-:Y:S02]  /*1160*/  SHF.R.S32.HI R9, RZ, 0x5, R6.reuse ;  /* 0x00000005ff097819 */ /* 0x100fe40000011406 */
[----:B------:R-:W-:Y:S01]  /*1170*/  SHF.R.S32.HI R6, RZ, 0x1f, R6 ;  /* 0x0000001fff067819 */ /* 0x000fe20000011406 */
[----:B------:R-:W-:Y:S01]  /*1180*/  IMAD.IADD R7, R0, 0x1, -R7 ;  /* 0x0000000100077824 */ /* 0x000fe200078e0a07 */
[----:B------:R-:W-:-:S02]  /*1190*/  LOP3.LUT R5, R2, 0xffffff80, RZ, 0xc0, !PT ;  /* 0xffffff8002057812 */ /* 0x000fc400078ec0ff */
[----:B------:R-:W-:Y:S02]  /*11a0*/  LEA.HI R3, R3, R3, RZ, 0x1 ;  /* 0x0000000303037211 */ /* 0x000fe400078f08ff */
[----:B------:R-:W-:Y:S01]  /*11b0*/  LEA.HI R6, R6, R9, RZ, 0x2 ;  /* 0x0000000906067211 */ /* 0x000fe200078f10ff */
[----:B------:R-:W-:Y:S01]  /*11c0*/  IMAD.IADD R0, R0, 0x1, -R5 ;  /* 0x0000000100007824 */ /* 0x000fe200078e0a05 */
[----:B------:R-:W-:Y:S01]  /*11d0*/  LEA.HI R2, R7, R7, RZ, 0x1 ;  /* 0x0000000707027211 */ /* 0x000fe200078f08ff */
[----:B------:R-:W-:Y:S01]  /*11e0*/  IMAD R8, R3, -0x3, R14 ;  /* 0xfffffffd03087824 */ /* 0x000fe200078e020e */
[----:B------:R-:W-:Y:S01]  /*11f0*/  LOP3.LUT R6, R6, 0x3ffffc, RZ, 0xc0, !PT ;  /* 0x003ffffc06067812 */ /* 0x000fe200078ec0ff */
[----:B---3--:R-:W-:Y:S06]  /*1200*/  @P0 BRA `(.L_x_1165) ;  /* 0x0000000000080947 */ /* 0x008fec0003800000 */
[----:B------:R-:W2:Y:S02]  /*1210*/  SYNCS.PHASECHK.TRANS64.TRYWAIT P0, [UR37+0x36400], R10 ;  /* 0x0364000aff0075a7 */ /* 0x000ea40008000165 */
[----:B--2---:R-:W-:Y:S05]  /*1220*/  @!P0 BRA `(.L_x_1166) ;  /* 0x0000008800088947 */ /* 0x004fea0003800000 */
.L_x_1165:
[----:B------:R-:W-:Y:S01]  /*1230*/  IMAD.IADD R12, R9, 0x1, -R6 ;  /* 0x00000001090c7824 */ /* 0x000fe200078e0a06 */
[--C-:B------:R-:W-:Y:S01]  /*1240*/  SHF.R.S32.HI R5, RZ, 0x1, R2.reuse ;  /* 0x00000001ff057819 */ /* 0x100fe20000011402 */
[C---:B------:R-:W-:Y:S01]  /*1250*/  IMAD.HI R11, R13.reuse, 0x55555556, RZ ;  /* 0x555555560d0b7827 */ /* 0x040fe200078e02ff */
[----:B------:R-:W-:Y:S01]  /*1260*/  SHF.R.S32.HI R6, RZ, 0x1f, R2 ;  /* 0x0000001fff067819 */ /* 0x000fe20000011402 */
[----:B------:R-:W-:Y:S01]  /*1270*/  ULDC UR4, c[0x0][0x290] ;  /* 0x0000a40000047ab9 */ /* 0x000fe20000000800 */
[----:B--2---:R-:W-:Y:S01]  /*1280*/  SHF.R.S32.HI R10, RZ, 0x1f, R7 ;  /* 0x0000001fff0a7819 */ /* 0x004fe20000011407 */
[----:B------:R-:W-:Y:S01]  /*1290*/  IMAD R15, R13, 0x400, R0 ;  /* 0x000004000d0f7824 */ /* 0x000fe200078e0200 */
[----:B------:R-:W-:Y:S01]  /*12a0*/  LEA.HI R6, R6, R5, RZ, 0x2 ;  /* 0x0000000506067211 */ /* 0x000fe200078f10ff */
[----:B------:R-:W-:Y:S01]  /*12b0*/  ULDC UR5, c[0x0][0x280] ;  /* 0x0000a00000057ab9 */ /* 0x000fe20000000800 */
[----:B------:R-:W-:Y:S02]  /*12c0*/  LEA.HI R10, R10, R7, RZ, 0x3 ;  /* 0x000000070a0a7211 */ /* 0x000fe400078f18ff */
[----:B------:R-:W-:-:S02]  /*12d0*/  CS2R R70, SRZ ;  /* 0x0000000000467805 */ /* 0x000fc4000001ff00 */
[----:B------:R-:W-:Y:S02]  /*12e0*/  LOP3.LUT R2, R2, 0x7fffffe, RZ, 0xc0, !PT ;  /* 0x07fffffe02027812 */ /* 0x000fe400078ec0ff */
[----:B------:R-:W-:Y:S02]  /*12f0*/  CS2R R68, SRZ ;  /* 0x0000000000447805 */ /* 0x000fe4000001ff00 */
[----:B------:R-:W-:Y:S01]  /*1300*/  LOP3.LUT R6, R6, 0xfffffffc, RZ, 0xc0, !PT ;  /* 0xfffffffc06067812 */ /* 0x000fe200078ec0ff */
[----:B------:R-:W-:Y:S01]  /*1310*/  IMAD.SHL.U32 R10, R10, 0x20, RZ ;  /* 0x000000200a0a7824 */ /* 0x000fe200078e00ff */
[----:B------:R-:W-:Y:S01]  /*1320*/  SHF.R.S32.HI R3, RZ, 0x1f, R0 ;  /* 0x0000001fff037819 */ /* 0x000fe20000011400 */
[----:B------:R-:W-:Y:S01]  /*1330*/  IMAD.IADD R9, R7, 0x1, -R2 ;  /* 0x0000000107097824 */ /* 0x000fe200078e0a02 */
[----:B------:R-:W-:Y:S01]  /*1340*/  LEA.HI R14, R11, R11, RZ, 0x1 ;  /* 0x0000000b0b0e7211 */ /* 0x000fe200078f08ff */
[----:B------:R-:W-:Y:S01]  /*1350*/  IMAD.IADD R7, R5, 0x1, -R6 ;  /* 0x0000000105077824 */ /* 0x000fe200078e0a06 */
[----:B------:R-:W-:-:S02]  /*1360*/  LOP3.LUT R10, R10, 0x7fffff00, RZ, 0xc0, !PT ;  /* 0x7fffff000a0a7812 */ /* 0x000fc400078ec0ff */
[----:B------:R-:W-:Y:S02]  /*1370*/  CS2R R66, SRZ ;  /* 0x0000000000427805 */ /* 0x000fe4000001ff00 */
[----:B------:R-:W-:Y:S01]  /*1380*/  SHF.R.S32.HI R4, RZ, 0x4, R4 ;  /* 0x00000004ff047819 */ /* 0x000fe20000011404 */
[----:B------:R-:W-:Y:S01]  /*1390*/  IMAD.SHL.U32 R6, R7, 0x40, RZ ;  /* 0x0000004007067824 */ /* 0x000fe200078e00ff */
[CC--:B------:R-:W-:Y:S01]  /*13a0*/  LEA.HI R2, R3.reuse, R0.reuse, RZ, 0x2 ;  /* 0x0000000003027211 */ /* 0x0c0fe200078f10ff */
[----:B------:R-:W-:Y:S01]  /*13b0*/  IMAD R14, R14, -0x3, R13 ;  /* 0xfffffffd0e0e7824 */ /* 0x000fe200078e020d */
[----:B------:R-:W-:Y:S01]  /*13c0*/  LEA.HI R3, R3, R0, RZ, 0x5 ;  /* 0x0000000003037211 */ /* 0x000fe200078f28ff */
[----:B------:R-:W-:Y:S01]  /*13d0*/  IMAD R10, R13, 0x800, R10 ;  /* 0x000008000d0a7824 */ /* 0x000fe200078e020a */
[----:B-1----:R-:W-:Y:S01]  /*13e0*/  LOP3.LUT R13, R2, 0x7ffffffc, RZ, 0xc0, !PT ;  /* 0x7ffffffc020d7812 */ /* 0x002fe200078ec0ff */
[----:B------:R-:W-:Y:S01]  /*13f0*/  IMAD.SHL.U32 R11, R4, 0x8, RZ ;  /* 0x00000008040b7824 */ /* 0x000fe200078e00ff */
[----:B------:R-:W-:Y:S01]  /*1400*/  LOP3.LUT R6, R6, 0xc0, RZ, 0xc0, !PT ;  /* 0x000000c006067812 */ /* 0x000fe200078ec0ff */
[----:B------:R-:W-:Y:S01]  /*1410*/  IMAD R9, R9, 0x20, R10 ;  /* 0x0000002009097824 */ /* 0x000fe200078e020a */
[----:B------:R-:W-:Y:S01]  /*1420*/  SHF.R.S32.HI R4, RZ, 0x2, R2 ;  /* 0x00000002ff047819 */ /* 0x000fe20000011402 */
[----:B------:R-:W-:Y:S01]  /*1430*/  IMAD.IADD R13, R0, 0x1, -R13 ;  /* 0x00000001000d7824 */ /* 0x000fe200078e0a0d */
[----:B------:R-:W-:Y:S01]  /*1440*/  LOP3.LUT R11, R6, 0x8, R11, 0xf8, !PT ;  /* 0x00000008060b7812 */ /* 0x000fe200078ef80b */
[----:B------:R-:W-:Y:S01]  /*1450*/  IMAD R9, R12, 0x200, R9 ;  /* 0x000002000c097824 */ /* 0x000fe200078e0209 */
[----:B------:R-:W-:Y:S01]  /*1460*/  SHF.R.U32.HI R0, RZ, 0x3, R6 ;  /* 0x00000003ff007819 */ /* 0x000fe20000011606 */
[----:B------:R-:W-:Y:S01]  /*1470*/  IMAD R13, R14, 0x10, R13 ;  /* 0x000000100e0d7824 */ /* 0x000fe200078e020d */
[----:B------:R-:W-:Y:S01]  /*1480*/  SHF.R.S32.HI R5, RZ, 0x1f, R2 ;  /* 0x0000001fff057819 */ /* 0x000fe20000011402 */
[----:B------:R-:W-:Y:S01]  /*1490*/  IMAD.MOV.U32 R12, RZ, RZ, 0x20 ;  /* 0x00000020ff0c7424 */ /* 0x000fe200078e00ff */
[----:B------:R-:W-:Y:S01]  /*14a0*/  LOP3.LUT R0, R11, R0, RZ, 0x3c, !PT ;  /* 0x000000000b007212 */ /* 0x000fe200078e3cff */
[----:B------:R-:W-:Y:S01]  /*14b0*/  IMAD.MOV.U32 R2, RZ, RZ, RZ ;  /* 0x000000ffff027224 */ /* 0x000fe200078e00ff */
[----:B------:R-:W-:-:S02]  /*14c0*/  LEA.HI R5, R5, R4, RZ, 0x3 ;  /* 0x0000000405057211 */ /* 0x000fc400078f18ff */
[----:B------:R-:W-:Y:S02]  /*14d0*/  CS2R R64, SRZ ;  /* 0x0000000000407805 */ /* 0x000fe4000001ff00 */
[----:B------:R-:W-:Y:S01]  /*14e0*/  SHF.R.S32.HI R3, RZ, 0x5, R3 ;  /* 0x00000005ff037819 */ /* 0x000fe20000011403 */
[----:B------:R-:W-:Y:S01]  /*14f0*/  IMAD.IADD R9, R9, 0x1, R0 ;  /* 0x0000000109097824 */ /* 0x000fe200078e0200 */
[----:B------:R-:W-:Y:S01]  /*1500*/  LOP3.LUT R5, R5, 0xfffffff8, RZ, 0xc0, !PT ;  /* 0xfffffff805057812 */ /* 0x000fe200078ec0ff */
[----:B------:R-:W1:Y:S01]  /*1510*/  S2R R0, SR_CTAID.X ;  /* 0x0000000000007919 */ /* 0x000e620000002500 */
[----:B------:R-:W-:Y:S01]  /*1520*/  LOP3.LUT P0, RZ, R7, 0x2, RZ, 0xc0, !PT ;  /* 0x0000000207ff7812 */ /* 0x000fe2000780c0ff */
[----:B------:R-:W-:Y:S01]  /*1530*/  IMAD.MOV.U32 R7, RZ, RZ, RZ ;  /* 0x000000ffff077224 */ /* 0x000fe200078e00ff */
[----:B------:R-:W-:Y:S01]  /*1540*/  LEA R157, R9, UR37, 0x1 ;  /* 0x00000025099d7c11 */ /* 0x000fe2000f8e08ff */
[----:B------:R-:W-:Y:S01]  /*1550*/  IMAD.IADD R6, R4, 0x1, -R5 ;  /* 0x0000000104067824 */ /* 0x000fe200078e0a05 */
[----:B------:R-:W-:Y:S01]  /*1560*/  SEL R12, R12, 0xffffffe0, !P0 ;  /* 0xffffffe00c0c7807 */ /* 0x000fe20004000000 */
[----:B------:R-:W-:Y:S01]  /*1570*/  IMAD.MOV.U32 R4, RZ, RZ, RZ ;  /* 0x000000ffff047224 */ /* 0x000fe200078e00ff */
[----:B------:R-:W-:Y:S01]  /*1580*/  CS2R R62, SRZ ;  /* 0x00000000003e7805 */ /* 0x000fe2000001ff00 */
[----:B------:R-:W-:Y:S01]  /*1590*/  IMAD R6, R3, 0x10, R6 ;  /* 0x0000001003067824 */ /* 0x000fe200078e0206 */
[----:B------:R-:W-:Y:S01]  /*15a0*/  CS2R R60, SRZ ;  /* 0x00000000003c7805 */ /* 0x000fe2000001ff00 */
[----:B------:R-:W-:Y:S01]  /*15b0*/  IMAD.SHL.U32 R3, R13, 0x2, RZ ;  /* 0x000000020d037824 */ /* 0x000fe200078e00ff */
        /* <DEDUP_REMOVED lines=21> */
[----:B-1----:R-:W-:Y:S01]  /*1710*/  IMAD R16, R0, -0x60, RZ ;  /* 0xffffffa000107824 */ /* 0x002fe200078e02ff */
[----:B------:R-:W-:Y:S01]  /*1720*/  CS2R R112, SRZ ;  /* 0x0000000000707805 */ /* 0x000fe2000001ff00 */
[----:B------:R-:W-:Y:S01]  /*1730*/  IMAD.SHL.U32 R0, R15, 0x4, RZ ;  /* 0x000000040f007824 */ /* 0x000fe200078e00ff */
[----:B------:R-:W-:Y:S01]  /*1740*/  CS2R R110, SRZ ;  /* 0x00000000006e7805 */ /* 0x000fe2000001ff00 */
[C---:B------:R-:W-:Y:S01]  /*1750*/  IMAD.IADD R9, R16.reuse, 0x1, -R3 ;  /* 0x0000000110097824 */ /* 0x040fe200078e0a03 */
[----:B------:R-:W-:Y:S02]  /*1760*/  IADD3.X R10, R16, UR4, RZ, PT, !PT ;  /* 0x00000004100a7c10 */ /* 0x000fe4000bffe4ff */
[----:B------:R-:W-:-:S02]  /*1770*/  CS2R R108, SRZ ;  /* 0x00000000006c7805 */ /* 0x000fc4000001ff00 */
[----:B------:R-:W-:Y:S02]  /*1780*/  CS2R R106, SRZ ;  /* 0x00000000006a7805 */ /* 0x000fe4000001ff00 */
[----:B------:R-:W-:Y:S02]  /*1790*/  CS2R R104, SRZ ;  /* 0x0000000000687805 */ /* 0x000fe4000001ff00 */
[----:B------:R-:W-:Y:S02]  /*17a0*/  IADD3 R5, R10, -UR5, -R3 ;  /* 0x800000050a057c10 */ /* 0x000fe4000fffe803 */
[----:B------:R-:W-:Y:S02]  /*17b0*/  CS2R R102, SRZ ;  /* 0x0000000000667805 */ /* 0x000fe4000001ff00 */
[----:B------:R-:W-:Y:S02]  /*17c0*/  IADD3 R10, -R3, UR4, R16 ;  /* 0x00000004030a7c10 */ /* 0x000fe4000fffe110 */
[----:B------:R-:W-:-:S02]  /*17d0*/  CS2R R100, SRZ ;  /* 0x0000000000647805 */ /* 0x000fc4000001ff00 */
[----:B------:R-:W-:Y:S02]  /*17e0*/  IADD3 R3, R12, 0x30400, R157 ;  /* 0x000304000c037810 */ /* 0x000fe40007ffe09d */
[----:B------:R-:W-:Y:S02]  /*17f0*/  CS2R R98, SRZ ;  /* 0x0000000000627805 */ /* 0x000fe4000001ff00 */
[----:B------:R-:W-:Y:S01]  /*1800*/  CS2R R96, SRZ ;  /* 0x0000000000607805 */ /* 0x000fe2000001ff00 */
[----:B------:R1:W-:Y:S01]  /*1810*/  STL [R1+0x8], R10 ;  /* 0x0000080a01007387 */ /* 0x0003e20000100800 */
[----:B------:R-:W-:Y:S02]  /*1820*/  CS2R R94, SRZ ;  /* 0x00000000005e7805 */ /* 0x000fe4000001ff00 */
[----:B------:R-:W-:Y:S02]  /*1830*/  CS2R R92, SRZ ;  /* 0x00000000005c7805 */ /* 0x000fe4000001ff00 */
[----:B------:R-:W-:Y:S01]  /*1840*/  CS2R R90, SRZ ;  /* 0x00000000005a7805 */ /* 0x000fe2000001ff00 */
[----:B------:R1:W-:Y:S01]  /*1850*/  STL [R1], R3 ;  /* 0x0000000301007387 */ /* 0x0003e20000100800 */
[----:B------:R-:W-:-:S02]  /*1860*/  CS2R R88, SRZ ;  /* 0x0000000000587805 */ /* 0x000fc4000001ff00 */
[----:B------:R-:W-:Y:S02]  /*1870*/  CS2R R86, SRZ ;  /* 0x0000000000567805 */ /* 0x000fe4000001ff00 */
[----:B------:R-:W-:Y:S01]  /*1880*/  CS2R R84, SRZ ;  /* 0x0000000000547805 */ /* 0x000fe2000001ff00 */
[----:B------:R1:W-:Y:S01]  /*1890*/  STL [R1+0x4], R9 ;  /* 0x0000040901007387 */ /* 0x0003e20000100800 */
[----:B------:R-:W-:Y:S02]  /*18a0*/  CS2R R82, SRZ ;  /* 0x0000000000527805 */ /* 0x000fe4000001ff00 */
[----:B------:R-:W-:Y:S02]  /*18b0*/  CS2R R80, SRZ ;  /* 0x0000000000507805 */ /* 0x000fe4000001ff00 */
[----:B------:R-:W-:Y:S02]  /*18c0*/  CS2R R78, SRZ ;  /* 0x00000000004e7805 */ /* 0x000fe4000001ff00 */
[----:B------:R-:W-:-:S02]  /*18d0*/  CS2R R76, SRZ ;  /* 0x00000000004c7805 */ /* 0x000fc4000001ff00 */
[----:B------:R-:W-:Y:S02]  /*18e0*/  CS2R R74, SRZ ;  /* 0x00000000004a7805 */ /* 0x000fe4000001ff00 */
[----:B------:R-:W-:Y:S02]  /*18f0*/  CS2R R72, SRZ ;  /* 0x0000000000487805 */ /* 0x000fe4000001ff00 */
[----:B-1----:R-:W-:-:S07]  /*1900*/  LEA R0, R0, UR37, 0x2 ;  /* 0x0000002500007c11 */ /* 0x002fce000f8e10ff */
.L_x_1185:
[----:B------:R-:W-:Y:S01]  /*1910*/  IMAD.U32 R3, RZ, RZ, UR38 ;  /* 0x00000026ff037e24 */ /* 0x000fe2000f8e00ff */
[----:B------:R-:W-:Y:S05]  /*1920*/  YIELD ;  /* 0x0000000000007946 */ /* 0x000fea0003800000 */
[----:B------:R-:W-:-:S04]  /*1930*/  LOP3.LUT R3, R3, 0x1, RZ, 0xfc, !PT ;  /* 0x0000000103037812 */ /* 0x000fc800078efcff */
[----:B------:R-:W-:-:S13]  /*1940*/  ISETP.NE.AND P0, PT, R3, 0x3, PT ;  /* 0x000000030300780c */ /* 0x000fda0003f05270 */
[----:B------:R-:W-:Y:S05]  /*1950*/  @!P0 BRA `(.L_x_1167) ;  /* 0x0000000000048947 */ /* 0x000fea0003800000 */
[----:B------:R-:W-:Y:S01]  /*1960*/  BPT.TRAP 0x1 ;  /* 0x000000040000795c */ /* 0x000fe20000300000 */
.L_x_1167:
[----:B------:R-:W-:Y:S02]  /*1970*/  LEA R3, R2, UR37, 0x3 ;  /* 0x0000002502037c11 */ /* 0x000fe4000f8e18ff */
[----:B------:R-:W-:-:S04]  /*1980*/  SHF.L.U32 R10, R7, 0x1f, RZ ;  /* 0x0000001f070a7819 */ /* 0x000fc800000006ff */
[----:B------:R1:W2:Y:S01]  /*1990*/  SYNCS.PHASECHK.TRANS64.TRYWAIT P1, [R3+URZ+0x36410], R10 ;  /* 0x0364100a030075a7 */ /* 0x0002a2000802017f */
[----:B------:R-:W-:Y:S05]  /*19a0*/  @!P0 BRA `(.L_x_1168) ;  /* 0x0000000000048947 */ /* 0x000fea0003800000 */
[----:B------:R-:W-:Y:S01]  /*19b0*/  BPT.TRAP 0x1 ;  /* 0x000000040000795c */ /* 0x000fe20000300000 */
.L_x_1168:
[----:B--2---:R-:W-:Y:S05]  /*19c0*/  @P1 BRA `(.L_x_1169) ;  /* 0x0000000000081947 */ /* 0x004fea0003800000 */
[----:B------:R-:W2:Y:S02]  /*19d0*/  SYNCS.PHASECHK.TRANS64.TRYWAIT P1, [R3+URZ+0x36410], R10 ;  /* 0x0364100a030075a7 */ /* 0x000ea4000802017f */
[----:B--2---:R-:W-:Y:S05]  /*19e0*/  @!P1 BRA `(.L_x_1170) ;  /* 0x0000008000309947 */ /* 0x004fea0003800000 */
.L_x_1169:
        /* <DEDUP_REMOVED lines=12> */
[----:B-12---:R-:W-:-:S02]  /*1ab0*/  LEA R10, R9, UR37, 0x2 ;  /* 0x00000025090a7c11 */ /* 0x006fc4000f8e10ff */
        /* <DEDUP_REMOVED lines=86> */
[----:B------:R1:W2:Y:S04]  /*2020*/  LDS R23, [R10+0x30000] ;  /* 0x030000000a177984 */ /* 0x0002a80000000800 */
[----:B------:R1:W3:Y:S01]  /*2030*/  LDS R9, [R10+0x30020] ;  /* 0x030020000a097984 */ /* 0x0002e20000000800 */
[----:B------:R-:W-:Y:S05]  /*2040*/  @!P0 BRA `(.L_x_1171) ;  /* 0x0000000000048947 */ /* 0x000fea0003800000 */
[----:B------:R-:W-:Y:S01]  /*2050*/  BPT.TRAP 0x1 ;  /* 0x000000040000795c */ /* 0x000fe20000300000 */
.L_x_1171:
[----:B-1----:R-:W-:-:S04]  /*2060*/  SHF.L.U32 R10, R4, 0x1f, RZ ;  /* 0x0000001f040a7819 */ /* 0x002fc800000006ff */
[----:B------:R1:W4:Y:S01]  /*2070*/  SYNCS.PHASECHK.TRANS64.TRYWAIT P1, [UR37+0x36430], R10 ;  /* 0x0364300aff0075a7 */ /* 0x0003220008020165 */
[----:B------:R-:W-:Y:S05]  /*2080*/  @!P0 BRA `(.L_x_1172) ;  /* 0x0000000000048947 */ /* 0x000fea0003800000 */
[----:B------:R-:W-:Y:S01]  /*2090*/  BPT.TRAP 0x1 ;  /* 0x000000040000795c */ /* 0x000fe20000300000 */
.L_x_1172:
[----:B----4-:R-:W-:Y:S05]  /*20a0*/  @P1 BRA `(.L_x_1173) ;  /* 0x0000000000081947 */ /* 0x010fea0003800000 */
[----:B------:R-:W4:Y:S02]  /*20b0*/  SYNCS.PHASECHK.TRANS64.TRYWAIT P1, [UR37+0x36430], R10 ;  /* 0x0364300aff0075a7 */ /* 0x000f240008020165 */
[----:B----4-:R-:W-:Y:S05]  /*20c0*/  @!P1 BRA `(.L_x_1174) ;  /* 0x00000078008c9947 */ /* 0x010fea0003800000 */
.L_x_1173:
[----:B------:R-:W-:Y:S01]  /*20d0*/  UIADD3 UR5, UR37, 0x2a000, URZ ;  /* 0x0002a00025057890 */ /* 0x000fe2000fffe03f */
[----:B------:R-:W5:Y:S01]  /*20e0*/  LDL R152, [R1+0x8] ;  /* 0x0000080001987983 */ /* 0x000f620000100800 */
[----:B------:R-:W-:Y:S01]  /*20f0*/  UIADD3 UR4, UR4, 0x9000, URZ ;  /* 0x0000900004047890 */ /* 0x000fe2000fffe03f */
[----:B------:R-:W-:Y:S01]  /*2100*/  WARPGROUP.ARRIVE ;  /* 0x00000000000079c5 */ /* 0x000fe20000000000 */
[----:B------:R-:W-:Y:S01]  /*2110*/  USHF.R.U32.HI UR5, URZ, 0x4, UR5 ;  /* 0x000000043f057899 */ /* 0x000fe20008011605 */
[----:B-1--4-:R-:W-:Y:S01]  /*2120*/  FMUL.FTZ R10, R136, UR45 ;  /* 0x0000002d880a7c20 */ /* 0x012fe20008410000 */
[----:B------:R-:W-:Y:S01]  /*2130*/  USHF.R.U32.HI UR4, URZ, 0x4, UR4 ;  /* 0x000000043f047899 */ /* 0x000fe20008011604 */
[----:B------:R-:W-:Y:S01]  /*2140*/  FMUL.FTZ R11, R137, UR45 ;  /* 0x0000002d890b7c20 */ /* 0x000fe20008410000 */
[----:B------:R-:W-:Y:S01]  /*2150*/  ULOP3.LUT UR5, UR5, 0x3fff, URZ, 0xc0, !UPT ;  /* 0x00003fff05057892 */ /* 0x000fe2000f8ec03f */
[----:B------:R-:W-:Y:S01]  /*2160*/  FMUL.FTZ R12, R138, UR45 ;  /* 0x0000002d8a0c7c20 */ /* 0x000fe20008410000 */
[----:B------:R-:W-:Y:S01]  /*2170*/  ULOP3.LUT UR6, UR4, 0x3fff, URZ, 0xc0, !UPT ;  /* 0x00003fff04067892 */ /* 0x000fe2000f8ec03f */
[----:B------:R-:W-:Y:S01]  /*2180*/  FMUL.FTZ R15, R141, UR45 ;  /* 0x0000002d8d0f7c20 */ /* 0x000fe20008410000 */
[----:B------:R-:W-:Y:S01]  /*2190*/  ULOP3.LUT UR4, UR5, 0x10000, URZ, 0xfc, !UPT ;  /* 0x0001000005047892 */ /* 0x000fe2000f8efc3f */
[----:B------:R-:W-:Y:S01]  /*21a0*/  FMUL.FTZ R13, R139, UR45 ;  /* 0x0000002d8b0d7c20 */ /* 0x000fe20008410000 */
[----:B------:R-:W-:Y:S01]  /*21b0*/  ULOP3.LUT UR6, UR6, 0x10000, URZ, 0xfc, !UPT ;  /* 0x0001000006067892 */ /* 0x000fe2000f8efc3f */
[----:B------:R-:W-:Y:S01]  /*21c0*/  FMUL.FTZ R14, R140, UR45 ;  /* 0x0000002d8c0e7c20 */ /* 0x000fe20008410000 */
[----:B------:R-:W-:Y:S01]  /*21d0*/  UMOV UR5, 0x40000040 ;  /* 0x4000004000057882 */ /* 0x000fe20000000000 */
[----:B------:R-:W-:Y:S01]  /*21e0*/  UMOV UR7, 0x40000040 ;  /* 0x4000004000077882 */ /* 0x000fe20000000000 */
[----:B------:R-:W-:Y:S01]  /*21f0*/  UIADD3 UR10, UR6, 0x2, URZ ;  /* 0x00000002060a7890 */ /* 0x000fe2000fffe03f */
[----:B------:R-:W-:Y:S01]  /*2200*/  FMUL.FTZ R17, R142, UR45 ;  /* 0x0000002d8e117c20 */ /* 0x000fe20008410000 */
[----:B------:R-:W-:Y:S01]  /*2210*/  UIADD3 UR8, UR4, 0x2, URZ ;  /* 0x0000000204087890 */ /* 0x000fe2000fffe03f */
[----:B------:R-:W-:Y:S01]  /*2220*/  FMUL.FTZ R18, R143, UR45 ;  /* 0x0000002d8f127c20 */ /* 0x000fe20008410000 */
[----:B------:R-:W-:Y:S01]  /*2230*/  UMOV UR11, 0x40000040 ;  /* 0x40000040000b7882 */ /* 0x000fe20000000000 */
[----:B------:R-:W-:Y:S01]  /*2240*/  HGMMA.64x32x16.F32.BF16 R120, gdesc[UR4], RZ, !UPT, gsb0 ;  /* 0x00600000047879f0 */ /* 0x000fe2000c0018ff */
[----:B------:R-:W-:Y:S01]  /*2250*/  UMOV UR9, 0x40000040 ;  /* 0x4000004000097882 */ /* 0x000fe20000000000 */
[----:B------:R-:W-:Y:S01]  /*2260*/  UMOV UR7, 0x40000040 ;  /* 0x4000004000077882 */ /* 0x000fe20000000000 */
[----:B------:R-:W-:Y:S01]  /*2270*/  UMOV UR5, 0x40000040 ;  /* 0x4000004000057882 */ /* 0x000fe20000000000 */
[----:B------:R-:W-:Y:S01]  /*2280*/  UISETP.GE.AND UP0, UPT, UR44, 0x1, UPT ;  /* 0x000000012c00788c */ /* 0x000fe2000bf06270 */
        /* <DEDUP_REMOVED lines=8> */
[----:B------:R-:W-:Y:S01]  /*2310*/  PLOP3.LUT P2, PT, PT, PT, UP0, 0x80, 0x0 ;  /* 0x000000000000781c */ /* 0x000fe20003f4f008 */
[----:B------:R-:W1:Y:S01]  /*2320*/  MUFU.TANH R10, R10 ;  /* 0x0000000a000a7308 */ /* 0x000e620000002400 */
[----:B------:R-:W-:-:S04]  /*2330*/  IMAD.U32 R139, RZ, RZ, UR39 ;  /* 0x00000027ff8b7e24 */ /* 0x000fc8000f8e00ff */
[----:B------:R-:W-:Y:S02]  /*2340*/  IMAD R140, R139, 0x40, R6 ;  /* 0x000000408b8c7824 */ /* 0x000fe400078e0206 */
[----:B------:R-:W-:Y:S01]  /*2350*/  VIADD R139, R5, UR41 ;  /* 0x00000029058b7c36 */ /* 0x000fe20008000000 */
[----:B------:R-:W4:Y:S08]  /*2360*/  MUFU.TANH R11, R11 ;  /* 0x0000000b000b7308 */ /* 0x000f300000002400 */
[----:B------:R-:W1:Y:S08]  /*2370*/  MUFU.TANH R12, R12 ;  /* 0x0000000c000c7308 */ /* 0x000e700000002400 */
[----:B------:R-:W1:Y:S08]  /*2380*/  MUFU.TANH R13, R13 ;  /* 0x0000000d000d7308 */ /* 0x000e700000002400 */
[----:B------:R-:W1:Y:S08]  /*2390*/  MUFU.TANH R14, R14 ;  /* 0x0000000e000e7308 */ /* 0x000e700000002400 */
[----:B------:R-:W1:Y:S01]  /*23a0*/  MUFU.TANH R15, R15 ;  /* 0x0000000f000f7308 */ /* 0x000e620000002400 */
[----:B------:R-:W-:-:S02]  /*23b0*/  WARPGROUP.DEPBAR.LE gsb0, 0x0 ;  /* 0x00008000000079c5 */ /* 0x000fc40000010000 */
[----:B------:R-:W-:-:S05]  /*23c0*/  WARPGROUP.ARRIVE ;  /* 0x00000000000079c5 */ /* 0x000fca0000000000 */
[----:B------:R-:W1:Y:S01]  /*23d0*/  MUFU.TANH R17, R17 ;  /* 0x0000001100117308 */ /* 0x000e620000002400 */
[----:B------:R-:W-:Y:S01]  /*23e0*/  HGMMA.64x32x16.F32.BF16 R120, gdesc[UR8], R120, gsb0 ;  /* 0x00600000087879f0 */ /* 0x000fe20008001878 */
[----:B------:R-:W-:Y:S02]  /*23f0*/  UIADD3 UR10, UR6, 0x4, URZ ;  /* 0x00000004060a7890 */ /* 0x000fe4000fffe03f */
[----:B------:R-:W-:-:S04]  /*2400*/  UIADD3 UR8, UR4, 0x4, URZ ;  /* 0x0000000404087890 */ /* 0x000fc8000fffe03f */
[----:B------:R-:W1:Y:S01]  /*2410*/  MUFU.TANH R18, R18 ;  /* 0x0000001200127308 */ /* 0x000e620000002400 */
[----:B------:R-:W-:Y:S01]  /*2420*/  UMOV UR11, 0x40000040 ;  /* 0x40000040000b7882 */ /* 0x000fe20000000000 */
[----:B------:R-:W-:-:S06]  /*2430*/  UMOV UR9, 0x40000040 ;  /* 0x4000004000097882 */ /* 0x000fcc0000000000 */
[----:B------:R-:W1:Y:S08]  /*2440*/  MUFU.TANH R20, R20 ;  /* 0x0000001400147308 */ /* 0x000e700000002400 */
[----:B------:R-:W1:Y:S08]  /*2450*/  MUFU.TANH R21, R21 ;  /* 0x0000001500157308 */ /* 0x000e700000002400 */
        /* <DEDUP_REMOVED lines=27> */
[----:B-----5:R-:W-:Y:S01]  /*2610*/  VIADDMNMX R147, R140, R139, R152, PT ;  /* 0x0000008b8c937246 */ /* 0x020fe20003800198 */
        /* <DEDUP_REMOVED lines=35> */
[----:B------:R-:W-:Y:S02]  /*2850*/  UIADD3 UR6, UR6, 0x606, URZ ;  /* 0x0000060606067890 */ /* 0x000fe4000fffe03f */
[----:B------:R-:W-:Y:S01]  /*2860*/  UIADD3 UR4, UR4, 0x406, URZ ;  /* 0x0000040604047890 */ /* 0x000fe2000fffe03f */
[----:B------:R-:W-:Y:S02]  /*2870*/  WARPGROUP.DEPBAR.LE gsb0, 0x0 ;  /* 0x00008000000079c5 */ /* 0x000fe40000010000 */
[----:B------:R-:W-:-:S06]  /*2880*/  WARPGROUP.ARRIVE ;  /* 0x00000000000079c5 */ /* 0x000fcc0000000000 */
[----:B------:R-:W-:Y:S03]  /*2890*/  HGMMA.64x32x16.F32.BF16 R120, gdesc[UR8], R120, gsb0 ;  /* 0x00600000087879f0 */ /* 0x000fe60008001878 */
[----:B------:R-:W-:Y:S02]  /*28a0*/  WARPGROUP.DEPBAR.LE gsb0, 0x0 ;  /* 0x00008000000079c5 */ /* 0x000fe40000010000 */
[----:B------:R-:W-:-:S06]  /*28b0*/  WARPGROUP.ARRIVE ;  /* 0x00000000000079c5 */ /* 0x000fcc0000000000 */
[----:B------:R-:W-:Y:S01]  /*28c0*/  HGMMA.64x32x16.F32.BF16 R120, gdesc[UR4], R120, gsb0 ;  /* 0x00600000047879f0 */ /* 0x000fe20008001878 */
[----:B------:R-:W-:-:S06]  /*28d0*/  ULOP3.LUT UR4, URZ, UR40, URZ, 0x33, !UPT ;  /* 0x000000283f047292 */ /* 0x000fcc000f8e333f */
[----:B------:R-:W-:-:S04]  /*28e0*/  VIADD R145, R5, UR4 ;  /* 0x0000000405917c36 */ /* 0x000fc80008000000 */
[----:B------:R-:W-:Y:S01]  /*28f0*/  IMAD.IADD R148, R140, 0x1, R145 ;  /* 0x000000018c947824 */ /* 0x000fe200078e0291 */
[----:B------:R-:W-:Y:S02]  /*2900*/  WARPGROUP.DEPBAR.LE gsb0, 0x0 ;  /* 0x00008000000079c5 */ /* 0x000fe40000010000 */
[----:B-1--4-:R-:W-:Y:S05]  /*2910*/  @!P2 BRA `(.L_x_1175) ;  /* 0x000000000068a947 */ /* 0x012fea0003800000 */
[----:B------:R-:W1:Y:S01]  /*2920*/  LDC R143, c[0x0][0x280] ;  /* 0x0000a000ff8f7b82 */ /* 0x000e620000000800 */
[----:B------:R-:W-:Y:S01]  /*2930*/  BSSY B0, `(.L_x_1176) ;  /* 0x0000013000007945 */ /* 0x000fe20003800000 */
[----:B-1----:R-:W-:-:S04]  /*2940*/  IADD3 R142, R140, UR43, -R143 ;  /* 0x0000002b8c8e7c10 */ /* 0x002fc8000fffe88f */
[----:B------:R-:W-:-:S13]  /*2950*/  ISETP.GT.AND P1, PT, R142, -0x1, PT ;  /* 0xffffffff8e00780c */ /* 0x000fda0003f24270 */
[----:B------:R-:W-:Y:S05]  /*2960*/  @P1 BRA `(.L_x_1177) ;  /* 0x0000000000241947 */ /* 0x000fea0003800000 */
[----:B------:R-:W-:Y:S01]  /*2970*/  UISETP.NE.AND UP0, UPT, UR44, 0x1, UPT ;  /* 0x000000012c00788c */ /* 0x000fe2000bf05270 */
[----:B------:R-:W-:-:S05]  /*2980*/  LOP3.LUT R142, RZ, R142, RZ, 0x33, !PT ;  /* 0x0000008eff8e7212 */ /* 0x000fca00078e33ff */
[----:B------:R-:W-:-:S05]  /*2990*/  PLOP3.LUT P1, PT, PT, PT, UP0, 0x80, 0x0 ;  /* 0x000000000000781c */ /* 0x000fca0003f2f008 */
[----:B------:R-:W-:-:S08]  /*29a0*/  @UP0 ULDC UR5, c[0x0][0x754] ;  /* 0x0001d50000050ab9 */ /* 0x000fd00000000800 */
[----:B------:R-:W-:Y:S01]  /*29b0*/  @P1 IMAD.HI.U32 R143, R142, UR5, RZ ;  /* 0x000000058e8f1c27 */ /* 0x000fe2000f8e00ff */
[----:B------:R-:W-:-:S04]  /*29c0*/  @UP0 ULDC UR5, c[0x0][0x758] ;  /* 0x0001d60000050ab9 */ /* 0x000fc80000000800 */
[----:B------:R-:W-:-:S04]  /*29d0*/  @P1 SHF.R.U32.HI R142, RZ, UR5, R143 ;  /* 0x00000005ff8e1c19 */ /* 0x000fc8000801168f */
[----:B------:R-:W-:Y:S01]  /*29e0*/  LOP3.LUT R142, RZ, R142, RZ, 0x33, !PT ;  /* 0x0000008eff8e7212 */ /* 0x000fe200078e33ff */
[----:B------:R-:W-:Y:S06]  /*29f0*/  BRA `(.L_x_1178) ;  /* 0x0000000000187947 */ /* 0x000fec0003800000 */
.L_x_1177:
[----:B------:R-:W-:-:S06]  /*2a00*/  UISETP.NE.AND UP0, UPT, UR44, 0x1, UPT ;  /* 0x000000012c00788c */ /* 0x000fcc000bf05270 */
[----:B------:R-:W-:-:S05]  /*2a10*/  PLOP3.LUT P1, PT, PT, PT, UP0, 0x80, 0x0 ;  /* 0x000000000000781c */ /* 0x000fca0003f2f008 */
[----:B------:R-:W-:-:S08]  /*2a20*/  @UP0 ULDC UR5, c[0x0][0x754] ;  /* 0x0001d50000050ab9 */ /* 0x000fd00000000800 */
[----:B------:R-:W-:Y:S01]  /*2a30*/  @P1 IMAD.HI.U32 R143, R142, UR5, RZ ;  /* 0x000000058e8f1c27 */ /* 0x000fe2000f8e00ff */
[----:B------:R-:W-:-:S04]  /*2a40*/  @UP0 ULDC UR5, c[0x0][0x758] ;  /* 0x0001d60000050ab9 */ /* 0x000fc80000000800 */
[----:B------:R-:W-:-:S07]  /*2a50*/  @P1 SHF.R.U32.HI R142, RZ, UR5, R143 ;  /* 0x00000005ff8e1c19 */ /* 0x000fce000801168f */
.L_x_1178:
[----:B------:R-:W-:Y:S05]  /*2a60*/  BSYNC B0 ;  /* 0x0000000000007941 */ /* 0x000fea0003800000 */
.L_x_1176:
[----:B------:R-:W4:Y:S01]  /*2a70*/  LDL R143, [R1+0x4] ;  /* 0x00000400018f7983 */ /* 0x000f220000100800 */
[----:B------:R-:W-:Y:S01]  /*2a80*/  IADD3 R148, R140, UR4, R5 ;  /* 0x000000048c947c10 */ /* 0x000fe2000fffe005 */
[----:B----4-:R-:W-:-:S05]  /*2a90*/  IMAD R142, R142, UR44, R143 ;  /* 0x0000002c8e8e7c24 */ /* 0x010fca000f8e028f */
[----:B------:R-:W-:Y:S02]  /*2aa0*/  VIADDMNMX R147, R142, UR44, R147, PT ;  /* 0x0000002c8e937c46 */ /* 0x000fe4000b800193 */
[----:B------:R-:W-:-:S07]  /*2ab0*/  VIMNMX R148, R148, R142, !PT ;  /* 0x0000008e94947248 */ /* 0x000fce0007fe0100 */
.L_x_1175:
[----:B------:R-:W-:-:S04]  /*2ac0*/  VIADD R140, R140, 0x8 ;  /* 0x000000088c8c7836 */ /* 0x000fc80000000000 */
[----:B------:R-:W-:Y:S01]  /*2ad0*/  IMAD.IADD R145, R145, 0x1, R140 ;  /* 0x0000000191917824 */ /* 0x000fe200078e028c */
[----:B------:R-:W-:Y:S01]  /*2ae0*/  VIADDMNMX R139, R140, R139, R152, PT ;  /* 0x0000008b8c8b7246 */ /* 0x000fe20003800198 */
[----:B------:R-:W-:Y:S06]  /*2af0*/  @!P2 BRA `(.L_x_1179) ;  /* 0x000000000064a947 */ /* 0x000fec0003800000 */
        /* <DEDUP_REMOVED lines=14> */
.L_x_1181:
[----:B------:R-:W-:-:S06]  /*2be0*/  UISETP.NE.AND UP0, UPT, UR44, 0x1, UPT ;  /* 0x000000012c00788c */ /* 0x000fcc000bf05270 */
[----:B------:R-:W-:-:S05]  /*2bf0*/  PLOP3.LUT P1, PT, PT, PT, UP0, 0x80, 0x0 ;  /* 0x000000000000781c */ /* 0x000fca0003f2f008 */
[----:B------:R-:W-:-:S08]  /*2c00*/  @UP0 ULDC UR4, c[0x0][0x754] ;  /* 0x0001d50000040ab9 */ /* 0x000fd00000000800 */
[----:B------:R-:W-:Y:S01]  /*2c10*/  @P1 IMAD.HI.U32 R142, R140, UR4, RZ ;  /* 0x000000048c8e1c27 */ /* 0x000fe2000f8e00ff */
[----:B------:R-:W-:-:S04]  /*2c20*/  @UP0 ULDC UR4, c[0x0][0x758] ;  /* 0x0001d60000040ab9 */ /* 0x000fc80000000800 */
[----:B------:R-:W-:-:S07]  /*2c30*/  @P1 SHF.R.U32.HI R140, RZ, UR4, R142 ;  /* 0x00000004ff8c1c19 */ /* 0x000fce000801168e */
.L_x_1182:
[----:B------:R-:W-:Y:S05]  /*2c40*/  BSYNC B0 ;  /* 0x0000000000007941 */ /* 0x000fea0003800000 */
.L_x_1180:
[----:B------:R-:W4:Y:S02]  /*2c50*/  LDL R142, [R1+0x4] ;  /* 0x00000400018e7983 */ /* 0x000f240000100800 */
[----:B----4-:R-:W-:-:S05]  /*2c60*/  IMAD R140, R140, UR44, R142 ;  /* 0x0000002c8c8c7c24 */ /* 0x010fca000f8e028e */
[----:B------:R-:W-:Y:S02]  /*2c70*/  VIMNMX R145, R145, R140, !PT ;  /* 0x0000008c91917248 */ /* 0x000fe40007fe0100 */
[----:B------:R-:W-:-:S07]  /*2c80*/  VIADDMNMX R139, R140, UR44, R139, PT ;  /* 0x0000002c8c8b7c46 */ /* 0x000fce000b80018b */
.L_x_1179:
[----:B------:R-:W-:Y:S01]  /*2c90*/  LEA R152, R6, UR37, 0x2 ;  /* 0x0000002506987c11 */ /* 0x000fe2000f8e10ff */
[----:B------:R-:W1:Y:S01]  /*2ca0*/  S2R R150, SR_CTAID.X ;  /* 0x0000000000967919 */ /* 0x000e620000002500 */
[----:B------:R-:W-:-:S03]  /*2cb0*/  LOP3.LUT R16, R16, 0xfffffffb, RZ, 0xc0, !PT ;  /* 0xfffffffb10107812 */ /* 0x000fc600078ec0ff */
[----:B------:R-:W4:Y:S01]  /*2cc0*/  LDS R153, [R152+0x30200] ;  /* 0x0302000098997984 */ /* 0x000f220000000800 */
[----:B------:R-:W-:-:S03]  /*2cd0*/  @P0 LOP3.LUT R16, R16, 0x4, RZ, 0xfc, !PT ;  /* 0x0000000410100812 */ /* 0x000fc600078efcff */
[----:B------:R-:W5:Y:S01]  /*2ce0*/  LDS R152, [R152+0x30220] ;  /* 0x0302200098987984 */ /* 0x000f620000000800 */
[----:B-1----:R-:W-:-:S05]  /*2cf0*/  IMAD R150, R150, -0x60, RZ ;  /* 0xffffffa096967824 */ /* 0x002fca00078e02ff */
[C---:B------:R-:W-:Y:S02]  /*2d00*/  ISETP.GE.AND P6, PT, R150.reuse, 0x2, PT ;  /* 0x000000029600780c */ /* 0x040fe40003fc6270 */
[----:B------:R-:W-:Y:S02]  /*2d10*/  ISETP.GE.AND P4, PT, R150, 0x9, PT ;  /* 0x000000099600780c */ /* 0x000fe40003f86270 */
[----:B------:R-:W-:Y:S02]  /*2d20*/  ISETP.GT.AND P5, PT, R145, 0x1, !P6 ;  /* 0x000000019100780c */ /* 0x000fe400077a4270 */
[----:B------:R-:W-:Y:S01]  /*2d30*/  ISETP.GT.AND P6, PT, R148, 0x1, !P6 ;  /* 0x000000019400780c */ /* 0x000fe200077c4270 */
[--C-:B----4-:R-:W-:Y:S01]  /*2d40*/  FADD.FTZ R120, R120, -R153.reuse ;  /* 0x8000009978787221 */ /* 0x110fe20000010000 */
[--C-:B------:R-:W-:Y:S01]  /*2d50*/  FADD.FTZ R121, R121, -R153.reuse ;  /* 0x8000009979797221 */ /* 0x100fe20000010000 */
[--C-:B------:R-:W-:Y:S01]  /*2d60*/  FADD.FTZ R124, R124, -R153.reuse ;  /* 0x800000997c7c7221 */ /* 0x100fe20000010000 */
[--C-:B------:R-:W-:Y:S01]  /*2d70*/  FADD.FTZ R125, R125, -R153.reuse ;  /* 0x800000997d7d7221 */ /* 0x100fe20000010000 */
[--C-:B------:R-:W-:Y:S01]  /*2d80*/  FADD.FTZ R128, R128, -R153.reuse ;  /* 0x8000009980807221 */ /* 0x100fe20000010000 */
[--C-:B------:R-:W-:Y:S01]  /*2d90*/  FADD.FTZ R129, R129, -R153.reuse ;  /* 0x8000009981817221 */ /* 0x100fe20000010000 */
[--C-:B------:R-:W-:Y:S01]  /*2da0*/  FADD.FTZ R132, R132, -R153.reuse ;  /* 0x8000009984847221 */ /* 0x100fe20000010000 */
[----:B------:R-:W-:Y:S01]  /*2db0*/  FADD.FTZ R133, R133, -R153 ;  /* 0x8000009985857221 */ /* 0x000fe20000010000 */
[----:B------:R-:W-:Y:S01]  /*2dc0*/  ISETP.GT.AND P3, PT, R145, 0x8, !P4 ;  /* 0x000000089100780c */ /* 0x000fe20006764270 */
[----:B------:R-:W4:Y:S01]  /*2dd0*/  LDL R153, [R1] ;  /* 0x0000000001997983 */ /* 0x000f220000100800 */
[----:B------:R-:W-:-:S02]  /*2de0*/  ISETP.LT.OR P6, PT, R147, 0x2, P6 ;  /* 0x000000029300780c */ /* 0x000fc400037c1670 */
[C---:B------:R-:W-:Y:S02]  /*2df0*/  ISETP.GE.AND P2, PT, R150.reuse, 0xa, PT ;  /* 0x0000000a9600780c */ /* 0x040fe40003f46270 */
[----:B------:R-:W-:Y:S02]  /*2e00*/  ISETP.LT.OR P3, PT, R139, 0x9, P3 ;  /* 0x000000098b00780c */ /* 0x000fe40001f61670 */
[----:B------:R-:W-:Y:S02]  /*2e10*/  FSEL R155, R11, -INF , !P6 ;  /* 0xff8000000b9b7808 */ /* 0x000fe40007000000 */
[----:B------:R-:W-:Y:S02]  /*2e20*/  ISETP.LT.OR P5, PT, R139, 0x2, P5 ;  /* 0x000000028b00780c */ /* 0x000fe40002fa1670 */
[----:B------:R-:W-:Y:S01]  /*2e30*/  ISETP.GE.AND P1, PT, R150, 0x11, PT ;  /* 0x000000119600780c */ /* 0x000fe20003f26270 */
[----:B--2---:R-:W-:Y:S01]  /*2e40*/  FFMA.FTZ R155, R155, UR46, -R23 ;  /* 0x0000002e9b9b7c23 */ /* 0x004fe20008010817 */
[----:B------:R-:W-:-:S02]  /*2e50*/  ISETP.GT.AND P4, PT, R148, 0x8, !P4 ;  /* 0x000000089400780c */ /* 0x000fc40006784270 */
[----:B------:R-:W-:Y:S02]  /*2e60*/  ISETP.GT.AND P6, PT, R148, 0x9, !P2 ;  /* 0x000000099400780c */ /* 0x000fe400057c4270 */
[----:B------:R-:W-:Y:S01]  /*2e70*/  FSEL R146, R17, -INF , !P3 ;  /* 0xff80000011927808 */ /* 0x000fe20005800000 */
[----:B------:R-:W1:Y:S01]  /*2e80*/  MUFU.EX2 R155, R155 ;  /* 0x0000009b009b7308 */ /* 0x000e620000000800 */
[----:B------:R-:W-:Y:S02]  /*2e90*/  FSEL R149, R13, -INF , !P5 ;  /* 0xff8000000d957808 */ /* 0x000fe40006800000 */
[----:B------:R-:W-:Y:S01]  /*2ea0*/  ISETP.LT.OR P4, PT, R147, 0x9, P4 ;  /* 0x000000099300780c */ /* 0x000fe20002781670 */
[--C-:B---3--:R-:W-:Y:S01]  /*2eb0*/  FFMA.FTZ R146, R146, UR46, -R9.reuse ;  /* 0x0000002e92927c23 */ /* 0x108fe20008010809 */
[----:B------:R-:W-:Y:S01]  /*2ec0*/  ISETP.GT.AND P3, PT, R148, 0x10, !P1 ;  /* 0x000000109400780c */ /* 0x000fe20004f64270 */
[----:B------:R-:W-:Y:S01]  /*2ed0*/  FFMA.FTZ R149, R149, UR46, -R9 ;  /* 0x0000002e95957c23 */ /* 0x000fe20008010809 */
[----:B------:R-:W-:-:S02]  /*2ee0*/  ISETP.LT.OR P6, PT, R147, 0xa, P6 ;  /* 0x0000000a9300780c */ /* 0x000fc400037c1670 */
[----:B------:R-:W-:Y:S02]  /*2ef0*/  ISETP.GE.AND P5, PT, R150, 0x12, PT ;  /* 0x000000129600780c */ /* 0x000fe40003fa6270 */
[----:B------:R-:W-:Y:S02]  /*2f00*/  FSEL R142, R14, -INF , !P4 ;  /* 0xff8000000e8e7808 */ /* 0x000fe40006000000 */
[----:B------:R-:W-:Y:S01]  /*2f10*/  ISETP.GT.AND P2, PT, R145, 0x9, !P2 ;  /* 0x000000099100780c */ /* 0x000fe20005744270 */
[----:B------:R-:W-:Y:S01]  /*2f20*/  MUFU.EX2 R146, R146 ;  /* 0x0000009200927308 */ /* 0x000fe20000000800 */
[----:B------:R-:W-:Y:S01]  /*2f30*/  ISETP.LT.OR P3, PT, R147, 0x11, P3 ;  /* 0x000000119300780c */ /* 0x000fe20001f61670 */
[----:B------:R-:W-:Y:S01]  /*2f40*/  FFMA.FTZ R142, R142, UR46, -R23 ;  /* 0x0000002e8e8e7c23 */ /* 0x000fe20008010817 */
[----:B------:R-:W-:Y:S01]  /*2f50*/  FSEL R143, R15, -INF , !P6 ;  /* 0xff8000000f8f7808 */ /* 0x000fe20007000000 */
[----:B-1----:R-:W-:Y:S01]  /*2f60*/  FMUL.FTZ R121, R155, R121 ;  /* 0x000000799b797220 */ /* 0x002fe20000410000 */
[----:B------:R-:W-:-:S02]  /*2f70*/  ISETP.GE.AND P4, PT, R150, 0x19, PT ;  /* 0x000000199600780c */ /* 0x000fc40003f86270 */
[----:B------:R-:W-:Y:S01]  /*2f80*/  ISETP.GT.AND P6, PT, R148, 0x11, !P5 ;  /* 0x000000119400780c */ /* 0x000fe20006fc4270 */
[----:B------:R-:W1:Y:S01]  /*2f90*/  MUFU.EX2 R142, R142 ;  /* 0x0000008e008e7308 */ /* 0x000e620000000800 */
[----:B------:R-:W-:Y:S01]  /*2fa0*/  FSEL R140, R20, -INF , !P3 ;  /* 0xff800000148c7808 */ /* 0x000fe20005800000 */
[--C-:B------:R-:W-:Y:S01]  /*2fb0*/  FFMA.FTZ R143, R143, UR46, -R23.reuse ;  /* 0x0000002e8f8f7c23 */ /* 0x100fe20008010817 */
[----:B------:R-:W-:Y:S02]  /*2fc0*/  ISETP.GT.AND P3, PT, R148, 0x18, !P4 ;  /* 0x000000189400780c */ /* 0x000fe40006764270 */
[C---:B------:R-:W-:Y:S01]  /*2fd0*/  ISETP.LT.OR P6, PT, R147.reuse, 0x12, P6 ;  /* 0x000000129300780c */ /* 0x040fe200037c1670 */
[----:B------:R-:W-:Y:S01]  /*2fe0*/  FFMA.FTZ R140, R140, UR46, -R23 ;  /* 0x0000002e8c8c7c23 */ /* 0x000fe20008010817 */
[----:B------:R-:W-:Y:S01]  /*2ff0*/  ISETP.LT.OR P3, PT, R147, 0x19, P3 ;  /* 0x000000199300780c */ /* 0x000fe20001f61670 */
[----:B------:R-:W2:Y:S01]  /*3000*/  MUFU.EX2 R143, R143 ;  /* 0x0000008f008f7308 */ /* 0x000ea20000000800 */
[----:B------:R-:W-:-:S02]  /*3010*/  FSEL R144, R21, -INF , !P6 ;  /* 0xff80000015907808 */ /* 0x000fc40007000000 */
[----:B------:R-:W-:Y:S02]  /*3020*/  ISETP.GE.AND P6, PT, R150, 0x1, PT ;  /* 0x000000019600780c */ /* 0x000fe40003fc6270 */
[----:B------:R-:W-:Y:S01]  /*3030*/  FSEL R156, R22, -INF , !P3 ;  /* 0xff800000169c7808 */ /* 0x000fe20005800000 */
[--C-:B------:R-:W-:Y:S01]  /*3040*/  FFMA.FTZ R144, R144, UR46, -R23.reuse ;  /* 0x0000002e90907c23 */ /* 0x100fe20008010817 */
[----:B------:R-:W-:Y:S01]  /*3050*/  ISETP.GT.AND P3, PT, R148, RZ, !P6 ;  /* 0x000000ff9400720c */ /* 0x000fe20007764270 */
[----:B------:R-:W-:Y:S01]  /*3060*/  MUFU.EX2 R140, R140 ;  /* 0x0000008c008c7308 */ /* 0x000fe20000000800 */
[----:B------:R-:W-:Y:S01]  /*3070*/  ISETP.GT.AND P6, PT, R145, RZ, !P6 ;  /* 0x000000ff9100720c */ /* 0x000fe200077c4270 */
[--C-:B------:R-:W-:Y:S01]  /*3080*/  FFMA.FTZ R156, R156, UR46, -R23.reuse ;  /* 0x0000002e9c9c7c23 */ /* 0x100fe20008010817 */
[----:B------:R-:W-:Y:S01]  /*3090*/  ISETP.LT.OR P3, PT, R147, 0x1, P3 ;  /* 0x000000019300780c */ /* 0x000fe20001f61670 */
[----:B-----5:R-:W-:Y:S01]  /*30a0*/  FADD.FTZ R126, R126, -R152 ;  /* 0x800000987e7e7221 */ /* 0x020fe20000010000 */
[----:B------:R-:W-:Y:S01]  /*30b0*/  ISETP.GT.AND P1, PT, R145, 0x10, !P1 ;  /* 0x000000109100780c */ /* 0x000fe20004f24270 */
[----:B-1----:R-:W-:Y:S01]  /*30c0*/  FMUL.FTZ R124, R142, R124 ;  /* 0x0000007c8e7c7220 */ /* 0x002fe20000410000 */
[----:B------:R-:W-:Y:S01]  /*30d0*/  FSEL R154, R10, -INF , !P3 ;  /* 0xff8000000a9a7808 */ /* 0x000fe20005800000 */
[----:B------:R-:W-:Y:S01]  /*30e0*/  MUFU.EX2 R144, R144 ;  /* 0x0000009000907308 */ /* 0x000fe20000000800 */
[----:B------:R-:W-:Y:S01]  /*30f0*/  ISETP.GE.AND P3, PT, R150, 0x1a, PT ;  /* 0x0000001a9600780c */ /* 0x000fe20003f66270 */
[----:B--2---:R-:W-:Y:S01]  /*3100*/  FMUL.FTZ R125, R143, R125 ;  /* 0x0000007d8f7d7220 */ /* 0x004fe20000410000 */
[----:B------:R-:W-:Y:S01]  /*3110*/  ISETP.GT.AND P5, PT, R145, 0x11, !P5 ;  /* 0x000000119100780c */ /* 0x000fe20006fa4270 */
[----:B------:R-:W-:Y:S01]  /*3120*/  FFMA.FTZ R154, R154, UR46, -R23 ;  /* 0x0000002e9a9a7c23 */ /* 0x000fe20008010817 */
[----:B------:R-:W-:-:S02]  /*3130*/  ISETP.GT.AND P0, PT, R148, 0x19, !P3 ;  /* 0x000000199400780c */ /* 0x000fc40005f04270 */
[----:B------:R-:W-:Y:S01]  /*3140*/  ISETP.GT.AND P4, PT, R145, 0x18, !P4 ;  /* 0x000000189100780c */ /* 0x000fe20006784270 */
[----:B------:R-:W-:Y:S01]  /*3150*/  MUFU.EX2 R149, R149 ;  /* 0x0000009500957308 */ /* 0x000fe20000000800 */
[----:B------:R-:W-:Y:S02]  /*3160*/  ISETP.LT.OR P0, PT, R147, 0x1a, P0 ;  /* 0x0000001a9300780c */ /* 0x000fe40000701670 */
[----:B------:R-:W-:Y:S02]  /*3170*/  ISETP.GT.AND P3, PT, R145, 0x19, !P3 ;  /* 0x000000199100780c */ /* 0x000fe40005f64270 */
[----:B------:R-:W-:Y:S02]  /*3180*/  FSEL R147, R141, -INF , !P0 ;  /* 0xff8000008d937808 */ /* 0x000fe40004000000 */
[C---:B------:R-:W-:Y:S01]  /*3190*/  ISETP.LT.OR P6, PT, R139.reuse, 0x1, P6 ;  /* 0x000000018b00780c */ /* 0x040fe200037c1670 */
[----:B------:R-:W1:Y:S01]  /*31a0*/  MUFU.EX2 R154, R154 ;  /* 0x0000009a009a7308 */ /* 0x000e620000000800 */
[----:B------:R-:W-:Y:S01]  /*31b0*/  ISETP.LT.OR P2, PT, R139, 0xa, P2 ;  /* 0x0000000a8b00780c */ /* 0x000fe20001741670 */
[----:B------:R-:W-:Y:S01]  /*31c0*/  FFMA.FTZ R147, R147, UR46, -R23 ;  /* 0x0000002e93937c23 */ /* 0x000fe20008010817 */
[----:B------:R-:W-:-:S02]  /*31d0*/  ISETP.LT.OR P1, PT, R139, 0x11, P1 ;  /* 0x000000118b00780c */ /* 0x000fc40000f21670 */
[C---:B------:R-:W-:Y:S02]  /*31e0*/  ISETP.LT.OR P5, PT, R139.reuse, 0x12, P5 ;  /* 0x000000128b00780c */ /* 0x040fe40002fa1670 */
[C---:B------:R-:W-:Y:S01]  /*31f0*/  ISETP.LT.OR P4, PT, R139.reuse, 0x19, P4 ;  /* 0x000000198b00780c */ /* 0x040fe20002781670 */
[----:B------:R-:W2:Y:S01]  /*3200*/  MUFU.EX2 R147, R147 ;  /* 0x0000009300937308 */ /* 0x000ea20000000800 */
[----:B------:R-:W-:Y:S02]  /*3210*/  ISETP.LT.OR P3, PT, R139, 0x1a, P3 ;  /* 0x0000001a8b00780c */ /* 0x000fe40001f61670 */
[----:B------:R-:W-:Y:S02]  /*3220*/  FSEL R151, R12, -INF , !P6 ;  /* 0xff8000000c977808 */ /* 0x000fe40007000000 */
[----:B------:R-:W-:Y:S02]  /*3230*/  FSEL R145, R18, -INF , !P2 ;  /* 0xff80000012917808 */ /* 0x000fe40005000000 */
[----:B------:R-:W-:Y:S01]  /*3240*/  FSEL R150, R19, -INF , !P1 ;  /* 0xff80000013967808 */ /* 0x000fe20004800000 */
[--C-:B------:R-:W-:Y:S01]  /*3250*/  FFMA.FTZ R151, R151, UR46, -R9.reuse ;  /* 0x0000002e97977c23 */ /* 0x100fe20008010809 */
[----:B------:R-:W-:Y:S01]  /*3260*/  FSEL R148, R136, -INF , !P5 ;  /* 0xff80000088947808 */ /* 0x000fe20006800000 */
[--C-:B------:R-:W-:Y:S01]  /*3270*/  FFMA.FTZ R145, R145, UR46, -R9.reuse ;  /* 0x0000002e91917c23 */ /* 0x100fe20008010809 */
[----:B------:R-:W-:Y:S01]  /*3280*/  FSEL R23, R137, -INF , !P4 ;  /* 0xff80000089177808 */ /* 0x000fe20006000000 */
[--C-:B------:R-:W-:Y:S01]  /*3290*/  FFMA.FTZ R150, R150, UR46, -R9.reuse ;  /* 0x0000002e96967c23 */ /* 0x100fe20008010809 */
[----:B------:R-:W-:Y:S01]  /*32a0*/  FSEL R139, R138, -INF , !P3 ;  /* 0xff8000008a8b7808 */ /* 0x000fe20005800000 */
[--C-:B------:R-:W-:Y:S01]  /*32b0*/  FFMA.FTZ R148, R148, UR46, -R9.reuse ;  /* 0x0000002e94947c23 */ /* 0x100fe20008010809 */
[----:B-1----:R-:W-:Y:S01]  /*32c0*/  FMUL.FTZ R120, R154, R120 ;  /* 0x000000789a787220 */ /* 0x002fe20000410000 */
[--C-:B------:R-:W-:Y:S01]  /*32d0*/  FFMA.FTZ R23, R23, UR46, -R9.reuse ;  /* 0x0000002e17177c23 */ /* 0x100fe20008010809 */
[----:B------:R-:W1:Y:S01]  /*32e0*/  MUFU.EX2 R151, R151 ;  /* 0x0000009700977308 */ /* 0x000e620000000800 */
[----:B------:R-:W-:Y:S01]  /*32f0*/  FFMA.FTZ R139, R139, UR46, -R9 ;  /* 0x0000002e8b8b7c23 */ /* 0x000fe20008010809 */
[----:B------:R-:W-:Y:S01]  /*3300*/  FFMA.FTZ R9, -R10, R10, 1 ;  /* 0x3f8000000a097423 */ /* 0x000fe2000001010a */
[----:B------:R-:W-:Y:S01]  /*3310*/  FFMA.FTZ R10, -R11, R11, 1 ;  /* 0x3f8000000b0a7423 */ /* 0x000fe2000001010b */
[----:B------:R-:W-:Y:S01]  /*3320*/  FFMA.FTZ R11, -R14, R14, 1 ;  /* 0x3f8000000e0b7423 */ /* 0x000fe2000001010e */
[----:B------:R-:W-:Y:S01]  /*3330*/  FMUL.FTZ R14, R146, R126 ;  /* 0x0000007e920e7220 */ /* 0x000fe20000410000 */
[----:B------:R-:W-:Y:S01]  /*3340*/  FMUL.FTZ R9, R120, R9 ;  /* 0x0000000978097220 */ /* 0x000fe20000410000 */
[----:B------:R-:W-:Y:S01]  /*3350*/  FMUL.FTZ R10, R121, R10 ;  /* 0x0000000a790a7220 */ /* 0x000fe20000410000 */
[----:B------:R-:W-:Y:S01]  /*3360*/  FFMA.FTZ R121, -R15, R15, 1 ;  /* 0x3f8000000f797423 */ /* 0x000fe2000001010f */
[----:B------:R-:W-:Y:S01]  /*3370*/  MUFU.EX2 R145, R145 ;  /* 0x0000009100917308 */ /* 0x000fe20000000800 */
[----:B------:R-:W-:Y:S01]  /*3380*/  FMUL.FTZ R11, R124, R11 ;  /* 0x0000000b7c0b7220 */ /* 0x000fe20000410000 */
[----:B------:R-:W-:Y:S01]  /*3390*/  FFMA.FTZ R124, -R21, R21, 1 ;  /* 0x3f800000157c7423 */ /* 0x000fe20000010115 */
[----:B------:R-:W-:Y:S01]  /*33a0*/  FMUL.FTZ R129, R144, R129 ;  /* 0x0000008190817220 */ /* 0x000fe20000410000 */
[--C-:B------:R-:W-:Y:S01]  /*33b0*/  FADD.FTZ R123, R123, -R152.reuse ;  /* 0x800000987b7b7221 */ /* 0x100fe20000010000 */
[----:B------:R-:W-:Y:S01]  /*33c0*/  FMUL.FTZ R128, R140, R128 ;  /* 0x000000808c807220 */ /* 0x000fe20000410000 */
[--C-:B------:R-:W-:Y:S01]  /*33d0*/  FADD.FTZ R134, R134, -R152.reuse ;  /* 0x8000009886867221 */ /* 0x100fe20000010000 */
[----:B------:R-:W-:Y:S01]  /*33e0*/  FFMA.FTZ R17, -R17, R17, 1 ;  /* 0x3f80000011117423 */ /* 0x000fe20000010111 */
[----:B------:R-:W3:Y:S01]  /*33f0*/  MUFU.EX2 R15, R23 ;  /* 0x00000017000f7308 */ /* 0x000ee20000000800 */
[----:B------:R-:W-:Y:S01]  /*3400*/  FMUL.FTZ R124, R129, R124 ;  /* 0x0000007c817c7220 */ /* 0x000fe20000410000 */
[----:B------:R-:W-:Y:S01]  /*3410*/  FFMA.FTZ R129, -R141, R141, 1 ;  /* 0x3f8000008d817423 */ /* 0x000fe2000001018d */
[----:B------:R-:W-:Y:S01]  /*3420*/  R2UR UR7, R8 ;  /* 0x00000000080772ca */ /* 0x000fe200000e0000 */
[--C-:B------:R-:W-:Y:S01]  /*3430*/  FADD.FTZ R122, R122, -R152.reuse ;  /* 0x800000987a7a7221 */ /* 0x100fe20000010000 */
[--C-:B------:R-:W-:Y:S01]  /*3440*/  FADD.FTZ R127, R127, -R152.reuse ;  /* 0x800000987f7f7221 */ /* 0x100fe20000010000 */
[--C-:B------:R-:W-:Y:S01]  /*3450*/  FADD.FTZ R130, R130, -R152.reuse ;  /* 0x8000009882827221 */ /* 0x100fe20000010000 */
[--C-:B------:R-:W-:Y:S01]  /*3460*/  FADD.FTZ R131, R131, -R152.reuse ;  /* 0x8000009883837221 */ /* 0x100fe20000010000 */
[----:B------:R-:W-:Y:S01]  /*3470*/  MUFU.EX2 R120, R156 ;  /* 0x0000009c00787308 */ /* 0x000fe20000000800 */
[----:B--2---:R-:W-:Y:S01]  /*3480*/  FMUL.FTZ R133, R147, R133 ;  /* 0x0000008593857220 */ /* 0x004fe20000410000 */
[----:B------:R-:W-:Y:S01]  /*3490*/  FADD.FTZ R135, R135, -R152 ;  /* 0x8000009887877221 */ /* 0x000fe20000010000 */
[----:B------:R-:W-:Y:S01]  /*34a0*/  USHF.R.U32.HI UR6, URZ, 0x4, UR42 ;  /* 0x000000043f067899 */ /* 0x000fe2000801162a */
[----:B------:R-:W-:-:S04]  /*34b0*/  LOP3.LUT P0, RZ, R16, 0x4, RZ, 0xc0, !PT ;  /* 0x0000000410ff7812 */ /* 0x000fc8000780c0ff */
[----:B------:R-:W-:Y:S08]  /*34c0*/  MUFU.EX2 R150, R150 ;  /* 0x0000009600967308 */ /* 0x000ff00000000800 */
[----:B------:R-:W2:Y:S08]  /*34d0*/  MUFU.EX2 R148, R148 ;  /* 0x0000009400947308 */ /* 0x000eb00000000800 */
[----:B------:R-:W5:Y:S01]  /*34e0*/  MUFU.EX2 R126, R139 ;  /* 0x0000008b007e7308 */ /* 0x000f620000000800 */
[----:B------:R-:W-:Y:S01]  /*34f0*/  FMUL.FTZ R121, R125, R121 ;  /* 0x000000797d797220 */ /* 0x000fe20000410000 */
[----:B------:R-:W-:Y:S01]  /*3500*/  FFMA.FTZ R125, -R20, R20, 1 ;  /* 0x3f800000147d7423 */ /* 0x000fe20000010114 */
[----:B------:R-:W-:Y:S01]  /*3510*/  FMUL.FTZ R129, R133, R129 ;  /* 0x0000008185817220 */ /* 0x000fe20000410000 */
[----:B------:R-:W-:Y:S01]  /*3520*/  FFMA.FTZ R133, -R12, R12, 1 ;  /* 0x3f8000000c857423 */ /* 0x000fe2000001010c */
[----:B------:R-:W-:Y:S01]  /*3530*/  FMUL.FTZ R123, R149, R123 ;  /* 0x0000007b957b7220 */ /* 0x000fe20000410000 */
[----:B------:R-:W-:Y:S01]  /*3540*/  FFMA.FTZ R12, -R13, R13, 1 ;  /* 0x3f8000000d0c7423 */ /* 0x000fe2000001010d */
[----:B------:R-:W-:Y:S01]  /*3550*/  FMUL.FTZ R125, R128, R125 ;  /* 0x0000007d807d7220 */ /* 0x000fe20000410000 */
[----:B------:R-:W-:Y:S01]  /*3560*/  FFMA.FTZ R128, -R22, R22, 1 ;  /* 0x3f80000016807423 */ /* 0x000fe20000010116 */
[----:B------:R-:W-:Y:S01]  /*3570*/  F2FP.BF16.F32.PACK_AB R20, R155, R154 ;  /* 0x0000009a9b14723e */ /* 0x000fe200000010ff */
[----:B------:R-:W-:Y:S01]  /*3580*/  FMUL.FTZ R123, R123, R12 ;  /* 0x0000000c7b7b7220 */ /* 0x000fe20000410000 */
[----:B-1----:R-:W-:Y:S01]  /*3590*/  F2FP.BF16.F32.PACK_AB R21, R149, R151 ;  /* 0x000000979515723e */ /* 0x002fe200000010ff */
[----:B------:R-:W-:Y:S01]  /*35a0*/  FMUL.FTZ R17, R14, R17 ;  /* 0x000000110e117220 */ /* 0x000fe20000410000 */
[----:B------:R-:W-:Y:S01]  /*35b0*/  F2FP.BF16.F32.PACK_AB R22, R143, R142 ;  /* 0x0000008e8f16723e */ /* 0x000fe200000010ff */
[----:B---3--:R-:W-:Y:S01]  /*35c0*/  FMUL.FTZ R134, R15, R134 ;  /* 0x000000860f867220 */ /* 0x008fe20000410000 */
[----:B------:R-:W-:Y:S01]  /*35d0*/  F2FP.BF16.F32.PACK_AB R23, R145, R146 ;  /* 0x000000929117723e */ /* 0x000fe200000010ff */
[----:B------:R-:W-:Y:S01]  /*35e0*/  BAR.SYNC.DEFER_BLOCKING 0x9, 0x180 ;  /* 0x0246000000007b1d */ /* 0x000fe20000010000 */
[----:B------:R-:W-:-:S02]  /*35f0*/  F2FP.BF16.F32.PACK_AB R12, R144, R140 ;  /* 0x0000008c900c723e */ /* 0x000fc400000010ff */
[----:B--2---:R-:W-:Y:S02]  /*3600*/  F2FP.BF16.F32.PACK_AB R13, R148, R150 ;  /* 0x00000096940d723e */ /* 0x004fe400000010ff */
[----:B------:R-:W-:Y:S02]  /*3610*/  F2FP.BF16.F32.PACK_AB R14, R147, R120 ;  /* 0x00000078930e723e */ /* 0x000fe400000010ff */
[----:B-----5:R-:W-:Y:S01]  /*3620*/  F2FP.BF16.F32.PACK_AB R15, R126, R15 ;  /* 0x0000000f7e0f723e */ /* 0x020fe200000010ff */
[----:B------:R-:W-:Y:S01]  /*3630*/  STSM.16.M88.4 [R157+0x30400], R20 ;  /* 0x030400149d007844 */ /* 0x000fe20000000200 */
[----:B------:R-:W-:Y:S01]  /*3640*/  FMUL.FTZ R122, R151, R122 ;  /* 0x0000007a977a7220 */ /* 0x000fe20000410000 */
[----:B------:R-:W-:Y:S01]  /*3650*/  FMUL.FTZ R127, R145, R127 ;  /* 0x0000007f917f7220 */ /* 0x000fe20000410000 */
[----:B------:R-:W-:Y:S01]  /*3660*/  FFMA.FTZ R18, -R18, R18, 1 ;  /* 0x3f80000012127423 */ /* 0x000fe20000010112 */
[----:B------:R-:W-:Y:S01]  /*3670*/  FMUL.FTZ R132, R120, R132 ;  /* 0x0000008478847220 */ /* 0x000fe20000410000 */
[----:B------:R-:W-:Y:S01]  /*3680*/  FMUL.FTZ R130, R150, R130 ;  /* 0x0000008296827220 */ /* 0x000fe20000410000 */
[----:B------:R-:W-:Y:S01]  /*3690*/  FMUL.FTZ R131, R148, R131 ;  /* 0x0000008394837220 */ /* 0x000fe20000410000 */
[----:B------:R-:W-:Y:S01]  /*36a0*/  FMUL.FTZ R135, R126, R135 ;  /* 0x000000877e877220 */ /* 0x000fe20000410000 */
[----:B------:R-:W-:Y:S01]  /*36b0*/  FFMA.FTZ R19, -R19, R19, 1 ;  /* 0x3f80000013137423 */ /* 0x000fe20000010113 */
[----:B------:R-:W-:Y:S01]  /*36c0*/  FFMA.FTZ R136, -R136, R136, 1 ;  /* 0x3f80000088887423 */ /* 0x000fe20000010188 */
[----:B------:R-:W-:Y:S01]  /*36d0*/  FFMA.FTZ R137, -R137, R137, 1 ;  /* 0x3f80000089897423 */ /* 0x000fe20000010189 */
[----:B------:R-:W-:Y:S01]  /*36e0*/  FFMA.FTZ R138, -R138, R138, 1 ;  /* 0x3f8000008a8a7423 */ /* 0x000fe2000001018a */
[----:B------:R-:W-:Y:S01]  /*36f0*/  ULEA UR4, UR7, UR37, 0xd ;  /* 0x0000002507047291 */ /* 0x000fe2000f8e683f */
[----:B------:R-:W-:Y:S01]  /*3700*/  FMUL.FTZ R122, R122, R133 ;  /* 0x000000857a7a7220 */ /* 0x000fe20000410000 */
[----:B------:R-:W-:Y:S01]  /*3710*/  FMUL.FTZ R18, R127, R18 ;  /* 0x000000127f127220 */ /* 0x000fe20000410000 */
[----:B------:R-:W-:Y:S01]  /*3720*/  FMUL.FTZ R128, R132, R128 ;  /* 0x0000008084807220 */ /* 0x000fe20000410000 */
[----:B------:R-:W-:Y:S01]  /*3730*/  FMUL.FTZ R19, R130, R19 ;  /* 0x0000001382137220 */ /* 0x000fe20000410000 */
[----:B------:R-:W-:Y:S01]  /*3740*/  FMUL.FTZ R136, R131, R136 ;  /* 0x0000008883887220 */ /* 0x000fe20000410000 */
[----:B------:R-:W-:Y:S01]  /*3750*/  FMUL.FTZ R127, R134, R137 ;  /* 0x00000089867f7220 */ /* 0x000fe20000410000 */
[----:B------:R-:W-:Y:S01]  /*3760*/  FMUL.FTZ R138, R135, R138 ;  /* 0x0000008a878a7220 */ /* 0x000fe20000410000 */
[----:B------:R-:W-:Y:S01]  /*3770*/  UIADD3 UR5, UR4, 0x2a000, URZ ;  /* 0x0002a00004057890 */ /* 0x000fe2000fffe03f */
[----:B------:R-:W-:Y:S01]  /*3780*/  F2FP.BF16.F32.PACK_AB R124, R124, R125 ;  /* 0x0000007d7c7c723e */ /* 0x000fe200000010ff */
[----:B------:R-:W-:Y:S01]  /*3790*/  ULOP3.LUT UR6, UR6, 0x3fff, URZ, 0xc0, !UPT ;  /* 0x00003fff06067892 */ /* 0x000fe2000f8ec03f */
[----:B------:R-:W-:Y:S01]  /*37a0*/  F2FP.BF16.F32.PACK_AB R126, R129, R128 ;  /* 0x00000080817e723e */ /* 0x000fe200000010ff */
[----:B------:R-:W-:Y:S01]  /*37b0*/  USHF.R.U32.HI UR5, URZ, 0x4, UR5 ;  /* 0x000000043f057899 */ /* 0x000fe20008011605 */
[----:B------:R-:W-:-:S02]  /*37c0*/  F2FP.BF16.F32.PACK_AB R125, R136, R19 ;  /* 0x00000013887d723e */ /* 0x000fc400000010ff */
[----:B------:R-:W-:Y:S01]  /*37d0*/  F2FP.BF16.F32.PACK_AB R127, R138, R127 ;  /* 0x0000007f8a7f723e */ /* 0x000fe200000010ff */
[----:B------:R-:W-:Y:S02]  /*37e0*/  ULOP3.LUT UR12, UR6, 0x1000000, URZ, 0xfc, !UPT ;  /* 0x01000000060c7892 */ /* 0x000fe4000f8efc3f */
[----:B------:R-:W-:Y:S01]  /*37f0*/  ULOP3.LUT UR6, UR5, 0x3fff, URZ, 0xc0, !UPT ;  /* 0x00003fff05067892 */ /* 0x000fe2000f8ec03f */
[----:B------:R-:W-:Y:S01]  /*3800*/  UMOV UR11, 0x80000020 ;  /* 0x80000020000b7882 */ /* 0x000fe20000000000 */
[----:B------:R-:W-:-:S03]  /*3810*/  UMOV UR9, 0x40000040 ;  /* 0x4000004000097882 */ /* 0x000fc60000000000 */
[----:B------:R-:W-:Y:S02]  /*3820*/  UMOV UR10, UR12 ;  /* 0x0000000c000a7c82 */ /* 0x000fe40008000000 */
[----:B------:R-:W-:Y:S01]  /*3830*/  UMOV UR8, UR6 ;  /* 0x0000000600087c82 */ /* 0x000fe20008000000 */
[----:B----4-:R1:W-:Y:S01]  /*3840*/  STSM.16.M88.4 [R153], R12 ;  /* 0x0000000c99007844 */ /* 0x0103e20000000200 */
[----:B------:R-:W-:Y:S01]  /*3850*/  @!PT LDS RZ, [RZ] ;  /* 0x00000000fffff984 */ /* 0x000fe20000000800 */
[----:B------:R-:W-:Y:S01]  /*3860*/  @!PT LDS RZ, [RZ] ;  /* 0x00000000fffff984 */ /* 0x000fe20000000800 */
[----:B------:R-:W-:Y:S01]  /*3870*/  @!PT LDS RZ, [RZ] ;  /* 0x00000000fffff984 */ /* 0x000fe20000000800 */
[----:B------:R-:W-:Y:S01]  /*3880*/  @!PT LDS RZ, [RZ] ;  /* 0x00000000fffff984 */ /* 0x000fe20000000800 */
[----:B------:R2:W-:Y:S06]  /*3890*/  MEMBAR.ALL.CTA ;  /* 0x0000000000007992 */ /* 0x0005ec0000008000 */
[----:B--2---:R-:W2:Y:S01]  /*38a0*/  FENCE.VIEW.ASYNC.S ;  /* 0x00000000000073c6 */ /* 0x004ea20000000000 */
[----:B-1----:R-:W-:-:S02]  /*38b0*/  F2FP.BF16.F32.PACK_AB R12, R10, R9 ;  /* 0x000000090a0c723e */ /* 0x002fc400000010ff */
[----:B------:R-:W-:Y:S02]  /*38c0*/  F2FP.BF16.F32.PACK_AB R14, R121, R11 ;  /* 0x0000000b790e723e */ /* 0x000fe400000010ff */
[----:B------:R-:W-:Y:S02]  /*38d0*/  F2FP.BF16.F32.PACK_AB R13, R123, R122 ;  /* 0x0000007a7b0d723e */ /* 0x000fe400000010ff */
[----:B------:R-:W-:Y:S01]  /*38e0*/  F2FP.BF16.F32.PACK_AB R15, R18, R17 ;  /* 0x00000011120f723e */ /* 0x000fe200000010ff */
[----:B--2---:R-:W-:Y:S06]  /*38f0*/  BAR.SYNC.DEFER_BLOCKING 0x9, 0x180 ;  /* 0x0246000000007b1d */ /* 0x004fec0000010000 */
[----:B------:R-:W-:Y:S04]  /*3900*/  STSM.16.M88.4 [R157+0x33400], R12 ;  /* 0x0334000c9d007844 */ /* 0x000fe80000000200 */
        /* <DEDUP_REMOVED lines=24> */
[----:B-1----:R-:W-:-:S04]  /*3a90*/  IMAD.U32 R153, RZ, RZ, UR37 ;  /* 0x00000025ff997e24 */ /* 0x002fc8000f8e00ff */
[----:B------:R-:W-:-:S05]  /*3aa0*/  VIADD R153, R153, 0x33400 ;  /* 0x0003340099997836 */ /* 0x000fca0000000000 */
[----:B------:R-:W-:Y:S01]  /*3ab0*/  R2UR UR5, R153 ;  /* 0x00000000990572ca */ /* 0x000fe200000e0000 */
[----:B------:R-:W-:-:S04]  /*3ac0*/  UIMAD UR7, UR7, 0x3000, UR37 ;  /* 0x00003000070778a4 */ /* 0x000fc8000f8e0225 */
[----:B------:R-:W-:-:S08]  /*3ad0*/  USHF.R.U32.HI UR7, URZ, 0x4, UR7 ;  /* 0x000000043f077899 */ /* 0x000fd00008011607 */
[----:B------:R-:W-:-:S04]  /*3ae0*/  USHF.R.U32.HI UR5, URZ, 0x4, UR5 ;  /* 0x000000043f057899 */ /* 0x000fc80008011605 */
[----:B------:R-:W-:Y:S02]  /*3af0*/  ULOP3.LUT UR5, UR5, 0x3fff, URZ, 0xc0, !UPT ;  /* 0x00003fff05057892 */ /* 0x000fe4000f8ec03f */
[----:B------:R-:W-:Y:S02]  /*3b00*/  ULOP3.LUT UR14, UR7, 0x3fff, URZ, 0xc0, !UPT ;  /* 0x00003fff070e7892 */ /* 0x000fe4000f8ec03f */
[----:B------:R-:W-:Y:S01]  /*3b10*/  ULOP3.LUT UR12, UR5, 0x10000, URZ, 0xfc, !UPT ;  /* 0x00010000050c7892 */ /* 0x000fe2000f8efc3f */
        /* <DEDUP_REMOVED lines=8> */
[----:B-1----:R-:W1:Y:S02]  /*3ba0*/  FENCE.VIEW.ASYNC.S ;  /* 0x00000000000073c6 */ /* 0x002e640000000000 */
[----:B-1----:R-:W-:Y:S06]  /*3bb0*/  BAR.SYNC.DEFER_BLOCKING 0x9, 0x180 ;  /* 0x0246000000007b1d */ /* 0x002fec0000010000 */
[----:B------:R-:W-:-:S06]  /*3bc0*/  WARPGROUP.ARRIVE ;  /* 0x00000000000079c5 */ /* 0x000fcc0000000000 */
[----:B------:R-:W-:Y:S01]  /*3bd0*/  HGMMA.64x64x16.F32.BF16 R120, gdesc[UR12].tnspB, RZ, !UPT, gsb0 ;  /* 0x40e000000c7879f0 */ /* 0x000fe2000c0018ff */
        /* <DEDUP_REMOVED lines=36> */
[----:B------:R-:W-:Y:S05]  /*3e20*/  @!P0 BRA `(.L_x_1183) ;  /* 0x0000000000048947 */ /* 0x000fea0003800000 */
[----:B------:R-:W-:Y:S01]  /*3e30*/  BPT.TRAP 0x1 ;  /* 0x000000040000795c */ /* 0x000fe20000300000 */
.L_x_1183:
[----:B------:R-:W-:Y:S01]  /*3e40*/  R2UR UR8, R2 ;  /* 0x00000000020872ca */ /* 0x000fe200000e0000 */
[----:B------:R-:W-:Y:S01]  /*3e50*/  UIADD3 UR6, UR4, 0x1e000, URZ ;  /* 0x0001e00004067890 */ /* 0x000fe2000fffe03f */
[----:B------:R-:W1:Y:S01]  /*3e60*/  S2R R9, SR_TID.X ;  /* 0x0000000000097919 */ /* 0x000e620000002100 */
[----:B------:R-:W-:Y:S02]  /*3e70*/  UIADD3 UR4, UR37, 0x36438, URZ ;  /* 0x0003643825047890 */ /* 0x000fe4000fffe03f */
[----:B------:R-:W-:Y:S02]  /*3e80*/  USHF.R.U32.HI UR6, URZ, 0x4, UR6 ;  /* 0x000000043f067899 */ /* 0x000fe40008011606 */
[----:B------:R-:W-:Y:S02]  /*3e90*/  UPRMT UR4, URZ, 0x654, UR4 ;  /* 0x000006543f047896 */ /* 0x000fe40008000004 */
[----:B------:R-:W-:Y:S02]  /*3ea0*/  ULOP3.LUT UR6, UR6, 0x3fff, URZ, 0xc0, !UPT ;  /* 0x00003fff06067892 */ /* 0x000fe4000f8ec03f */
[----:B------:R-:W-:-:S02]  /*3eb0*/  ULOP3.LUT UR9, UR5, 0x1000000, URZ, 0xfc, !UPT ;  /* 0x0100000005097892 */ /* 0x000fc4000f8efc3f */
[----:B------:R-:W-:Y:S01]  /*3ec0*/  UIMAD UR8, UR8, 0x600, UR6 ;  /* 0x00000600080878a4 */ /* 0x000fe2000f8e0206 */
[----:B------:R-:W-:Y:S02]  /*3ed0*/  UMOV UR7, 0x80000020 ;  /* 0x8000002000077882 */ /* 0x000fe40000000000 */
[----:B------:R-:W-:Y:S01]  /*3ee0*/  SYNCS.ARRIVE.TRANS64.RED.A1T0 RZ, [UR4], RZ ;  /* 0x000000ffffff79a7 */ /* 0x000fe20008100404 */
[----:B------:R-:W-:Y:S01]  /*3ef0*/  WARPGROUP.ARRIVE ;  /* 0x00000000000079c5 */ /* 0x000fe20000000000 */
[----:B------:R-:W-:Y:S01]  /*3f00*/  UMOV UR6, UR9 ;  /* 0x0000000900067c82 */ /* 0x000fe20008000000 */
[----:B------:R-:W-:Y:S01]  /*3f10*/  UMOV UR5, 0x40000040 ;  /* 0x4000004000057882 */ /* 0x000fe20000000000 */
[----:B------:R-:W-:-:S03]  /*3f20*/  UMOV UR4, UR8 ;  /* 0x0000000800047c82 */ /* 0x000fc60008000000 */
[----:B------:R-:W-:Y:S01]  /*3f30*/  HGMMA.64x96x16.F32.BF16 R24, gdesc[UR4].tnspA.tnspB, R24, gsb0 ;  /* 0x61600000041879f0 */ /* 0x000fe20008001818 */
[----:B------:R-:W-:Y:S02]  /*3f40*/  UIADD3 UR6, UR9, 0x40, URZ ;  /* 0x0000004009067890 */ /* 0x000fe4000fffe03f */
[----:B------:R-:W-:Y:S01]  /*3f50*/  UIADD3 UR4, UR8, 0x80, URZ ;  /* 0x0000008008047890 */ /* 0x000fe2000fffe03f */
[----:B------:R-:W-:Y:S01]  /*3f60*/  UMOV UR7, 0x80000020 ;  /* 0x8000002000077882 */ /* 0x000fe20000000000 */
[----:B------:R-:W-:Y:S01]  /*3f70*/  UMOV UR5, 0x40000040 ;  /* 0x4000004000057882 */ /* 0x000fe20000000000 */
[----:B-1----:R-:W-:-:S05]  /*3f80*/  SHF.R.U32.HI R9, RZ, 0x7, R9 ;  /* 0x00000007ff097819 */ /* 0x002fca0000011609 */
[C---:B------:R-:W-:Y:S02]  /*3f90*/  VIADD R10, R9.reuse, 0x9 ;  /* 0x00000009090a7836 */ /* 0x040fe40000000000 */
[----:B------:R-:W-:Y:S01]  /*3fa0*/  VIADD R9, R9, 0xc ;  /* 0x0000000c09097836 */ /* 0x000fe20000000000 */
        /* <DEDUP_REMOVED lines=36> */
.L_x_1184:
[----:B------:R-:W-:Y:S01]  /*41f0*/  UIADD3 UR39, UR39, 0x1, URZ ;  /* 0x0000000127277890 */ /* 0x000fe2000fffe03f */
[----:B------:R-:W-:Y:S01]  /*4200*/  VIADD R2, R2, 0x1 ;  /* 0x0000000102027836 */ /* 0x000fe20000000000 */
[----:B------:R-:W-:Y:S01]  /*4210*/  LOP3.LUT R4, R4, 0x1, RZ, 0x3c, !PT ;  /* 0x0000000104047812 */ /* 0x000fe200078e3cff */
[----:B------:R-:W-:Y:S01]  /*4220*/  VIADD R3, R3, 0x36420 ;  /* 0x0003642003037836 */ /* 0x000fe20000000000 */
[----:B------:R-:W-:Y:S02]  /*4230*/  UISETP.GE.AND UP0, UPT, UR39, UR36, UPT ;  /* 0x000000242700728c */ /* 0x000fe4000bf06270 */
[----:B------:R-:W-:Y:S02]  /*4240*/  ISETP.NE.AND P0, PT, R2, 0x2, PT ;  /* 0x000000020200780c */ /* 0x000fe40003f05270 */
[----:B------:R-:W-:Y:S02]  /*4250*/  PRMT R3, RZ, 0x654, R3 ;  /* 0x00000654ff037816 */ /* 0x000fe40000000003 */
[----:B------:R-:W-:-:S02]  /*4260*/  PLOP3.LUT P1, PT, PT, PT, UP0, 0x80, 0x0 ;  /* 0x000000000000781c */ /* 0x000fc40003f2f008 */
[----:B-1----:R-:W-:Y:S01]  /*4270*/  SEL R10, RZ, 0x1, P0 ;  /* 0x00000001ff0a7807 */ /* 0x002fe20000000000 */
[----:B------:R1:W-:Y:S01]  /*4280*/  SYNCS.ARRIVE.TRANS64.RED.A1T0 RZ, [R3+URZ], RZ ;  /* 0x000000ff03ff79a7 */ /* 0x0003e2000810043f */
[----:B------:R-:W-:Y:S02]  /*4290*/  SEL R2, R2, RZ, P0 ;  /* 0x000000ff02027207 */ /* 0x000fe40000000000 */
[----:B------:R-:W-:-:S07]  /*42a0*/  LOP3.LUT R7, R7, R10, RZ, 0x3c, !PT ;  /* 0x0000000a07077212 */ /* 0x000fce00078e3cff */
[----:B-1----:R-:W-:Y:S05]  /*42b0*/  @!P1 BRA `(.L_x_1185) ;  /* 0xffffffd400949947 */ /* 0x002fea000383ffff */
        /* <DEDUP_REMOVED lines=50> */
.L_x_1159:
[----:B------:R-:W-:Y:S05]  /*45e0*/  @P0 BRA `(.L_x_1186) ;  /* 0x0000000c00700947 */ /* 0x000fea0003800000 */
[----:B------:R-:W1:Y:S01]  /*45f0*/  S2UR UR4, SR_CgaCtaId ;  /* 0x00000000000479c3 */ /* 0x000e620000008800 */
[----:B------:R-:W-:Y:S01]  /*4600*/  UMOV UR37, 0x400 ;  /* 0x0000040000257882 */ /* 0x000fe20000000000 */
[----:B------:R-:W-:Y:S01]  /*4610*/  LOP3.LUT R16, R16, 0xfffffffd, RZ, 0xc0, !PT ;  /* 0xfffffffd10107812 */ /* 0x000fe200078ec0ff */
[----:B-1----:R-:W-:-:S06]  /*4620*/  ULEA UR37, UR4, UR37, 0x18 ;  /* 0x0000002504257291 */ /* 0x002fcc000f8ec03f */
[----:B------:R-:W-:-:S05]  /*4630*/  IMAD.U32 R17, RZ, RZ, UR37 ;  /* 0x00000025ff117e24 */ /* 0x000fca000f8e00ff */
[----:B------:R-:W-:-:S13]  /*4640*/  LOP3.LUT P0, RZ, R17, 0x3ff, RZ, 0xc0, !PT ;  /* 0x000003ff11ff7812 */ /* 0x000fda000780c0ff */
[----:B------:R-:W-:Y:S01]  /*4650*/  @P0 LOP3.LUT R16, R16, 0x2, RZ, 0xfc, !PT ;  /* 0x0000000210100812 */ /* 0x000fe200078efcff */
[----:B------:R-:W-:Y:S06]  /*4660*/  @!P0 BRA `(.L_x_1187) ;  /* 0x0000000000408947 */ /* 0x000fec0003800000 */
[----:B------:R-:W-:Y:S01]  /*4670*/  MOV R2, 0x0 ;  /* 0x0000000000027802 */ /* 0x000fe20000000f00 */
[----:B------:R-:W-:Y:S01]  /*4680*/  ULDC.64 UR4, c[0x4][0x80] ;  /* 0x0100200000047ab9 */ /* 0x000fe20000000a00 */
[----:B------:R-:W-:Y:S01]  /*4690*/  ULDC.64 UR6, c[0x4][0x88] ;  /* 0x0100220000067ab9 */ /* 0x000fe20000000a00 */
[----:B------:R-:W-:Y:S02]  /*46a0*/  IMAD.U32 R4, RZ, RZ, UR4 ;  /* 0x00000004ff047e24 */ /* 0x000fe4000f8e00ff */
[----:B------:R-:W-:Y:S01]  /*46b0*/  IMAD.U32 R5, RZ, RZ, UR5 ;  /* 0x00000005ff057e24 */ /* 0x000fe2000f8e00ff */
[----:B------:R-:W1:Y:S01]  /*46c0*/  LDC.64 R2, c[0x4][R2] ;  /* 0x0100000002027b82 */ /* 0x000e620000000a00 */
[----:B------:R-:W-:Y:S01]  /*46d0*/  ULDC.64 UR4, c[0x4][0x18] ;  /* 0x0100060000047ab9 */ /* 0x000fe20000000a00 */
[----:B------:R-:W-:Y:S02]  /*46e0*/  IMAD.U32 R6, RZ, RZ, UR6 ;  /* 0x00000006ff067e24 */ /* 0x000fe4000f8e00ff */
[----:B------:R-:W-:-:S02]  /*46f0*/  IMAD.U32 R7, RZ, RZ, UR7 ;  /* 0x00000007ff077e24 */ /* 0x000fc4000f8e00ff */
[----:B------:R-:W-:Y:S02]  /*4700*/  IMAD.U32 R10, RZ, RZ, UR4 ;  /* 0x00000004ff0a7e24 */ /* 0x000fe4000f8e00ff */
[----:B------:R-:W-:Y:S02]  /*4710*/  IMAD.U32 R11, RZ, RZ, UR5 ;  /* 0x00000005ff0b7e24 */ /* 0x000fe4000f8e00ff */
[----:B------:R-:W-:Y:S02]  /*4720*/  IMAD.MOV.U32 R8, RZ, RZ, 0x70 ;  /* 0x00000070ff087424 */ /* 0x000fe400078e00ff */
[----:B------:R-:W-:Y:S02]  /*4730*/  IMAD.MOV.U32 R12, RZ, RZ, 0x1 ;  /* 0x00000001ff0c7424 */ /* 0x000fe400078e00ff */
[----:B------:R-:W-:-:S07]  /*4740*/  IMAD.MOV.U32 R13, RZ, RZ, RZ ;  /* 0x000000ffff0d7224 */ /* 0x000fce00078e00ff */
[----:B------:R-:W-:-:S07]  /*4750*/  LEPC R20, `(.L_x_1187) ;  /* 0x000000001014794e */ /* 0x000fce0000000000 */
[----:B-1----:R-:W-:Y:S05]  /*4760*/  CALL.ABS.NOINC R2 ;  /* 0x0000000002007343 */ /* 0x002fea0003c00000 */
.L_x_1187:
[----:B------:R-:W-:-:S06]  /*4770*/  UIADD3 UR4, UR37, 0x9000, URZ ;  /* 0x0000900025047890 */ /* 0x000fcc000fffe03f */
[----:B------:R-:W-:-:S05]  /*4780*/  IMAD.U32 R18, RZ, RZ, UR4 ;  /* 0x00000004ff127e24 */ /* 0x000fca000f8e00ff */
[----:B------:R-:W-:-:S13]  /*4790*/  LOP3.LUT P0, RZ, R18, 0x3ff, RZ, 0xc0, !PT ;  /* 0x000003ff12ff7812 */ /* 0x000fda000780c0ff */
[----:B------:R-:W-:Y:S05]  /*47a0*/  @!P0 BRA `(.L_x_1188) ;  /* 0x0000000000408947 */ /* 0x000fea0003800000 */
        /* <DEDUP_REMOVED lines=16> */
.L_x_1188:
        /* <DEDUP_REMOVED lines=18> */
.L_x_1189:
        /* <DEDUP_REMOVED lines=18> */
.L_x_1190:
[----:B------:R-:W1:Y:S01]  /*4af0*/  S2R R0, SR_TID.X ;  /* 0x0000000000007919 */ /* 0x000e620000002100 */
[----:B------:R-:W-:Y:S05]  /*4b00*/  WARPSYNC.ALL ;  /* 0x0000000000007948 */ /* 0x000fea0003800000 */
[----:B------:R-:W-:Y:S01]  /*4b10*/  BAR.SYNC.DEFER_BLOCKING 0x1, 0x180 ;  /* 0x0046000000007b1d */ /* 0x000fe20000010000 */
        /* <DEDUP_REMOVED lines=16> */
[----:B------:R-:W-:Y:S01]  /*4c20*/  IMAD.SHL.U32 R0, R5, 0x40, RZ ;  /* 0x0000004005007824 */ /* 0x000fe200078e00ff */
[----:B------:R-:W-:-:S02]  /*4c30*/  SHF.R.S32.HI R6, RZ, 0x1f, R5 ;  /* 0x0000001fff067819 */ /* 0x000fc40000011405 */
[----:B------:R-:W-:Y:S02]  /*4c40*/  F2FP.BF16.F32.PACK_AB R98, R101, R100 ;  /* 0x000000646562723e */ /* 0x000fe400000010ff */
[CC--:B------:R-:W-:Y:S02]  /*4c50*/  LEA.HI R2, R6.reuse, R5.reuse, RZ, 0x5 ;  /* 0x0000000506027211 */ /* 0x0c0fe400078f28ff */
[----:B------:R-:W-:Y:S02]  /*4c60*/  LEA.HI R4, R6, R5, RZ, 0x4 ;  /* 0x0000000506047211 */ /* 0x000fe400078f20ff */
[----:B------:R-:W-:Y:S02]  /*4c70*/  SHF.R.S32.HI R7, RZ, 0x5, R2 ;  /* 0x00000005ff077819 */ /* 0x000fe40000011402 */
[----:B------:R-:W-:Y:S02]  /*4c80*/  SHF.R.S32.HI R9, RZ, 0x4, R4 ;  /* 0x00000004ff097819 */ /* 0x000fe40000011404 */
[----:B------:R-:W-:Y:S01]  /*4c90*/  LOP3.LUT R2, R0, 0x1c0, RZ, 0xc0, !PT ;  /* 0x000001c000027812 */ /* 0x000fe200078ec0ff */
[----:B------:R-:W-:Y:S01]  /*4ca0*/  IMAD.SHL.U32 R3, R7, 0x10, RZ ;  /* 0x0000001007037824 */ /* 0x000fe200078e00ff */
[----:B------:R-:W-:-:S02]  /*4cb0*/  LEA.HI R4, R4, R9, RZ, 0x1 ;  /* 0x0000000904047211 */ /* 0x000fc400078f08ff */
[-C--:B------:R-:W-:Y:S02]  /*4cc0*/  LEA.HI R0, R6, R5.reuse, RZ, 0x3 ;  /* 0x0000000506007211 */ /* 0x080fe400078f18ff */
[----:B------:R-:W-:Y:S02]  /*4cd0*/  LOP3.LUT R3, R2, 0x30, R3, 0xf8, !PT ;  /* 0x0000003002037812 */ /* 0x000fe400078ef803 */
[----:B------:R-:W-:Y:S02]  /*4ce0*/  LOP3.LUT R4, R4, 0x7ffffe, RZ, 0xc0, !PT ;  /* 0x007ffffe04047812 */ /* 0x000fe400078ec0ff */
[----:B------:R-:W-:Y:S02]  /*4cf0*/  LEA.HI R5, R6, R5, RZ, 0x7 ;  /* 0x0000000506057211 */ /* 0x000fe400078f38ff */
[----:B------:R-:W-:Y:S01]  /*4d00*/  LOP3.LUT R0, R3, 0x8, R0, 0xf8, !PT ;  /* 0x0000000803007812 */ /* 0x000fe200078ef800 */
[----:B------:R-:W-:Y:S01]  /*4d10*/  IMAD.IADD R4, R9, 0x1, -R4 ;  /* 0x0000000109047824 */ /* 0x000fe200078e0a04 */
[----:B------:R-:W-:-:S02]  /*4d20*/  SHF.R.S32.HI R5, RZ, 0x7, R5 ;  /* 0x00000007ff057819 */ /* 0x000fc40000011405 */
[----:B------:R-:W-:Y:S02]  /*4d30*/  SHF.R.U32.HI R3, RZ, 0x3, R2 ;  /* 0x00000003ff037819 */ /* 0x000fe40000011602 */
[----:B------:R-:W-:Y:S01]  /*4d40*/  F2FP.BF16.F32.PACK_AB R99, R103, R102 ;  /* 0x000000666763723e */ /* 0x000fe200000010ff */
[----:B------:R-:W-:Y:S01]  /*4d50*/  IMAD R5, R5, 0xc, R4 ;  /* 0x0000000c05057824 */ /* 0x000fe200078e0204 */
[----:B------:R-:W-:Y:S01]  /*4d60*/  LOP3.LUT R0, R0, R3, RZ, 0x3c, !PT ;  /* 0x0000000300007212 */ /* 0x000fe200078e3cff */
[----:B------:R-:W1:Y:S01]  /*4d70*/  SHFL.IDX PT, R2, R7, RZ, 0x1f ;  /* 0x00001fff07027589 */ /* 0x000e6200000e0000 */
[----:B------:R-:W-:Y:S02]  /*4d80*/  F2FP.BF16.F32.PACK_AB R105, R107, R106 ;  /* 0x0000006a6b69723e */ /* 0x000fe400000010ff */
[----:B------:R-:W-:Y:S01]  /*4d90*/  F2FP.BF16.F32.PACK_AB R112, R113, R112 ;  /* 0x000000707170723e */ /* 0x000fe200000010ff */
[----:B------:R-:W-:Y:S01]  /*4da0*/  IMAD.U32 R0, R5, 0x200, R0 ;  /* 0x0000020005007824 */ /* 0x000fe200078e0000 */
[----:B------:R-:W-:-:S02]  /*4db0*/  F2FP.BF16.F32.PACK_AB R106, R109, R108 ;  /* 0x0000006c6d6a723e */ /* 0x000fc400000010ff */
[----:B------:R-:W-:Y:S02]  /*4dc0*/  F2FP.BF16.F32.PACK_AB R107, R111, R110 ;  /* 0x0000006e6f6b723e */ /* 0x000fe400000010ff */
[----:B------:R-:W-:Y:S02]  /*4dd0*/  LEA R0, R0, UR37, 0x1 ;  /* 0x0000002500007c11 */ /* 0x000fe4000f8e08ff */
[----:B------:R-:W-:Y:S02]  /*4de0*/  F2FP.BF16.F32.PACK_AB R113, R115, R114 ;  /* 0x000000727371723e */ /* 0x000fe400000010ff */
[----:B------:R-:W-:Y:S01]  /*4df0*/  F2FP.BF16.F32.PACK_AB R24, R25, R24 ;  /* 0x000000181918723e */ /* 0x000fe200000010ff */
[----:B------:R2:W-:Y:S01]  /*4e00*/  STSM.16.MT88.4 [R0+0x9000], R72 ;  /* 0x0090004800007844 */ /* 0x0005e20000004200 */
[----:B------:R-:W-:Y:S02]  /*4e10*/  F2FP.BF16.F32.PACK_AB R114, R117, R116 ;  /* 0x000000747572723e */ /* 0x000fe400000010ff */
[----:B------:R-:W-:Y:S01]  /*4e20*/  F2FP.BF16.F32.PACK_AB R115, R119, R118 ;  /* 0x000000767773723e */ /* 0x000fe200000010ff */
[----:B------:R2:W-:Y:S01]  /*4e30*/  STSM.16.MT88.4 [R0+0x9800], R80 ;  /* 0x0098005000007844 */ /* 0x0005e20000004200 */
[----:B------:R-:W-:-:S02]  /*4e40*/  F2FP.BF16.F32.PACK_AB R25, R27, R26 ;  /* 0x0000001a1b19723e */ /* 0x000fc400000010ff */
[----:B------:R-:W-:Y:S01]  /*4e50*/  F2FP.BF16.F32.PACK_AB R32, R33, R32 ;  /* 0x000000202120723e */ /* 0x000fe200000010ff */
[----:B------:R2:W-:Y:S01]  /*4e60*/  STSM.16.MT88.4 [R0+0xa000], R88 ;  /* 0x00a0005800007844 */ /* 0x0005e20000004200 */
        /* <DEDUP_REMOVED lines=11> */
[----:B------:R2:W-:Y:S01]  /*4f20*/  STSM.16.MT88.4 [R0], R24 ;  /* 0x0000001800007844 */ /* 0x0005e20000004200 */
[----:B------:R-:W-:Y:S02]  /*4f30*/  F2FP.BF16.F32.PACK_AB R42, R45, R44 ;  /* 0x0000002c2d2a723e */ /* 0x000fe400000010ff */
[----:B------:R-:W-:Y:S01]  /*4f40*/  F2FP.BF16.F32.PACK_AB R43, R47, R46 ;  /* 0x0000002e2f2b723e */ /* 0x000fe200000010ff */
[----:B------:R2:W-:Y:S01]  /*4f50*/  STSM.16.MT88.4 [R0+0x800], R32 ;  /* 0x0008002000007844 */ /* 0x0005e20000004200 */
[----:B------:R-:W-:-:S02]  /*4f60*/  F2FP.BF16.F32.PACK_AB R49, R51, R50 ;  /* 0x000000323331723e */ /* 0x000fc400000010ff */
[----:B------:R-:W-:Y:S01]  /*4f70*/  F2FP.BF16.F32.PACK_AB R56, R57, R56 ;  /* 0x000000383938723e */ /* 0x000fe200000010ff */
[----:B------:R2:W-:Y:S01]  /*4f80*/  STSM.16.MT88.4 [R0+0x1000], R40 ;  /* 0x0010002800007844 */ /* 0x0005e20000004200 */
[----:B------:R-:W-:Y:S02]  /*4f90*/  F2FP.BF16.F32.PACK_AB R50, R53, R52 ;  /* 0x000000343532723e */ /* 0x000fe400000010ff */
[----:B------:R-:W-:Y:S02]  /*4fa0*/  F2FP.BF16.F32.PACK_AB R51, R55, R54 ;  /* 0x000000363733723e */ /* 0x000fe400000010ff */
[----:B------:R-:W-:Y:S02]  /*4fb0*/  F2FP.BF16.F32.PACK_AB R57, R59, R58 ;  /* 0x0000003a3b39723e */ /* 0x000fe400000010ff */
[----:B------:R-:W-:Y:S01]  /*4fc0*/  F2FP.BF16.F32.PACK_AB R64, R65, R64 ;  /* 0x000000404140723e */ /* 0x000fe200000010ff */
[----:B------:R2:W-:Y:S01]  /*4fd0*/  STSM.16.MT88.4 [R0+0x1800], R48 ;  /* 0x0018003000007844 */ /* 0x0005e20000004200 */
[----:B------:R-:W-:-:S02]  /*4fe0*/  F2FP.BF16.F32.PACK_AB R58, R61, R60 ;  /* 0x0000003c3d3a723e */ /* 0x000fc400000010ff */
[----:B------:R-:W-:Y:S02]  /*4ff0*/  F2FP.BF16.F32.PACK_AB R59, R63, R62 ;  /* 0x0000003e3f3b723e */ /* 0x000fe400000010ff */
[----:B------:R-:W-:Y:S02]  /*5000*/  F2FP.BF16.F32.PACK_AB R65, R67, R66 ;  /* 0x000000424341723e */ /* 0x000fe400000010ff */
[----:B------:R-:W-:Y:S01]  /*5010*/  F2FP.BF16.F32.PACK_AB R66, R69, R68 ;  /* 0x000000444542723e */ /* 0x000fe200000010ff */
[----:B------:R2:W-:Y:S01]  /*5020*/  STSM.16.MT88.4 [R0+0x2000], R56 ;  /* 0x0020003800007844 */ /* 0x0005e20000004200 */
[----:B------:R-:W-:Y:S02]  /*5030*/  F2FP.BF16.F32.PACK_AB R67, R71, R70 ;  /* 0x000000464743723e */ /* 0x000fe400000010ff */
[----:B-1----:R-:W-:-:S03]  /*5040*/  ISETP.NE.AND P0, PT, R2, 0xb, PT ;  /* 0x0000000b0200780c */ /* 0x002fc60003f05270 */
[----:B------:R2:W-:Y:S01]  /*5050*/  STSM.16.MT88.4 [R0+0x2800], R64 ;  /* 0x0028004000007844 */ /* 0x0005e20000004200 */
[----:B------:R-:W-:Y:S01]  /*5060*/  @!PT LDS RZ, [RZ] ;  /* 0x00000000fffff984 */ /* 0x000fe20000000800 */
[----:B------:R-:W-:Y:S01]  /*5070*/  @!PT LDS RZ, [RZ] ;  /* 0x00000000fffff984 */ /* 0x000fe20000000800 */
[----:B------:R-:W-:Y:S01]  /*5080*/  @!PT LDS RZ, [RZ] ;  /* 0x00000000fffff984 */ /* 0x000fe20000000800 */
[----:B------:R1:W-:Y:S06]  /*5090*/  MEMBAR.ALL.CTA ;  /* 0x0000000000007992 */ /* 0x0003ec0000008000 */
[----:B-1----:R-:W1:Y:S02]  /*50a0*/  FENCE.VIEW.ASYNC.S ;  /* 0x00000000000073c6 */ /* 0x002e640000000000 */
[----:B-1----:R-:W-:Y:S06]  /*50b0*/  BAR.ARV 0x1, 0x1a0 ;  /* 0x0046800000007b1d */ /* 0x002fec0000002000 */
[----:B------:R-:W-:Y:S05]  /*50c0*/  @P0 BRA `(.L_x_1191) ;  /* 0x0000000000b00947 */ /* 0x000fea0003800000 */
[----:B------:R-:W-:Y:S01]  /*50d0*/  BAR.SYNC.DEFER_BLOCKING 0x1, 0x1a0 ;  /* 0x0046800000007b1d */ /* 0x000fe20000010000 */
[----:B------:R-:W-:-:S05]  /*50e0*/  ELECT P0, URZ, PT ;  /* 0x00000000003f782f */ /* 0x000fca0003800000 */
[----:B------:R-:W-:Y:S08]  /*50f0*/  BSSY B0, `(.L_x_1191) ;  /* 0x0000029000007945 */ /* 0x000ff00003800000 */
[----:B------:R-:W-:Y:S05]  /*5100*/  @!P0 BRA `(.L_x_1192) ;  /* 0x00000000009c8947 */ /* 0x000fea0003800000 */
[----:B------:R-:W1:Y:S01]  /*5110*/  S2UR UR10, SR_CTAID.X ;  /* 0x00000000000a79c3 */ /* 0x000e620000002500 */
[----:B------:R-:W-:Y:S01]  /*5120*/  ULDC.64 UR6, c[0x0][0x198] ;  /* 0x0000660000067ab9 */ /* 0x000fe20000000a00 */
[----:B------:R-:W-:Y:S02]  /*5130*/  UIADD3 UR8, UR37, 0x9000, URZ ;  /* 0x0000900025087890 */ /* 0x000fe4000fffe03f */
[----:B------:R-:W-:Y:S02]  /*5140*/  UIADD3 UR4, UP0, UR6, 0x770, URZ ;  /* 0x0000077006047890 */ /* 0x000fe4000ff1e03f */
[----:B------:R-:W-:Y:S02]  /*5150*/  UIADD3 UR40, UR37, 0xc000, URZ ;  /* 0x0000c00025287890 */ /* 0x000fe4000fffe03f */
[----:B------:R-:W3:Y:S01]  /*5160*/  S2UR UR11, SR_CTAID.Y ;  /* 0x00000000000b79c3 */ /* 0x000ee20000002600 */
[----:B------:R-:W-:Y:S02]  /*5170*/  UIADD3.X UR5, URZ, UR7, URZ, UP0, !UPT ;  /* 0x000000073f057290 */ /* 0x000fe400087fe43f */
[----:B------:R-:W-:-:S02]  /*5180*/  UIADD3 UR6, UP0, UR6, 0x670, URZ ;  /* 0x0000067006067890 */ /* 0x000fc4000ff1e03f */
[----:B------:R-:W-:Y:S02]  /*5190*/  UIADD3 UR32, UR37, 0xf000, URZ ;  /* 0x0000f00025207890 */ /* 0x000fe4000fffe03f */
[----:B------:R-:W-:Y:S01]  /*51a0*/  UIADD3.X UR7, URZ, UR7, URZ, UP0, !UPT ;  /* 0x000000073f077290 */ /* 0x000fe200087fe43f */
[----:B------:R-:W4:Y:S01]  /*51b0*/  S2UR UR12, SR_CTAID.Z ;  /* 0x00000000000c79c3 */ /* 0x000f220000002700 */
[----:B------:R-:W-:Y:S02]  /*51c0*/  UIADD3 UR24, UR37, 0x3000, URZ ;  /* 0x0000300025187890 */ /* 0x000fe4000fffe03f */
[----:B------:R-:W-:Y:S01]  /*51d0*/  UIADD3 UR16, UR37, 0x6000, URZ ;  /* 0x0000600025107890 */ /* 0x000fe2000fffe03f */
[----:B------:R-:W-:Y:S01]  /*51e0*/  UMOV UR9, URZ ;  /* 0x0000003f00097c82 */ /* 0x000fe20008000000 */
[----:B------:R-:W-:Y:S01]  /*51f0*/  UMOV UR41, 0x40 ;  /* 0x0000004000297882 */ /* 0x000fe20000000000 */
[----:B------:R-:W-:Y:S01]  /*5200*/  UMOV UR33, 0x80 ;  /* 0x0000008000217882 */ /* 0x000fe20000000000 */
[----:B-1----:R-:W-:Y:S01]  /*5210*/  UIMAD UR10, UR10, 0x60, URZ ;  /* 0x000000600a0a78a4 */ /* 0x002fe2000f8e023f */
[----:B------:R-:W-:Y:S01]  /*5220*/  UMOV UR25, 0x40 ;  /* 0x0000004000197882 */ /* 0x000fe20000000000 */
[----:B------:R-:W-:-:S05]  /*5230*/  UMOV UR17, 0x80 ;  /* 0x0000008000117882 */ /* 0x000fca0000000000 */
[----:B------:R-:W-:Y:S01]  /*5240*/  UMOV UR42, UR10 ;  /* 0x0000000a002a7c82 */ /* 0x000fe20008000000 */
[----:B---3--:R-:W-:Y:S01]  /*5250*/  UMOV UR43, UR11 ;  /* 0x0000000b002b7c82 */ /* 0x008fe20008000000 */
[----:B------:R-:W-:Y:S01]  /*5260*/  UMOV UR35, UR11 ;  /* 0x0000000b00237c82 */ /* 0x000fe20008000000 */
[----:B------:R-:W-:Y:S01]  /*5270*/  UMOV UR34, UR10 ;  /* 0x0000000a00227c82 */ /* 0x000fe20008000000 */
[----:B------:R-:W-:Y:S01]  /*5280*/  UMOV UR27, UR11 ;  /* 0x0000000b001b7c82 */ /* 0x000fe20008000000 */
[----:B------:R-:W-:Y:S01]  /*5290*/  UMOV UR26, UR10 ;  /* 0x0000000a001a7c82 */ /* 0x000fe20008000000 */
[----:B------:R-:W-:Y:S01]  /*52a0*/  UMOV UR19, UR11 ;  /* 0x0000000b00137c82 */ /* 0x000fe20008000000 */
[----:B------:R-:W-:Y:S01]  /*52b0*/  UMOV UR18, UR10 ;  /* 0x0000000a00127c82 */ /* 0x000fe20008000000 */
[----:B----4-:R-:W-:Y:S01]  /*52c0*/  UMOV UR44, UR12 ;  /* 0x0000000c002c7c82 */ /* 0x010fe20008000000 */
        /* <DEDUP_REMOVED lines=10> */
[----:B---3--:R0:W-:Y:S02]  /*5370*/  UTMACMDFLUSH ;  /* 0x00000000000079b7 */ /* 0x0081e40000000000 */
.L_x_1192:
[----:B------:R-:W-:Y:S05]  /*5380*/  BSYNC B0 ;  /* 0x0000000000007941 */ /* 0x000fea0003800000 */
.L_x_1191:
[----:B------:R-:W-:-:S04]  /*5390*/  DEPBAR.LE SB0, 0x0 ;  /* 0x000080000000791a */ /* 0x000fc80000000000 */
[----:B------:R-:W-:Y:S05]  /*53a0*/  EXIT ;  /* 0x000000000000794d */ /* 0x000fea0003800000 */
.L_x_1186:
[----:B------:R-:W1:Y:S01]  /*53b0*/  S2R R0, SR_TID.X ;  /* 0x0000000000007919 */ /* 0x000e620000002100 */
[----:B------:R-:W2:Y:S01]  /*53c0*/  S2UR UR11, SR_CTAID.Y ;  /* 0x00000000000b79c3 */ /* 0x000ea20000002600 */
[----:B------:R-:W-:Y:S01]  /*53d0*/  ULDC.64 UR4, c[0x0][0x208] ;  /* 0x0000820000047ab9 */ /* 0x000fe20000000a00 */
[----:B------:R-:W-:Y:S01]  /*53e0*/  BSSY B0, `(.L_x_1193) ;  /* 0x0000032000007945 */ /* 0x000fe20003800000 */
[----:B------:R-:W3:Y:S05]  /*53f0*/  S2R R11, SR_CTAID.X ;  /* 0x00000000000b7919 */ /* 0x000eea0000002500 */
[----:B------:R-:W4:Y:S08]  /*5400*/  LDC.64 R2, c[0x0][0x820] ;  /* 0x00020800ff027b82 */ /* 0x000f300000000a00 */
[----:B------:R-:W3:Y:S08]  /*5410*/  LDC.64 R18, c[0x0][0x808] ;  /* 0x00020200ff127b82 */ /* 0x000ef00000000a00 */
[----:B------:R-:W5:Y:S01]  /*5420*/  S2UR UR10, SR_CTAID.Z ;  /* 0x00000000000a79c3 */ /* 0x000f620000002700 */
[----:B--2---:R-:W-:Y:S01]  /*5430*/  USHF.R.S32.HI UR7, URZ, 0x1f, UR11 ;  /* 0x0000001f3f077899 */ /* 0x004fe2000801140b */
[----:B-1----:R-:W-:-:S06]  /*5440*/  VIADD R7, R0, 0xffffff80 ;  /* 0xffffff8000077836 */ /* 0x002fcc0000000000 */
[----:B------:R-:W1:Y:S01]  /*5450*/  LDC.64 R12, c[0x0][0x828] ;  /* 0x00020a00ff0c7b82 */ /* 0x000e620000000a00 */
[----:B----4-:R-:W-:Y:S02]  /*5460*/  IMAD R0, R2, UR7, RZ ;  /* 0x0000000702007c24 */ /* 0x010fe4000f8e02ff */
[----:B------:R-:W-:-:S05]  /*5470*/  IMAD.HI R4, R7, 0x2aaaaaab, RZ ;  /* 0x2aaaaaab07047827 */ /* 0x000fca00078e02ff */
[----:B------:R-:W-:Y:S01]  /*5480*/  SHF.R.U32.HI R5, RZ, 0x1f, R4 ;  /* 0x0000001fff057819 */ /* 0x000fe20000011604 */
[----:B---3--:R-:W-:Y:S01]  /*5490*/  IMAD R15, R11, -0x60, R18 ;  /* 0xffffffa00b0f7824 */ /* 0x008fe200078e0212 */
[----:B------:R-:W2:Y:S02]  /*54a0*/  LDC.64 R20, c[0x0][0x850] ;  /* 0x00021400ff147b82 */ /* 0x000ea40000000a00 */
[----:B------:R-:W-:Y:S01]  /*54b0*/  LEA.HI.SX32 R4, R4, R5, 0x1e ;  /* 0x0000000504047211 */ /* 0x000fe200078ff2ff */
[----:B------:R-:W-:-:S03]  /*54c0*/  IMAD R5, R3, UR11, R0 ;  /* 0x0000000b03057c24 */ /* 0x000fc6000f8e0200 */
[CC--:B------:R-:W-:Y:S01]  /*54d0*/  ISETP.GE.AND P3, PT, R4.reuse, R15.reuse, PT ;  /* 0x0000000f0400720c */ /* 0x0c0fe20003f66270 */
[C---:B------:R-:W-:Y:S01]  /*54e0*/  IMAD R6, R4.reuse, -0x18, R7 ;  /* 0xffffffe804067824 */ /* 0x040fe200078e0207 */
[----:B------:R-:W3:Y:S01]  /*54f0*/  LDC.64 R22, c[0x0][0x858] ;  /* 0x00021600ff167b82 */ /* 0x000ee20000000a00 */
[----:B------:R-:W-:Y:S01]  /*5500*/  VIADD R0, R4, 0x10 ;  /* 0x0000001004007836 */ /* 0x000fe20000000000 */
[----:B-----5:R-:W-:Y:S01]  /*5510*/  USHF.R.S32.HI UR6, URZ, 0x1f, UR10 ;  /* 0x0000001f3f067899 */ /* 0x020fe2000801140a */
[----:B------:R-:W-:Y:S02]  /*5520*/  IMAD.SHL.U32 R6, R6, 0x8, RZ ;  /* 0x0000000806067824 */ /* 0x000fe400078e00ff */
[----:B------:R-:W-:Y:S01]  /*5530*/  VIADD R8, R4, 0x30 ;  /* 0x0000003004087836 */ /* 0x000fe20000000000 */
[----:B------:R-:W-:Y:S01]  /*5540*/  ISETP.GE.AND P4, PT, R0, R15, PT ;  /* 0x0000000f0000720c */ /* 0x000fe20003f86270 */
[C---:B------:R-:W-:Y:S01]  /*5550*/  VIADD R0, R4.reuse, 0x20 ;  /* 0x0000002004007836 */ /* 0x040fe20000000000 */
[----:B------:R-:W-:Y:S01]  /*5560*/  SHF.R.S32.HI R7, RZ, 0x1f, R6 ;  /* 0x0000001fff077819 */ /* 0x000fe20000011406 */
[----:B------:R-:W-:Y:S01]  /*5570*/  VIADD R10, R4, 0x40 ;  /* 0x00000040040a7836 */ /* 0x000fe20000000000 */
[----:B------:R-:W-:-:S02]  /*5580*/  ISETP.GE.OR P6, PT, R6, R19, P3 ;  /* 0x000000130600720c */ /* 0x000fc40001fc6670 */
[-C--:B------:R-:W-:Y:S01]  /*5590*/  ISETP.GE.AND P5, PT, R0, R15.reuse, PT ;  /* 0x0000000f0000720c */ /* 0x080fe20003fa6270 */
[----:B------:R-:W-:Y:S01]  /*55a0*/  IMAD.WIDE.U32 R2, R2, UR11, R6 ;  /* 0x0000000b02027c25 */ /* 0x000fe2000f8e0006 */
[-C--:B------:R-:W-:Y:S02]  /*55b0*/  ISETP.GE.AND P0, PT, R8, R15.reuse, PT ;  /* 0x0000000f0800720c */ /* 0x080fe40003f06270 */
[----:B------:R-:W-:Y:S01]  /*55c0*/  ISETP.GE.AND P1, PT, R10, R15, PT ;  /* 0x0000000f0a00720c */ /* 0x000fe20003f26270 */
[----:B------:R-:W-:Y:S01]  /*55d0*/  IMAD.IADD R3, R3, 0x1, R5 ;  /* 0x0000000103037824 */ /* 0x000fe200078e0205 */
[----:B------:R-:W-:Y:S01]  /*55e0*/  SHF.R.S32.HI R5, RZ, 0x1f, R4 ;  /* 0x0000001fff057819 */ /* 0x000fe20000011404 */
[----:B-1----:R-:W-:Y:S01]  /*55f0*/  IMAD R0, R12, UR6, RZ ;  /* 0x000000060c007c24 */ /* 0x002fe2000f8e02ff */
[----:B------:R-:W-:Y:S01]  /*5600*/  ISETP.GE.OR P2, PT, R6, R19, P4 ;  /* 0x000000130600720c */ /* 0x000fe20002746670 */
[----:B------:R-:W-:-:S04]  /*5610*/  IMAD.WIDE.U32 R8, R12, UR10, R2 ;  /* 0x0000000a0c087c25 */ /* 0x000fc8000f8e0002 */
[----:B------:R-:W-:Y:S02]  /*5620*/  IMAD R13, R13, UR10, R0 ;  /* 0x0000000a0d0d7c24 */ /* 0x000fe4000f8e0200 */
        /* <DEDUP_REMOVED lines=13> */
.L_x_1194:
[----:B------:R-:W-:Y:S05]  /*5700*/  BSYNC B0 ;  /* 0x0000000000007941 */ /* 0x000fea0003800000 */
.L_x_1193:
[----:B------:R-:W-:Y:S01]  /*5710*/  BSSY B0, `(.L_x_1195) ;  /* 0x0000010000007945 */ /* 0x000fe20003800000 */
[----:B------:R-:W-:-:S03]  /*5720*/  ISETP.GE.OR P6, PT, R6, R19, P5 ;  /* 0x000000130600720c */ /* 0x000fc60002fc6670 */
[----:B------:R-:W-:Y:S10]  /*5730*/  @P2 BRA `(.L_x_1196) ;  /* 0x0000000000342947 */ /* 0x000ff40003800000 */
        /* <DEDUP_REMOVED lines=13> */
.L_x_1196:
[----:B------:R-:W-:Y:S05]  /*5810*/  BSYNC B0 ;  /* 0x0000000000007941 */ /* 0x000fea0003800000 */
.L_x_1195:
[----:B------:R-:W-:Y:S01]  /*5820*/  BSSY B0, `(.L_x_1197) ;  /* 0x0000010000007945 */ /* 0x000fe20003800000 */
[----:B------:R-:W-:-:S03]  /*5830*/  ISETP.GE.OR P2, PT, R6, R19, P0 ;  /* 0x000000130600720c */ /* 0x000fc60000746670 */
[----:B------:R-:W-:Y:S10]  /*5840*/  @P6 BRA `(.L_x_1198) ;  /* 0x0000000000346947 */ /* 0x000ff40003800000 */
[----:B-1--4-:R-:W-:Y:S01]  /*5850*/  IADD3 R17, P6, R2, 0x20, RZ ;  /* 0x0000002002117810 */ /* 0x012fe20007fde0ff */
        /* <DEDUP_REMOVED lines=12> */
.L_x_1198:
[----:B------:R-:W-:Y:S05]  /*5920*/  BSYNC B0 ;  /* 0x0000000000007941 */ /* 0x000fea0003800000 */
.L_x_1197:
[----:B------:R-:W-:Y:S01]  /*5930*/  BSSY B0, `(.L_x_1199) ;  /* 0x0000011000007945 */ /* 0x000fe20003800000 */
[----:B------:R-:W-:Y:S01]  /*5940*/  ISETP.GE.OR P6, PT, R6, R19, P1 ;  /* 0x000000130600720c */ /* 0x000fe20000fc6670 */
[----:B------:R-:W-:Y:S02]  /*5950*/  VIADD R0, R4, 0x50 ;  /* 0x0000005004007836 */ /* 0x000fe40000000000 */
[----:B------:R-:W-:Y:S10]  /*5960*/  @P2 BRA `(.L_x_1200) ;  /* 0x0000000000342947 */ /* 0x000ff40003800000 */
        /* <DEDUP_REMOVED lines=12> */
[----:B------:R1:W-:Y:S02]  /*5a30*/  STG.E.128 desc[UR4][R10.64], RZ ;  /* 0x000000ff0a007986 */ /* 0x0003e4000c101d04 */
.L_x_1200:
[----:B------:R-:W-:Y:S05]  /*5a40*/  BSYNC B0 ;  /* 0x0000000000007941 */ /* 0x000fea0003800000 */
.L_x_1199:
[----:B------:R-:W-:Y:S01]  /*5a50*/  BSSY B0, `(.L_x_1201) ;  /* 0x0000011000007945 */ /* 0x000fe20003800000 */
[----:B------:R-:W-:Y:S01]  /*5a60*/  ISETP.GE.AND P2, PT, R0, R15, PT ;  /* 0x0000000f0000720c */ /* 0x000fe20003f46270 */
[----:B-12---:R-:W-:Y:S02]  /*5a70*/  IMAD R10, R20, UR7, RZ ;  /* 0x00000007140a7c24 */ /* 0x006fe4000f8e02ff */
        /* <DEDUP_REMOVED lines=14> */
.L_x_1202:
[----:B------:R-:W-:Y:S05]  /*5b60*/  BSYNC B0 ;  /* 0x0000000000007941 */ /* 0x000fea0003800000 */
.L_x_1201:
[----:B------:R-:W-:Y:S01]  /*5b70*/  ISETP.GE.OR P6, PT, R6, R19, P2 ;  /* 0x000000130600720c */ /* 0x000fe200017c6670 */
[----:B------:R-:W-:Y:S01]  /*5b80*/  IMAD R11, R21, UR11, R10 ;  /* 0x0000000b150b7c24 */ /* 0x000fe2000f8e020a */
[----:B------:R-:W-:Y:S01]  /*5b90*/  ULDC UR8, c[0x0][0x83c] ;  /* 0x00020f0000087ab9 */ /* 0x000fe20000000800 */
[----:B------:R-:W-:Y:S01]  /*5ba0*/  IMAD.WIDE.U32 R4, R20, UR11, R6 ;  /* 0x0000000b14047c25 */ /* 0x000fe2000f8e0006 */
[----:B------:R-:W-:Y:S01]  /*5bb0*/  BSSY B0, `(.L_x_1203) ;  /* 0x0000019000007945 */ /* 0x000fe20003800000 */
[C---:B------:R-:W-:Y:S02]  /*5bc0*/  ISETP.GE.OR P3, PT, R6.reuse, UR8, P3 ;  /* 0x0000000806007c0c */ /* 0x040fe40009f66670 */
[----:B------:R-:W-:Y:S01]  /*5bd0*/  IMAD.IADD R5, R5, 0x1, R11 ;  /* 0x0000000105057824 */ /* 0x000fe200078e020b */
[----:B------:R-:W-:Y:S01]  /*5be0*/  ISETP.GE.OR P4, PT, R6, UR8, P4 ;  /* 0x0000000806007c0c */ /* 0x000fe2000a786670 */
[----:B---3--:R-:W-:Y:S01]  /*5bf0*/  IMAD R0, R22, UR6, RZ ;  /* 0x0000000616007c24 */ /* 0x008fe2000f8e02ff */
[----:B------:R-:W-:-:S02]  /*5c00*/  ISETP.GE.OR P5, PT, R6, UR8, P5 ;  /* 0x0000000806007c0c */ /* 0x000fc4000afa6670 */
[C---:B------:R-:W-:Y:S01]  /*5c10*/  ISETP.GE.OR P0, PT, R6.reuse, UR8, P0 ;  /* 0x0000000806007c0c */ /* 0x040fe20008706670 */
[----:B------:R-:W-:Y:S01]  /*5c20*/  IMAD R11, R23, UR10, R0 ;  /* 0x0000000a170b7c24 */ /* 0x000fe2000f8e0200 */
[C---:B------:R-:W-:Y:S02]  /*5c30*/  ISETP.GE.OR P1, PT, R6.reuse, UR8, P1 ;  /* 0x0000000806007c0c */ /* 0x040fe40008f26670 */
[----:B------:R-:W-:Y:S01]  /*5c40*/  ISETP.GE.OR P2, PT, R6, UR8, P2 ;  /* 0x0000000806007c0c */ /* 0x000fe20009746670 */
[----:B------:R-:W-:Y:S01]  /*5c50*/  IMAD.WIDE.U32 R6, R22, UR10, R4 ;  /* 0x0000000a16067c25 */ /* 0x000fe2000f8e0004 */
[----:B------:R-:W-:Y:S11]  /*5c60*/  @P6 BRA `(.L_x_1204) ;  /* 0x0000000000346947 */ /* 0x000ff60003800000 */
        /* <DEDUP_REMOVED lines=13> */
.L_x_1204:
[----:B------:R-:W-:Y:S05]  /*5d40*/  BSYNC B0 ;  /* 0x0000000000007941 */ /* 0x000fea0003800000 */
.L_x_1203:
[----:B------:R-:W-:Y:S01]  /*5d50*/  BSSY B0, `(.L_x_1205) ;  /* 0x000000d000007945 */ /* 0x000fe20003800000 */
[----:B--2---:R-:W-:-:S03]  /*5d60*/  IMAD.IADD R9, R7, 0x1, R11 ;  /* 0x0000000107097824 */ /* 0x004fc600078e020b */
[----:B------:R-:W-:Y:S05]  /*5d70*/  @P3 BRA `(.L_x_1206) ;  /* 0x0000000000283947 */ /* 0x000fea0003800000 */
        /* <DEDUP_REMOVED lines=10> */
.L_x_1206:
[----:B------:R-:W-:Y:S05]  /*5e20*/  BSYNC B0 ;  /* 0x0000000000007941 */ /* 0x000fea0003800000 */
.L_x_1205:
[----:B------:R-:W-:Y:S04]  /*5e30*/  BSSY B0, `(.L_x_1207) ;  /* 0x000000f000007945 */ /* 0x000fe80003800000 */
[----:B------:R-:W-:Y:S05]  /*5e40*/  @P4 BRA `(.L_x_1208) ;  /* 0x0000000000344947 */ /* 0x000fea0003800000 */
[----:B--2---:R-:W-:Y:S01]  /*5e50*/  IADD3 R11, P3, R2, 0x10, RZ ;  /* 0x00000010020b7810 */ /* 0x004fe20007f7e0ff */
        /* <DEDUP_REMOVED lines=12> */
.L_x_1208:
[----:B------:R-:W-:Y:S05]  /*5f20*/  BSYNC B0 ;  /* 0x0000000000007941 */ /* 0x000fea0003800000 */
.L_x_1207:
[----:B------:R-:W-:Y:S04]  /*5f30*/  BSSY B0, `(.L_x_1209) ;  /* 0x000000f000007945 */ /* 0x000fe80003800000 */
[----:B------:R-:W-:Y:S05]  /*5f40*/  @P5 BRA `(.L_x_1210) ;  /* 0x0000000000345947 */ /* 0x000fea0003800000 */
[----:B--23--:R-:W-:Y:S01]  /*5f50*/  IADD3 R11, P3, R2, 0x20, RZ ;  /* 0x00000020020b7810 */ /* 0x00cfe20007f7e0ff */
        /* <DEDUP_REMOVED lines=12> */
.L_x_1210:
[----:B------:R-:W-:Y:S05]  /*6020*/  BSYNC B0 ;  /* 0x0000000000007941 */ /* 0x000fea0003800000 */
.L_x_1209:
        /* <DEDUP_REMOVED lines=15> */
.L_x_1212:
[----:B------:R-:W-:Y:S05]  /*6120*/  BSYNC B0 ;  /* 0x0000000000007941 */ /* 0x000fea0003800000 */
.L_x_1211:
        /* <DEDUP_REMOVED lines=15> */
.L_x_1214:
[----:B------:R-:W-:Y:S05]  /*6220*/  BSYNC B0 ;  /* 0x0000000000007941 */ /* 0x000fea0003800000 */
.L_x_1213:
[----:B------:R-:W-:Y:S04]  /*6230*/  BSSY B0, `(.L_x_1215) ;  /* 0x000000f000007945 */ /* 0x000fe80003800000 */
        /* <DEDUP_REMOVED lines=14> */
.L_x_1216:
[----:B------:R-:W-:Y:S05]  /*6320*/  BSYNC B0 ;  /* 0x0000000000007941 */ /* 0x000fea0003800000 */
.L_x_1215:
[----:B------:R-:W-:Y:S05]  /*6330*/  EXIT ;  /* 0x000000000000794d */ /* 0x000fea0003800000 */
.L_x_1156:
[----:B------:R-:W-:-:S08]  /*6340*/  NOP ;  /* 0x0000000000007918 */ /* 0x000fd00000000000 */
[----:B------:R-:W1:-:S00]  /*6350*/  USETMAXREG.DEALLOC.CTAPOOL 0x20 ;  /* 0x00000020000079c8 */ /* 0x000e4000080e0500 */
[----:B-1----:R-:W-:Y:S01]  /*6360*/  LOP3.LUT R0, R0, 0x3, RZ, 0xc0, !PT ;  /* 0x0000000300007812 */ /* 0x002fe200078ec0ff */
[----:B------:R-:W-:Y:S01]  /*6370*/  BSSY B0, `(.L_x_1217) ;  /* 0x0000365000007945 */ /* 0x000fe20003800000 */
[----:B------:R-:W-:-:S04]  /*6380*/  IMAD.MOV.U32 R18, RZ, RZ, RZ ;  /* 0x000000ffff127224 */ /* 0x000fc800078e00ff */
        /* <DEDUP_REMOVED lines=8> */
[----:B------:R-:W1:Y:S01]  /*6410*/  S2UR UR9, SR_CTAID.X ;  /* 0x00000000000979c3 */ /* 0x000e620000002500 */
[----:B------:R-:W-:Y:S01]  /*6420*/  ULDC UR4, c[0x0][0x280] ;  /* 0x0000a00000047ab9 */ /* 0x000fe20000000800 */
[----:B------:R-:W-:Y:S01]  /*6430*/  ULDC UR6, c[0x0][0x290] ;  /* 0x0000a40000067ab9 */ /* 0x000fe20000000800 */
[----:B------:R-:W-:-:S05]  /*6440*/  ULDC UR7, c[0x0][0x74c] ;  /* 0x0001d30000077ab9 */ /* 0x000fca0000000800 */
[----:B------:R-:W2:Y:S01]  /*6450*/  S2UR UR13, SR_CTAID.Y ;  /* 0x00000000000d79c3 */ /* 0x000ea20000002600 */
[----:B-1----:R-:W-:Y:S02]  /*6460*/  UIMAD UR5, UR9, 0x60, UR4 ;  /* 0x00000060090578a4 */ /* 0x002fe4000f8e0204 */
[----:B------:R-:W-:Y:S02]  /*6470*/  ISETP.LE.AND P0, PT, RZ, UR9, PT ;  /* 0x00000009ff007c0c */ /* 0x000fe4000bf03270 */
[----:B------:R-:W-:-:S04]  /*6480*/  UIADD3 UR5, -UR7, UR5, -UR6 ;  /* 0x0000000507057290 */ /* 0x000fc8000fffe906 */
[----:B------:R-:W-:-:S04]  /*6490*/  USHF.R.S32.HI UR6, URZ, 0x1f, UR5 ;  /* 0x0000001f3f067899 */ /* 0x000fc80008011405 */
[----:B------:R-:W-:-:S04]  /*64a0*/  ULEA.HI UR6, UR6, UR5, URZ, 0x6 ;  /* 0x0000000506067291 */ /* 0x000fc8000f8f303f */
[----:B------:R-:W-:Y:S02]  /*64b0*/  USHF.R.S32.HI UR5, URZ, 0x6, UR6 ;  /* 0x000000063f057899 */ /* 0x000fe40008011406 */
[----:B------:R-:W-:Y:S02]  /*64c0*/  UIADD3 UR6, UR4, 0x3f, URZ ;  /* 0x0000003f04067890 */ /* 0x000fe4000fffe03f */
[----:B------:R-:W-:Y:S02]  /*64d0*/  UISETP.LT.AND UP0, UPT, URZ, UR5, UPT ;  /* 0x000000053f00728c */ /* 0x000fe4000bf01270 */
[----:B------:R-:W-:Y:S02]  /*64e0*/  USHF.R.S32.HI UR7, URZ, 0x1f, UR6 ;  /* 0x0000001f3f077899 */ /* 0x000fe40008011406 */
[----:B------:R-:W-:Y:S02]  /*64f0*/  USEL UR5, URZ, UR5, !UP0 ;  /* 0x000000053f057287 */ /* 0x000fe4000c000000 */
[----:B------:R-:W-:-:S04]  /*6500*/  ULEA.HI UR7, UR7, UR6, URZ, 0x6 ;  /* 0x0000000607077291 */ /* 0x000fc8000f8f303f */
[----:B------:R-:W-:Y:S01]  /*6510*/  USHF.R.S32.HI UR8, URZ, 0x6, UR7 ;  /* 0x000000063f087899 */ /* 0x000fe20008011407 */
[----:B--2---:R-:W-:Y:S11]  /*6520*/  @!P0 BRA `(.L_x_1220) ;  /* 0x0000000000288947 */ /* 0x004ff60003800000 */
        /* <DEDUP_REMOVED lines=10> */
.L_x_1220:
[----:B------:R-:W-:Y:S02]  /*65d0*/  UISETP.GT.AND UP0, UPT, UR8, UR5, UPT ;  /* 0x000000050800728c */ /* 0x000fe4000bf04270 */
[----:B------:R-:W-:Y:S02]  /*65e0*/  USHF.R.S32.HI UR14, URZ, 0x1f, UR12 ;  /* 0x0000001f3f0e7899 */ /* 0x000fe4000801140c */
[----:B------:R-:W-:Y:S02]  /*65f0*/  USHF.R.S32.HI UR9, URZ, 0x1f, UR13 ;  /* 0x0000001f3f097899 */ /* 0x000fe4000801140d */
[----:B------:R-:W-:-:S13]  /*6600*/  PLOP3.LUT P0, PT, PT, PT, UP0, 0x80, 0x0 ;  /* 0x000000000000781c */ /* 0x000fda0003f0f008 */
[----:B------:R-:W-:Y:S05]  /*6610*/  @!P0 BRA `(.L_x_1219) ;  /* 0x0000003000e88947 */ /* 0x000fea0003800000 */
[----:B------:R-:W-:Y:S01]  /*6620*/  UIADD3 UR4, -UR5, UR8, URZ ;  /* 0x0000000805047290 */ /* 0x000fe2000fffe13f */
[----:B------:R-:W-:Y:S01]  /*6630*/  ULDC.64 UR10, c[0x0][0x2d8] ;  /* 0x0000b600000a7ab9 */ /* 0x000fe20000000a00 */
[----:B------:R-:W-:Y:S02]  /*6640*/  ELECT P0, URZ, PT ;  /* 0x00000000003f782f */ /* 0x000fe40003800000 */
[----:B------:R-:W-:Y:S02]  /*6650*/  ULOP3.LUT UR4, UR4, 0x1, URZ, 0xc0, !UPT ;  /* 0x0000000104047892 */ /* 0x000fe4000f8ec03f */
[----:B------:R-:W-:Y:S02]  /*6660*/  UIMAD UR9, UR9, UR10, URZ ;  /* 0x0000000a090972a4 */ /* 0x000fe4000f8e023f */
[----:B------:R-:W-:Y:S02]  /*6670*/  UISETP.NE.U32.AND UP0, UPT, UR4, 0x1, UPT ;  /* 0x000000010400788c */ /* 0x000fe4000bf05070 */
[----:B------:R-:W-:-:S02]  /*6680*/  UIMAD.WIDE.U32 UR6, UR13, UR10, URZ ;  /* 0x0000000a0d0672a5 */ /* 0x000fc4000f8e003f */
[----:B------:R-:W-:Y:S02]  /*6690*/  UIMAD UR9, UR13, UR11, UR9 ;  /* 0x0000000b0d0972a4 */ /* 0x000fe4000f8e0209 */
[----:B------:R-:W-:Y:S01]  /*66a0*/  PLOP3.LUT P1, PT, PT, PT, UP0, 0x80, 0x0 ;  /* 0x000000000000781c */ /* 0x000fe20003f2f008 */
[----:B------:R-:W-:Y:S01]  /*66b0*/  ULDC.64 UR10, c[0x0][0x2e0] ;  /* 0x0000b800000a7ab9 */ /* 0x000fe20000000a00 */
[----:B------:R-:W-:Y:S02]  /*66c0*/  UIADD3 UR7, UR7, UR9, URZ ;  /* 0x0000000907077290 */ /* 0x000fe4000fffe03f */
[----:B------:R-:W-:Y:S02]  /*66d0*/  UIMAD UR9, UR14, UR10, URZ ;  /* 0x0000000a0e0972a4 */ /* 0x000fe4000f8e023f */
[----:B------:R-:W-:Y:S02]  /*66e0*/  UIMAD.WIDE.U32 UR6, UR12, UR10, UR6 ;  /* 0x0000000a0c0672a5 */ /* 0x000fe4000f8e0006 */
[----:B------:R-:W-:-:S04]  /*66f0*/  UIMAD UR9, UR12, UR11, UR9 ;  /* 0x0000000b0c0972a4 */ /* 0x000fc8000f8e0209 */
[----:B------:R-:W-:Y:S01]  /*6700*/  UIADD3 UR9, UR7, UR9, URZ ;  /* 0x0000000907097290 */ /* 0x000fe2000fffe03f */
[----:B------:R-:W-:Y:S11]  /*6710*/  @P1 BRA `(.L_x_1221) ;  /* 0x00000004001c1947 */ /* 0x000ff60003800000 */
[----:B------:R-:W-:Y:S01]  /*6720*/  UIMAD UR14, UR5, 0x3000, URZ ;  /* 0x00003000050e78a4 */ /* 0x000fe2000f8e023f */
        /* <DEDUP_REMOVED lines=9> */
[----:B------:R-:W-:Y:S01]  /*67c0*/  UMOV UR16, 0x0 ;  /* 0x0000000000107882 */ /* 0x000fe20000000000 */
[----:B------:R-:W-:Y:S02]  /*67d0*/  UMOV UR17, 0x14f00000 ;  /* 0x14f0000000117882 */ /* 0x000fe40000000000 */
[----:B------:R-:W-:-:S02]  /*67e0*/  ULEA.HI.X UR11, UR13, UR11, UR15, 0x2, UP0 ;  /* 0x0000000b0d0b7291 */ /* 0x000fc400080f140f */
[----:B-1----:R-:W-:-:S03]  /*67f0*/  ULEA UR4, UR12, UR4, 0x18 ;  /* 0x000000040c047291 */ /* 0x002fc6000f8ec03f */
[----:B------:R-:W-:Y:S01]  /*6800*/  UMOV UR12, 0x400 ;  /* 0x00000400000c7882 */ /* 0x000fe20000000000 */
[----:B------:R-:W-:-:S09]  /*6810*/  UIADD3 UR4, UR4, 0x12000, URZ ;  /* 0x0001200004047890 */ /* 0x000fd2000fffe03f */
[----:B------:R1:W-:Y:S02]  /*6820*/  UBLKRED.G.S.ADD.F32.RN [UR10], [UR4], UR12, desc[UR16] ;  /* 0x0000100a040073bb */ /* 0x0003e400080a140c */
[----:B-1----:R0:W-:Y:S02]  /*6830*/  UTMACMDFLUSH ;  /* 0x00000000000079b7 */ /* 0x0021e40000000000 */
.L_x_1223:
[----:B------:R-:W-:Y:S05]  /*6840*/  BSYNC B1 ;  /* 0x0000000000017941 */ /* 0x000fea0003800000 */
.L_x_1222:
        /* <DEDUP_REMOVED lines=9> */
[----:B------:R-:W-:Y:S02]  /*68e0*/  UMOV UR17, 0x14f00000 ;  /* 0x14f0000000117882 */ /* 0x000fe40000000000 */
[----:B------:R-:W-:Y:S02]  /*68f0*/  ULEA.HI.X.SX32 UR4, UR4, UR9, 0x1, UP0 ;  /* 0x0000000904047291 */ /* 0x000fe400080f0e3f */
[----:B------:R-:W-:-:S04]  /*6900*/  ULEA UR10, UP0, UR15, UR10, 0x2 ;  /* 0x0000000a0f0a7291 */ /* 0x000fc8000f80103f */
[----:B------:R-:W-:-:S03]  /*6910*/  ULEA.HI.X UR11, UR15, UR11, UR4, 0x2, UP0 ;  /* 0x0000000b0f0b7291 */ /* 0x000fc600080f1404 */
[----:B------:R-:W-:Y:S01]  /*6920*/  UMOV UR4, 0x400 ;  /* 0x0000040000047882 */ /* 0x000fe20000000000 */
[----:B-1----:R-:W-:-:S04]  /*6930*/  ULEA UR12, UR13, UR12, 0x18 ;  /* 0x0000000c0d0c7291 */ /* 0x002fc8000f8ec03f */
[----:B------:R-:W-:-:S09]  /*6940*/  UIADD3 UR12, UR12, 0x16000, URZ ;  /* 0x000160000c0c7890 */ /* 0x000fd2000fffe03f */
[----:B------:R1:W-:Y:S02]  /*6950*/  UBLKRED.G.S.ADD.F32.RN [UR10], [UR12], UR4, desc[UR16] ;  /* 0x0000100a0c0073bb */ /* 0x0003e400080a1404 */
[----:B-1----:R0:W-:Y:S02]  /*6960*/  UTMACMDFLUSH ;  /* 0x00000000000079b7 */ /* 0x0021e40000000000 */
.L_x_1225:
[----:B------:R-:W-:Y:S05]  /*6970*/  BSYNC B1 ;  /* 0x0000000000017941 */ /* 0x000fea0003800000 */
.L_x_1224:
        /* <DEDUP_REMOVED lines=16> */
[----:B------:R1:W-:Y:S01]  /*6a80*/  UBLKRED.G.S.ADD.F32.RN [UR10], [UR12], UR4, desc[UR16] ;  /* 0x0000100a0c0073bb */ /* 0x0003e200080a1404 */
[----:B------:R0:W-:Y:S01]  /*6a90*/  UTMACMDFLUSH ;  /* 0x00000000000079b7 */ /* 0x0001e20000000000 */
[----:B-1----:R-:W-:-:S04]  /*6aa0*/  DEPBAR.LE SB0, 0x2 ;  /* 0x000080800000791a */ /* 0x002fc80000000000 */
.L_x_1227:
[----:B------:R-:W-:Y:S05]  /*6ab0*/  BSYNC B1 ;  /* 0x0000000000017941 */ /* 0x000fea0003800000 */
.L_x_1226:
[----:B------:R-:W-:Y:S06]  /*6ac0*/  BAR.ARV 0xa, 0xa0 ;  /* 0x0282800000007b1d */ /* 0x000fec0000002000 */
[----:B------:R-:W-:Y:S04]  /*6ad0*/  BSSY B1, `(.L_x_1228) ;  /* 0x0000003000017945 */ /* 0x000fe80003800000 */
[----:B------:R-:W-:Y:S05]  /*6ae0*/  @!P0 BRA `(.L_x_1229) ;  /* 0x0000000000048947 */ /* 0x000fea0003800000 */
[----:B------:R-:W-:-:S04]  /*6af0*/  DEPBAR.LE SB0, 0x1 ;  /* 0x000080400000791a */ /* 0x000fc80000000000 */
.L_x_1229:
[----:B------:R-:W-:Y:S05]  /*6b00*/  BSYNC B1 ;  /* 0x0000000000017941 */ /* 0x000fea0003800000 */
.L_x_1228:
[----:B------:R-:W-:Y:S06]  /*6b10*/  BAR.ARV 0xb, 0xa0 ;  /* 0x02c2800000007b1d */ /* 0x000fec0000002000 */
[----:B------:R-:W-:Y:S04]  /*6b20*/  BSSY B1, `(.L_x_1230) ;  /* 0x0000003000017945 */ /* 0x000fe80003800000 */
[----:B------:R-:W-:Y:S05]  /*6b30*/  @!P0 BRA `(.L_x_1231) ;  /* 0x0000000000048947 */ /* 0x000fea0003800000 */
[----:B------:R-:W-:-:S04]  /*6b40*/  DEPBAR.LE SB0, 0x0 ;  /* 0x000080000000791a */ /* 0x000fc80000000000 */
.L_x_1231:
[----:B------:R-:W-:Y:S05]  /*6b50*/  BSYNC B1 ;  /* 0x0000000000017941 */ /* 0x000fea0003800000 */
.L_x_1230:
[----:B------:R-:W-:Y:S06]  /*6b60*/  BAR.ARV 0xc, 0xa0 ;  /* 0x0302800000007b1d */ /* 0x000fec0000002000 */
[----:B------:R-:W-:Y:S01]  /*6b70*/  UIADD3 UR12, UR5, 0x1, URZ ;  /* 0x00000001050c7890 */ /* 0x000fe2000fffe03f */
[----:B------:R-:W-:Y:S11]  /*6b80*/  BRA `(.L_x_1232) ;  /* 0x0000000000047947 */ /* 0x000ff60003800000 */
.L_x_1221:
[----:B------:R-:W-:-:S05]  /*6b90*/  UMOV UR12, UR5 ;  /* 0x00000005000c7c82 */ /* 0x000fca0008000000 */
.L_x_1232:
[----:B------:R-:W-:-:S04]  /*6ba0*/  UIADD3 UR4, UR5, 0x1, URZ ;  /* 0x0000000105047890 */ /* 0x000fc8000fffe03f */
[----:B------:R-:W-:-:S06]  /*6bb0*/  UISETP.NE.AND UP0, UPT, UR8, UR4, UPT ;  /* 0x000000040800728c */ /* 0x000fcc000bf05270 */
[----:B------:R-:W-:-:S13]  /*6bc0*/  PLOP3.LUT P1, PT, PT, PT, UP0, 0x80, 0x0 ;  /* 0x000000000000781c */ /* 0x000fda0003f2f008 */
[----:B------:R-:W-:Y:S05]  /*6bd0*/  @!P1 BRA `(.L_x_1219) ;  /* 0x0000002c00789947 */ /* 0x000fea0003800000 */
[----:B------:R-:W-:Y:S01]  /*6be0*/  ULDC.64 UR22, c[0x0][0x2c0] ;  /* 0x0000b00000167ab9 */ /* 0x000fe20000000a00 */
[----:B------:R-:W-:Y:S02]  /*6bf0*/  UIMAD UR13, UR12, 0x3000, URZ ;  /* 0x000030000c0d78a4 */ /* 0x000fe4000f8e023f */
[----:B------:R-:W-:Y:S01]  /*6c00*/  ULEA UR22, UP0, UR6, UR22, 0x2 ;  /* 0x0000001606167291 */ /* 0x000fe2000f80103f */
[----:B------:R-:W-:Y:S01]  /*6c10*/  UMOV UR4, URZ ;  /* 0x0000003f00047c82 */ /* 0x000fe20008000000 */
[----:B------:R-:W-:Y:S02]  /*6c20*/  ULDC.64 UR28, c[0x0][0x2c0] ;  /* 0x0000b000001c7ab9 */ /* 0x000fe40000000a00 */
        /* <DEDUP_REMOVED lines=11> */
[----:B------:R-:W-:-:S11]  /*6ce0*/  UMOV UR24, UR13 ;  /* 0x0000000d00187c82 */ /* 0x000fd60008000000 */
.L_x_1253:
[----:B------:R-:W-:Y:S01]  /*6cf0*/  UIADD3 UR10, UR13, UR4, URZ ;  /* 0x000000040d0a7290 */ /* 0x000fe2000fffe03f */
[----:B------:R-:W-:Y:S03]  /*6d00*/  BAR.SYNC.DEFER_BLOCKING 0xd, 0xa0 ;  /* 0x0342800000007b1d */ /* 0x000fe60000010000 */
        /* <DEDUP_REMOVED lines=9> */
[----:B------:R-:W-:Y:S01]  /*6da0*/  UMOV UR25, 0x400 ;  /* 0x0000040000197882 */ /* 0x000fe20000000000 */
[----:B------:R-:W-:Y:S02]  /*6db0*/  UMOV UR40, 0x0 ;  /* 0x0000000000287882 */ /* 0x000fe40000000000 */
[----:B------:R-:W-:Y:S01]  /*6dc0*/  ULEA.HI.X.SX32 UR39, UR24, UR9, 0x1, UP0 ;  /* 0x0000000918277291 */ /* 0x000fe200080f0e3f */
[----:B------:R-:W-:Y:S01]  /*6dd0*/  UMOV UR41, 0x14f00000 ;  /* 0x14f0000000297882 */ /* 0x000fe20000000000 */
[----:B-1----:R-:W-:Y:S02]  /*6de0*/  ULEA UR25, UR26, UR25, 0x18 ;  /* 0x000000191a197291 */ /* 0x002fe4000f8ec03f */
[----:B------:R-:W-:Y:S02]  /*6df0*/  ULEA UR26, UP0, UR27, UR28, 0x2 ;  /* 0x0000001c1b1a7291 */ /* 0x000fe4000f80103f */
[----:B------:R-:W-:-:S02]  /*6e00*/  UIADD3 UR25, UR25, 0x12000, URZ ;  /* 0x0001200019197890 */ /* 0x000fc4000fffe03f */
[----:B------:R-:W-:-:S03]  /*6e10*/  ULEA.HI.X UR27, UR27, UR29, UR39, 0x2, UP0 ;  /* 0x0000001d1b1b7291 */ /* 0x000fc600080f1427 */
[----:B------:R-:W-:-:S06]  /*6e20*/  UMOV UR39, 0x400 ;  /* 0x0000040000277882 */ /* 0x000fcc0000000000 */
[----:B------:R1:W-:Y:S02]  /*6e30*/  UBLKRED.G.S.ADD.F32.RN [UR26], [UR25], UR39, desc[UR40] ;  /* 0x0000281a190073bb */ /* 0x0003e400080a1427 */
[----:B-1----:R0:W-:Y:S02]  /*6e40*/  UTMACMDFLUSH ;  /* 0x00000000000079b7 */ /* 0x0021e40000000000 */
.L_x_1234:
[----:B------:R-:W-:Y:S05]  /*6e50*/  BSYNC B1 ;  /* 0x0000000000017941 */ /* 0x000fea0003800000 */
.L_x_1233:
        /* <DEDUP_REMOVED lines=12> */
.L_x_1236:
[----:B------:R-:W-:Y:S05]  /*6f20*/  BSYNC B1 ;  /* 0x0000000000017941 */ /* 0x000fea0003800000 */
.L_x_1235:
        /* <DEDUP_REMOVED lines=13> */
.L_x_1238:
[----:B------:R-:W-:Y:S05]  /*7000*/  BSYNC B1 ;  /* 0x0000000000017941 */ /* 0x000fea0003800000 */
.L_x_1237:
[----:B------:R-:W-:Y:S06]  /*7010*/  BAR.ARV 0xa, 0xa0 ;  /* 0x0282800000007b1d */ /* 0x000fec0000002000 */
[----:B------:R-:W-:Y:S04]  /*7020*/  BSSY B1, `(.L_x_1239) ;  /* 0x0000003000017945 */ /* 0x000fe80003800000 */
[----:B------:R-:W-:Y:S05]  /*7030*/  @!P0 BRA `(.L_x_1240) ;  /* 0x0000000000048947 */ /* 0x000fea0003800000 */
[----:B------:R-:W-:-:S04]  /*7040*/  DEPBAR.LE SB0, 0x1 ;  /* 0x000080400000791a */ /* 0x000fc80000000000 */
.L_x_1240:
[----:B------:R-:W-:Y:S05]  /*7050*/  BSYNC B1 ;  /* 0x0000000000017941 */ /* 0x000fea0003800000 */
.L_x_1239:
[----:B------:R-:W-:Y:S06]  /*7060*/  BAR.ARV 0xb, 0xa0 ;  /* 0x02c2800000007b1d */ /* 0x000fec0000002000 */
[----:B------:R-:W-:Y:S04]  /*7070*/  BSSY B1, `(.L_x_1241) ;  /* 0x0000003000017945 */ /* 0x000fe80003800000 */
[----:B------:R-:W-:Y:S05]  /*7080*/  @!P0 BRA `(.L_x_1242) ;  /* 0x0000000000048947 */ /* 0x000fea0003800000 */
[----:B------:R-:W-:-:S04]  /*7090*/  DEPBAR.LE SB0, 0x0 ;  /* 0x000080000000791a */ /* 0x000fc80000000000 */
.L_x_1242:
[----:B------:R-:W-:Y:S05]  /*70a0*/  BSYNC B1 ;  /* 0x0000000000017941 */ /* 0x000fea0003800000 */
.L_x_1241:
        /* <DEDUP_REMOVED lines=13> */
.L_x_1244:
[----:B------:R-:W-:Y:S05]  /*7180*/  BSYNC B1 ;  /* 0x0000000000017941 */ /* 0x000fea0003800000 */
.L_x_1243:
        /* <DEDUP_REMOVED lines=12> */
.L_x_1246:
[----:B------:R-:W-:Y:S05]  /*7250*/  BSYNC B1 ;  /* 0x0000000000017941 */ /* 0x000fea0003800000 */
.L_x_1245:
        /* <DEDUP_REMOVED lines=13> */
.L_x_1248:
[----:B------:R-:W-:Y:S05]  /*7330*/  BSYNC B1 ;  /* 0x0000000000017941 */ /* 0x000fea0003800000 */
.L_x_1247:
[----:B------:R-:W-:Y:S06]  /*7340*/  BAR.ARV 0xa, 0xa0 ;  /* 0x0282800000007b1d */ /* 0x000fec0000002000 */
[----:B------:R-:W-:Y:S04]  /*7350*/  BSSY B1, `(.L_x_1249) ;  /* 0x0000003000017945 */ /* 0x000fe80003800000 */
[----:B------:R-:W-:Y:S05]  /*7360*/  @!P0 BRA `(.L_x_1250) ;  /* 0x0000000000048947 */ /* 0x000fea0003800000 */
[----:B------:R-:W-:-:S04]  /*7370*/  DEPBAR.LE SB0, 0x1 ;  /* 0x000080400000791a */ /* 0x000fc80000000000 */
.L_x_1250:
[----:B------:R-:W-:Y:S05]  /*7380*/  BSYNC B1 ;  /* 0x0000000000017941 */ /* 0x000fea0003800000 */
.L_x_1249:
[----:B------:R-:W-:Y:S01]  /*7390*/  UIADD3 UR12, UR12, 0x2, URZ ;  /* 0x000000020c0c7890 */ /* 0x000fe2000fffe03f */
[----:B------:R-:W-:Y:S06]  /*73a0*/  BAR.ARV 0xb, 0xa0 ;  /* 0x02c2800000007b1d */ /* 0x000fec0000002000 */
[----:B------:R-:W-:Y:S01]  /*73b0*/  UISETP.GE.AND UP0, UPT, UR12, UR8, UPT ;  /* 0x000000080c00728c */ /* 0x000fe2000bf06270 */
[----:B------:R-:W-:Y:S04]  /*73c0*/  BSSY B1, `(.L_x_1251) ;  /* 0x0000003000017945 */ /* 0x000fe80003800000 */
[----:B------:R-:W-:Y:S06]  /*73d0*/  @!P0 BRA `(.L_x_1252) ;  /* 0x0000000000048947 */ /* 0x000fec0003800000 */
[----:B------:R-:W-:-:S04]  /*73e0*/  DEPBAR.LE SB0, 0x0 ;  /* 0x000080000000791a */ /* 0x000fc80000000000 */
.L_x_1252:
[----:B------:R-:W-:Y:S05]  /*73f0*/  BSYNC B1 ;  /* 0x0000000000017941 */ /* 0x000fea0003800000 */
.L_x_1251:
[----:B------:R-:W-:Y:S06]  /*7400*/  BAR.ARV 0xc, 0xa0 ;  /* 0x0302800000007b1d */ /* 0x000fec0000002000 */
[----:B------:R-:W-:Y:S01]  /*7410*/  PLOP3.LUT P1, PT, PT, PT, UP0, 0x80, 0x0 ;  /* 0x000000000000781c */ /* 0x000fe20003f2f008 */
[----:B------:R-:W-:Y:S02]  /*7420*/  UIADD3 UR24, UR24, 0x6000, URZ ;  /* 0x0000600018187890 */ /* 0x000fe4000fffe03f */
[----:B------:R-:W-:-:S10]  /*7430*/  UIADD3 UR4, UR4, 0x6000, URZ ;  /* 0x0000600004047890 */ /* 0x000fd4000fffe03f */
[----:B------:R-:W-:Y:S05]  /*7440*/  @!P1 BRA `(.L_x_1253) ;  /* 0xfffffff800289947 */ /* 0x000fea000383ffff */
[----:B------:R-:W-:Y:S05]  /*7450*/  BRA `(.L_x_1219) ;  /* 0x0000002400587947 */ /* 0x000fea0003800000 */
.L_x_1218:
[----:B------:R-:W1:Y:S01]  /*7460*/  S2UR UR29, SR_CTAID.Z ;  /* 0x00000000001d79c3 */ /* 0x000e620000002700 */
[----:B------:R-:W-:Y:S02]  /*7470*/  IMAD.MOV.U32 R7, RZ, RZ, 0x1 ;  /* 0x00000001ff077424 */ /* 0x000fe400078e00ff */
[----:B------:R-:W-:Y:S01]  /*7480*/  IMAD.MOV.U32 R5, RZ, RZ, 0x1 ;  /* 0x00000001ff057424 */ /* 0x000fe200078e00ff */
[----:B-1----:R-:W-:-:S13]  /*7490*/  ISETP.LE.AND P0, PT, RZ, UR29, PT ;  /* 0x0000001dff007c0c */ /* 0x002fda000bf03270 */
[----:B------:R-:W-:Y:S05]  /*74a0*/  @!P0 BRA `(.L_x_1254) ;  /* 0x0000002000c08947 */ /* 0x000fea0003800000 */
[----:B------:R-:W1:Y:S01]  /*74b0*/  S2UR UR9, SR_CTAID.X ;  /* 0x00000000000979c3 */ /* 0x000e620000002500 */
[----:B------:R-:W-:Y:S01]  /*74c0*/  ULDC UR8, c[0x0][0x280] ;  /* 0x0000a00000087ab9 */ /* 0x000fe20000000800 */
[----:B------:R-:W-:Y:S01]  /*74d0*/  ULDC UR4, c[0x0][0x290] ;  /* 0x0000a40000047ab9 */ /* 0x000fe20000000800 */
[----:B------:R-:W-:-:S05]  /*74e0*/  ULDC UR5, c[0x0][0x74c] ;  /* 0x0001d30000057ab9 */ /* 0x000fca0000000800 */
[----:B------:R-:W2:Y:S01]  /*74f0*/  S2UR UR28, SR_CTAID.Y ;  /* 0x00000000001c79c3 */ /* 0x000ea20000002600 */
[----:B-1----:R-:W-:Y:S02]  /*7500*/  UIMAD UR35, UR9, 0x60, URZ ;  /* 0x00000060092378a4 */ /* 0x002fe4000f8e023f */
[----:B------:R-:W-:Y:S02]  /*7510*/  ISETP.LE.AND P0, PT, RZ, UR9, PT ;  /* 0x00000009ff007c0c */ /* 0x000fe4000bf03270 */
[----:B------:R-:W-:-:S04]  /*7520*/  UIADD3 UR4, -UR4, UR35, UR8 ;  /* 0x0000002304047290 */ /* 0x000fc8000fffe108 */
[----:B------:R-:W-:-:S04]  /*7530*/  UIADD3 UR4, UR4, -UR5, URZ ;  /* 0x8000000504047290 */ /* 0x000fc8000fffe03f */
[----:B------:R-:W-:-:S04]  /*7540*/  USHF.R.S32.HI UR5, URZ, 0x1f, UR4 ;  /* 0x0000001f3f057899 */ /* 0x000fc80008011404 */
[----:B------:R-:W-:Y:S02]  /*7550*/  ULEA.HI UR5, UR5, UR4, URZ, 0x6 ;  /* 0x0000000405057291 */ /* 0x000fe4000f8f303f */
[----:B------:R-:W-:Y:S02]  /*7560*/  UIADD3 UR4, UR8, 0x3f, URZ ;  /* 0x0000003f08047890 */ /* 0x000fe4000fffe03f */
[----:B------:R-:W-:Y:S02]  /*7570*/  USHF.R.S32.HI UR5, URZ, 0x6, UR5 ;  /* 0x000000063f057899 */ /* 0x000fe40008011405 */
[----:B------:R-:W-:Y:S02]  /*7580*/  USHF.R.S32.HI UR6, URZ, 0x1f, UR4 ;  /* 0x0000001f3f067899 */ /* 0x000fe40008011404 */
[----:B------:R-:W-:Y:S02]  /*7590*/  UISETP.LT.AND UP0, UPT, URZ, UR5, UPT ;  /* 0x000000053f00728c */ /* 0x000fe4000bf01270 */
[----:B------:R-:W-:-:S02]  /*75a0*/  ULEA.HI UR6, UR6, UR4, URZ, 0x6 ;  /* 0x0000000406067291 */ /* 0x000fc4000f8f303f */
[----:B------:R-:W-:Y:S02]  /*75b0*/  USEL UR7, URZ, UR5, !UP0 ;  /* 0x000000053f077287 */ /* 0x000fe4000c000000 */
[----:B------:R-:W-:Y:S01]  /*75c0*/  USHF.R.S32.HI UR6, URZ, 0x6, UR6 ;  /* 0x000000063f067899 */ /* 0x000fe20008011406 */
[----:B--2---:R-:W-:Y:S11]  /*75d0*/  @!P0 BRA `(.L_x_1255) ;  /* 0x0000000000288947 */ /* 0x004ff60003800000 */
[----:B------:R-:W-:Y:S01]  /*75e0*/  UIMAD UR8, UR9, 0x60, UR8 ;  /* 0x00000060090878a4 */ /* 0x000fe2000f8e0208 */
[----:B------:R-:W-:Y:S01]  /*75f0*/  ULDC UR4, c[0x0][0x290] ;  /* 0x0000a40000047ab9 */ /* 0x000fe20000000800 */
[----:B------:R-:W-:Y:S02]  /*7600*/  ULDC UR5, c[0x0][0x748] ;  /* 0x0001d20000057ab9 */ /* 0x000fe40000000800 */
[----:B------:R-:W-:-:S04]  /*7610*/  UIADD3 UR4, -UR4, 0x9f, UR8 ;  /* 0x0000009f04047890 */ /* 0x000fc8000fffe108 */
[----:B------:R-:W-:-:S04]  /*7620*/  UIADD3 UR4, UR4, UR5, URZ ;  /* 0x0000000504047290 */ /* 0x000fc8000fffe03f */
[----:B------:R-:W-:-:S04]  /*7630*/  USHF.R.S32.HI UR5, URZ, 0x1f, UR4 ;  /* 0x0000001f3f057899 */ /* 0x000fc80008011404 */
[----:B------:R-:W-:-:S04]  /*7640*/  ULEA.HI UR5, UR5, UR4, URZ, 0x6 ;  /* 0x0000000405057291 */ /* 0x000fc8000f8f303f */
[----:B------:R-:W-:-:S04]  /*7650*/  USHF.R.S32.HI UR5, URZ, 0x6, UR5 ;  /* 0x000000063f057899 */ /* 0x000fc80008011405 */
[----:B------:R-:W-:-:S04]  /*7660*/  UISETP.LT.AND UP0, UPT, UR5, UR6, UPT ;  /* 0x000000060500728c */ /* 0x000fc8000bf01270 */
[----:B------:R-:W-:-:S12]  /*7670*/  USEL UR6, UR5, UR6, UP0 ;  /* 0x0000000605067287 */ /* 0x000fd80008000000 */
.L_x_1255:
[----:B------:R-:W-:Y:S01]  /*7680*/  UISETP.GT.AND UP0, UPT, UR6, UR7, UPT ;  /* 0x000000070600728c */ /* 0x000fe2000bf04270 */
[----:B------:R-:W-:-:S05]  /*7690*/  IMAD.MOV.U32 R5, RZ, RZ, 0x1 ;  /* 0x00000001ff057424 */ /* 0x000fca00078e00ff */
[----:B------:R-:W-:-:S13]  /*76a0*/  PLOP3.LUT P0, PT, PT, PT, UP0, 0x80, 0x0 ;  /* 0x000000000000781c */ /* 0x000fda0003f0f008 */
[----:B------:R-:W-:Y:S05]  /*76b0*/  @!P0 BRA `(.L_x_1254) ;  /* 0x00000020003c8947 */ /* 0x000fea0003800000 */
[----:B------:R-:W-:Y:S01]  /*76c0*/  USHF.R.S32.HI UR10, URZ, 0x1f, UR28 ;  /* 0x0000001f3f0a7899 */ /* 0x000fe2000801141c */
[----:B------:R-:W-:Y:S01]  /*76d0*/  IMAD.U32 R4, RZ, RZ, UR7 ;  /* 0x00000007ff047e24 */ /* 0x000fe2000f8e00ff */
[----:B------:R-:W-:Y:S01]  /*76e0*/  ULDC.64 UR8, c[0x0][0x718] ;  /* 0x0001c60000087ab9 */ /* 0x000fe20000000a00 */
[----:B------:R-:W-:Y:S01]  /*76f0*/  ULDC.64 UR12, c[0x0][0x730] ;  /* 0x0001cc00000c7ab9 */ /* 0x000fe20000000a00 */
[----:B------:R-:W-:Y:S01]  /*7700*/  UIMAD.WIDE.U32 UR4, UR28, UR8, URZ ;  /* 0x000000081c0472a5 */ /* 0x000fe2000f8e003f */
[----:B------:R-:W-:Y:S01]  /*7710*/  BSSY B1, `(.L_x_1254) ;  /* 0x0000209000017945 */ /* 0x000fe20003800000 */
[----:B------:R-:W-:Y:S01]  /*7720*/  UIMAD UR8, UR10, UR8, URZ ;  /* 0x000000080a0872a4 */ /* 0x000fe2000f8e023f */
[----:B------:R-:W-:Y:S01]  /*7730*/  IMAD.MOV.U32 R18, RZ, RZ, RZ ;  /* 0x000000ffff127224 */ /* 0x000fe200078e00ff */
[----:B------:R-:W-:Y:S01]  /*7740*/  UIMAD UR10, UR10, UR12, URZ ;  /* 0x0000000c0a0a72a4 */ /* 0x000fe2000f8e023f */
[----:B------:R-:W-:Y:S01]  /*7750*/  IMAD.MOV.U32 R5, RZ, RZ, 0x1 ;  /* 0x00000001ff057424 */ /* 0x000fe200078e00ff */
[----:B------:R-:W-:-:S02]  /*7760*/  UIMAD UR22, UR28, UR9, UR8 ;  /* 0x000000091c1672a4 */ /* 0x000fc4000f8e0208 */
[----:B------:R-:W-:Y:S02]  /*7770*/  UIMAD UR11, UR28, UR13, UR10 ;  /* 0x0000000d1c0b72a4 */ /* 0x000fe4000f8e020a */
[----:B------:R-:W-:Y:S01]  /*7780*/  UIMAD.WIDE.U32 UR8, UR28, UR12, URZ ;  /* 0x0000000c1c0872a5 */ /* 0x000fe2000f8e003f */
[----:B------:R-:W-:Y:S01]  /*7790*/  ULDC UR10, c[0x0][0x2e8] ;  /* 0x0000ba00000a7ab9 */ /* 0x000fe20000000800 */
[----:B------:R-:W-:Y:S02]  /*77a0*/  USHF.R.S32.HI UR12, URZ, 0x1f, UR29 ;  /* 0x0000001f3f0c7899 */ /* 0x000fe4000801141d */
[----:B------:R-:W-:Y:S01]  /*77b0*/  UISETP.NE.AND UP0, UPT, UR10, 0x1, UPT ;  /* 0x000000010a00788c */ /* 0x000fe2000bf05270 */
[----:B------:R-:W-:Y:S01]  /*77c0*/  ULDC.64 UR14, c[0x0][0x720] ;  /* 0x0001c800000e7ab9 */ /* 0x000fe20000000a00 */
[----:B------:R-:W-:Y:S01]  /*77d0*/  ELECT P0, URZ, PT ;  /* 0x00000000003f782f */ /* 0x000fe20003800000 */
[----:B------:R-:W-:Y:S02]  /*77e0*/  UIMAD UR10, UR12, UR14, URZ ;  /* 0x0000000e0c0a72a4 */ /* 0x000fe4000f8e023f */
[----:B------:R-:W-:-:S02]  /*77f0*/  UIADD3 UR23, UR5, UR22, URZ ;  /* 0x0000001605177290 */ /* 0x000fc4000fffe03f */
[----:B------:R-:W-:Y:S02]  /*7800*/  UIMAD UR5, UR29, UR15, UR10 ;  /* 0x0000000f1d0572a4 */ /* 0x000fe4000f8e020a */
[----:B------:R-:W-:Y:S01]  /*7810*/  UIADD3 UR9, UR9, UR11, URZ ;  /* 0x0000000b09097290 */ /* 0x000fe2000fffe03f */
[----:B------:R-:W-:Y:S01]  /*7820*/  ULDC.64 UR16, c[0x0][0x738] ;  /* 0x0001ce0000107ab9 */ /* 0x000fe20000000a00 */
[----:B------:R-:W-:Y:S01]  /*7830*/  UMOV UR22, UR4 ;  /* 0x0000000400167c82 */ /* 0x000fe20008000000 */
[----:B------:R-:W-:Y:S01]  /*7840*/  @UP0 ULDC UR10, c[0x0][0x2ec] ;  /* 0x0000bb00000a0ab9 */ /* 0x000fe20000000800 */
[----:B------:R-:W-:Y:S02]  /*7850*/  UIMAD UR12, UR12, UR16, URZ ;  /* 0x000000100c0c72a4 */ /* 0x000fe4000f8e023f */
[----:B------:R-:W-:Y:S02]  /*7860*/  UIMAD.WIDE.U32 UR22, UR29, UR14, UR22 ;  /* 0x0000000e1d1672a5 */ /* 0x000fe4000f8e0016 */
[----:B------:R-:W-:-:S02]  /*7870*/  UIMAD.WIDE.U32 UR10, UR28, UR10, URZ ;  /* 0x0000000a1c0a72a5 */ /* 0x000fc4000f8e003f */
[----:B------:R-:W-:Y:S01]  /*7880*/  UIMAD.WIDE.U32 UR14, UR29, UR16, UR8 ;  /* 0x000000101d0e72a5 */ /* 0x000fe2000f8e0008 */
[----:B------:R-:W-:Y:S02]  /*7890*/  UMOV UR36, UR28 ;  /* 0x0000001c00247c82 */ /* 0x000fe40008000000 */
[----:B------:R-:W-:Y:S01]  /*78a0*/  @UP0 ULDC UR8, c[0x0][0x2f0] ;  /* 0x0000bc0000080ab9 */ /* 0x000fe20000000800 */
[----:B------:R-:W-:Y:S02]  /*78b0*/  UIMAD UR4, UR29, UR17, UR12 ;  /* 0x000000111d0472a4 */ /* 0x000fe4000f8e020c */
[----:B------:R-:W-:Y:S01]  /*78c0*/  @UP0 USHF.R.U32.HI UR36, URZ, UR8, UR11 ;  /* 0x000000083f240299 */ /* 0x000fe2000801160b */
[----:B------:R-:W-:Y:S11]  /*78d0*/  @!P0 BRA `(.L_x_1256) ;  /* 0x0000001c00b08947 */ /* 0x000ff60003800000 */
[----:B------:R-:W1:Y:S01]  /*78e0*/  S2R R3, SR_CgaCtaId ;  /* 0x0000000000037919 */ /* 0x000e620000008800 */
[----:B------:R-:W-:Y:S01]  /*78f0*/  IMAD.MOV.U32 R6, RZ, RZ, 0x1 ;  /* 0x00000001ff067424 */ /* 0x000fe200078e00ff */
[----:B------:R-:W-:Y:S01]  /*7900*/  MOV R0, 0x400 ;  /* 0x0000040000007802 */ /* 0x000fe20000000f00 */
[----:B------:R-:W-:Y:S01]  /*7910*/  IMAD.U32 R8, RZ, RZ, UR23 ;  /* 0x00000017ff087e24 */ /* 0x000fe2000f8e00ff */
[----:B------:R-:W2:Y:S01]  /*7920*/  S2R R2, SR_TID.X ;  /* 0x0000000000027919 */ /* 0x000ea20000002100 */
[----:B------:R-:W-:Y:S01]  /*7930*/  IMAD.U32 R9, RZ, RZ, UR15 ;  /* 0x0000000fff097e24 */ /* 0x000fe2000f8e00ff */
[----:B------:R-:W-:Y:S01]  /*7940*/  SHF.L.U32 R6, R6, 0x1f, RZ ;  /* 0x0000001f06067819 */ /* 0x000fe200000006ff */
[----:B------:R-:W-:Y:S01]  /*7950*/  IMAD.MOV.U32 R7, RZ, RZ, 0x1 ;  /* 0x00000001ff077424 */ /* 0x000fe200078e00ff */
[----:B-1----:R-:W-:-:S04]  /*7960*/  LEA R0, R3, R0, 0x18 ;  /* 0x0000000003007211 */ /* 0x002fc800078ec0ff */
[----:B------:R-:W1:Y:S01]  /*7970*/  SYNCS.PHASECHK.TRANS64.TRYWAIT P1, [R0+URZ+0x36420], R6 ;  /* 0x03642006000075a7 */ /* 0x000e62000802017f */
[----:B--2---:R-:W-:Y:S01]  /*7980*/  LOP3.LUT P0, RZ, R2, 0x7f, RZ, 0xc0, !PT ;  /* 0x0000007f02ff7812 */ /* 0x004fe2000780c0ff */
[----:B-1----:R-:W-:-:S12]  /*7990*/  @!P1 BRA `(.L_x_1257) ;  /* 0x0000002000709947 */ /* 0x002fd80003800000 */
.L_x_1284:
[----:B------:R-:W-:Y:S02]  /*79a0*/  VIADD R8, R8, UR5 ;  /* 0x0000000508087c36 */ /* 0x000fe40008000000 */
[----:B------:R-:W-:Y:S01]  /*79b0*/  VIADD R9, R9, UR4 ;  /* 0x0000000409097c36 */ /* 0x000fe20008000000 */
[----:B------:R-:W-:Y:S06]  /*79c0*/  @P0 BRA `(.L_x_1258) ;  /* 0x0000000000180947 */ /* 0x000fec0003800000 */
[----:B------:R-:W2:Y:S01]  /*79d0*/  S2R R2, SR_TID.X ;  /* 0x0000000000027919 */ /* 0x000ea20000002100 */
[----:B------:R-:W-:-:S04]  /*79e0*/  IMAD.MOV.U32 R3, RZ, RZ, 0x6100 ;  /* 0x00006100ff037424 */ /* 0x000fc800078e00ff */
[----:B------:R3:W-:Y:S01]  /*79f0*/  SYNCS.ARRIVE.TRANS64 RZ, [R0+URZ+0x36410], R3 ;  /* 0x0364100300ff79a7 */ /* 0x0007e2000800003f */
[----:B--2---:R-:W-:-:S13]  /*7a00*/  LOP3.LUT P1, RZ, R2, 0x1f, RZ, 0xc0, !PT ;  /* 0x0000001f02ff7812 */ /* 0x004fda000782c0ff */
[----:B---3--:R-:W-:Y:S05]  /*7a10*/  @!P1 BRA `(.L_x_1258) ;  /* 0x0000000000049947 */ /* 0x008fea0003800000 */
[----:B------:R-:W-:Y:S01]  /*7a20*/  BPT.TRAP 0x1 ;  /* 0x000000040000795c */ /* 0x000fe20000300000 */
.L_x_1258:
[----:B------:R-:W2:Y:S01]  /*7a30*/  LDC.64 R12, c[0x0][0x198] ;  /* 0x00006600ff0c7b82 */ /* 0x000ea20000000a00 */
[----:B------:R-:W-:Y:S01]  /*7a40*/  R2UR UR27, R4 ;  /* 0x00000000041b72ca */ /* 0x000fe200000e0000 */
[----:B------:R-:W-:Y:S01]  /*7a50*/  ULDC.64 UR10, c[0x0][0x700] ;  /* 0x0001c000000a7ab9 */ /* 0x000fe20000000a00 */
[----:B------:R-:W-:Y:S01]  /*7a60*/  R2UR UR7, R8 ;  /* 0x00000000080772ca */ /* 0x000fe200000e0000 */
[----:B------:R-:W-:Y:S01]  /*7a70*/  UMOV UR48, 0x0 ;  /* 0x0000000000307882 */ /* 0x000fe20000000000 */
[----:B------:R-:W-:Y:S01]  /*7a80*/  R2UR UR32, R0 ;  /* 0x00000000002072ca */ /* 0x000fe200000e0000 */
[----:B------:R-:W-:Y:S01]  /*7a90*/  UMOV UR49, 0x14f00000 ;  /* 0x14f0000000317882 */ /* 0x000fe20000000000 */
[----:B------:R-:W-:Y:S01]  /*7aa0*/  UMOV UR26, URZ ;  /* 0x0000003f001a7c82 */ /* 0x000fe20008000000 */
[----:B------:R-:W-:Y:S01]  /*7ab0*/  UMOV UR18, 0x40 ;  /* 0x0000004000127882 */ /* 0x000fe20000000000 */
[----:B------:R-:W-:Y:S01]  /*7ac0*/  UMOV UR20, UR28 ;  /* 0x0000001c00147c82 */ /* 0x000fe20008000000 */
[----:B------:R-:W-:Y:S01]  /*7ad0*/  UMOV UR21, UR29 ;  /* 0x0000001d00157c82 */ /* 0x000fe20008000000 */
[----:B------:R-:W-:Y:S01]  /*7ae0*/  UMOV UR12, UR28 ;  /* 0x0000001c000c7c82 */ /* 0x000fe20008000000 */
[----:B------:R-:W-:Y:S01]  /*7af0*/  UMOV UR13, UR29 ;  /* 0x0000001d000d7c82 */ /* 0x000fe20008000000 */
[----:B------:R-:W-:Y:S01]  /*7b00*/  UMOV UR30, 0x0 ;  /* 0x00000000001e7882 */ /* 0x000fe20000000000 */
[----:B------:R-:W-:Y:S01]  /*7b10*/  USHF.L.U32 UR27, UR27, 0x6, URZ ;  /* 0x000000061b1b7899 */ /* 0x000fe2000800063f */
[----:B------:R-:W-:Y:S01]  /*7b20*/  IMAD.MOV.U32 R18, RZ, RZ, 0x1 ;  /* 0x00000001ff127424 */ /* 0x000fe200078e00ff */
[----:B------:R-:W-:Y:S01]  /*7b30*/  UMOV UR31, 0x10000000 ;  /* 0x10000000001f7882 */ /* 0x000fe20000000000 */
[----:B------:R-:W-:Y:S01]  /*7b40*/  UMOV UR37, UR29 ;  /* 0x0000001d00257c82 */ /* 0x000fe20008000000 */
[----:B------:R-:W-:-:S02]  /*7b50*/  UIADD3 UR8, UP0, UR27, UR22, URZ ;  /* 0x000000161b087290 */ /* 0x000fc4000ff1e03f */
[----:B------:R-:W-:Y:S02]  /*7b60*/  UIADD3 UR24, UR32, 0x1e000, URZ ;  /* 0x0001e00020187890 */ /* 0x000fe4000fffe03f */
[----:B------:R-:W-:Y:S01]  /*7b70*/  ULEA.HI.X.SX32 UR7, UR27, UR7, 0x1, UP0 ;  /* 0x000000071b077291 */ /* 0x000fe200080f0e3f */
[----:B--2---:R-:W-:Y:S01]  /*7b80*/  IMAD.MOV.U32 R10, RZ, RZ, R12 ;  /* 0x000000ffff0a7224 */ /* 0x004fe200078e000c */
[----:B------:R-:W-:Y:S01]  /*7b90*/  UIADD3 UR25, UR32, 0x36410, URZ ;  /* 0x0003641020197890 */ /* 0x000fe2000fffe03f */
[----:B------:R-:W-:Y:S01]  /*7ba0*/  IMAD.MOV.U32 R11, RZ, RZ, R13 ;  /* 0x000000ffff0b7224 */ /* 0x000fe200078e000d */
[----:B------:R-:W-:Y:S01]  /*7bb0*/  UIADD3 UR16, UR32, 0x20000, URZ ;  /* 0x0002000020107890 */ /* 0x000fe2000fffe03f */
[----:B------:R-:W-:Y:S01]  /*7bc0*/  IMAD.U32 R12, RZ, RZ, UR10 ;  /* 0x0000000aff0c7e24 */ /* 0x000fe2000f8e00ff */
[C---:B------:R-:W-:Y:S01]  /*7bd0*/  IADD3 R3, P2, R10.reuse, 0x3f0, RZ ;  /* 0x000003f00a037810 */ /* 0x040fe20007f5e0ff */
[----:B------:R-:W-:Y:S01]  /*7be0*/  IMAD.U32 R13, RZ, RZ, UR11 ;  /* 0x0000000bff0d7e24 */ /* 0x000fe2000f8e00ff */
[----:B------:R-:W-:Y:S01]  /*7bf0*/  IADD3 R2, P1, R10, 0x2f0, RZ ;  /* 0x000002f00a027810 */ /* 0x000fe20007f3e0ff */
[----:B------:R-:W-:Y:S01]  /*7c00*/  IMAD.U32 R14, RZ, RZ, UR8 ;  /* 0x00000008ff0e7e24 */ /* 0x000fe2000f8e00ff */
[----:B------:R-:W-:Y:S01]  /*7c10*/  R2UR UR46, R3 ;  /* 0x00000000032e72ca */ /* 0x000fe200000e0000 */
[----:B------:R-:W-:Y:S01]  /*7c20*/  IMAD.U32 R3, RZ, RZ, UR8 ;  /* 0x00000008ff037e24 */ /* 0x000fe2000f8e00ff */
[----:B------:R-:W-:Y:S01]  /*7c30*/  R2UR UR54, R2 ;  /* 0x00000000023672ca */ /* 0x000fe200000e0000 */
[----:B------:R-:W-:Y:S01]  /*7c40*/  IMAD.X R15, RZ, RZ, R11, P1 ;  /* 0x000000ffff0f7224 */ /* 0x000fe200008e060b */
[----:B------:R-:W-:Y:S01]  /*7c50*/  UIADD3 UR8, UR32, 0x22000, URZ ;  /* 0x0002200020087890 */ /* 0x000fe2000fffe03f */
[----:B------:R-:W-:Y:S01]  /*7c60*/  IMAD.U32 R5, RZ, RZ, UR7 ;  /* 0x00000007ff057e24 */ /* 0x000fe2000f8e00ff */
[----:B------:R-:W-:Y:S01]  /*7c70*/  LEA R2, P1, R3, R12, 0x2 ;  /* 0x0000000c03027211 */ /* 0x000fe200078210ff */
[----:B------:R-:W-:Y:S01]  /*7c80*/  UIADD3 UR33, UR32, 0x36400, URZ ;  /* 0x0003640020217890 */ /* 0x000fe2000fffe03f */
[----:B------:R-:W-:Y:S01]  /*7c90*/  R2UR UR55, R15 ;  /* 0x000000000f3772ca */ /* 0x000fe200000e0000 */
[----:B------:R-:W-:Y:S01]  /*7ca0*/  IMAD.U32 R15, RZ, RZ, UR6 ;  /* 0x00000006ff0f7e24 */ /* 0x000fe2000f8e00ff */
[----:B------:R-:W-:Y:S01]  /*7cb0*/  LEA.HI.X R5, R14, R13, R5, 0x2, P1 ;  /* 0x0000000d0e057211 */ /* 0x000fe200008f1405 */
[--C-:B------:R-:W-:Y:S01]  /*7cc0*/  IMAD.X R14, RZ, RZ, R11.reuse, P2 ;  /* 0x000000ffff0e7224 */ /* 0x100fe200010e060b */
[----:B------:R-:W-:Y:S01]  /*7cd0*/  R2UR UR56, R2 ;  /* 0x00000000023872ca */ /* 0x000fe200000e0000 */
[----:B------:R-:W-:Y:S01]  /*7ce0*/  UMOV UR17, UR25 ;  /* 0x0000001900117c82 */ /* 0x000fe20008000000 */
[----:B------:R-:W-:Y:S01]  /*7cf0*/  IADD3 R2, P1, R10, 0xf0, RZ ;  /* 0x000000f00a027810 */ /* 0x000fe20007f3e0ff */
[----:B------:R-:W-:Y:S01]  /*7d00*/  UMOV UR19, UR27 ;  /* 0x0000001b00137c82 */ /* 0x000fe20008000000 */
[----:B------:R-:W-:Y:S01]  /*7d10*/  R2UR UR57, R5 ;  /* 0x00000000053972ca */ /* 0x000fe200000e0000 */
[----:B------:R-:W-:Y:S01]  /*7d20*/  VIADD R15, R15, 0xffffffff ;  /* 0xffffffff0f0f7836 */ /* 0x000fe20000000000 */
[----:B------:R-:W-:Y:S01]  /*7d30*/  R2UR UR40, R2 ;  /* 0x00000000022872ca */ /* 0x000fe200000e0000 */
[----:B------:R-:W-:Y:S01]  /*7d40*/  IMAD.X R3, RZ, RZ, R11, P1 ;  /* 0x000000ffff037224 */ /* 0x000fe200008e060b */
[----:B------:R-:W-:Y:S01]  /*7d50*/  UMOV UR10, 0x80 ;  /* 0x00000080000a7882 */ /* 0x000fe20000000000 */
[----:B------:R-:W-:Y:S01]  /*7d60*/  UMOV UR9, UR25 ;  /* 0x0000001900097c82 */ /* 0x000fe20008000000 */
[----:B------:R-:W-:Y:S01]  /*7d70*/  UMOV UR11, UR27 ;  /* 0x0000001b000b7c82 */ /* 0x000fe20008000000 */
[----:B------:R-:W-:Y:S01]  /*7d80*/  R2UR UR47, R14 ;  /* 0x000000000e2f72ca */ /* 0x000fe200000e0000 */
[----:B------:R-:W-:Y:S01]  /*7d90*/  IMAD.MOV.U32 R5, RZ, RZ, 0x12000 ;  /* 0x00012000ff057424 */ /* 0x000fe200078e00ff */
[----:B------:R-:W-:Y:S01]  /*7da0*/  R2UR UR41, R3 ;  /* 0x00000000032972ca */ /* 0x000fe200000e0000 */
[----:B------:R-:W-:Y:S01]  /*7db0*/  UMOV UR7, 0x10 ;  /* 0x0000001000077882 */ /* 0x000fe20000000000 */
[----:B------:R-:W-:Y:S01]  /*7dc0*/  UMOV UR34, UR26 ;  /* 0x0000001a00227c82 */ /* 0x000fe20008000000 */
[----:B------:R-:W-:Y:S01]  /*7dd0*/  ISETP.GE.AND P1, PT, R4, R15, PT ;  /* 0x0000000f0400720c */ /* 0x000fe20003f26270 */
[----:B------:R-:W-:Y:S01]  /*7de0*/  UMOV UR50, 0x40 ;  /* 0x0000004000327882 */ /* 0x000fe20000000000 */
[----:B------:R-:W-:Y:S01]  /*7df0*/  UMOV UR51, UR35 ;  /* 0x0000002300337c82 */ /* 0x000fe20008000000 */
[----:B------:R-:W-:Y:S01]  /*7e00*/  UMOV UR52, UR36 ;  /* 0x0000002400347c82 */ /* 0x000fe20008000000 */
[----:B------:R-:W-:Y:S01]  /*7e10*/  UMOV UR53, UR29 ;  /* 0x0000001d00357c82 */ /* 0x000fe20008000000 */
[----:B------:R-:W-:Y:S01]  /*7e20*/  UMOV UR42, 0x80 ;  /* 0x00000080002a7882 */ /* 0x000fe20000000000 */
[----:B------:R-:W-:Y:S01]  /*7e30*/  UMOV UR43, UR35 ;  /* 0x00000023002b7c82 */ /* 0x000fe20008000000 */
[----:B------:R-:W-:Y:S01]  /*7e40*/  UMOV UR44, UR36 ;  /* 0x00000024002c7c82 */ /* 0x000fe20008000000 */
[----:B------:R-:W-:-:S02]  /*7e50*/  UMOV UR45, UR29 ;  /* 0x0000001d002d7c82 */ /* 0x000fc40008000000 */
[----:B------:R2:W-:Y:S01]  /*7e60*/  UTMALDG.4D [UR24], [UR40], desc[UR48] ;  /* 0x00003018280075b4 */ /* 0x0005e20008019000 */
[----:B------:R3:W-:Y:S01]  /*7e70*/  UTMALDG.4D [UR16], [UR40], desc[UR48] ;  /* 0x00003010280075b4 */ /* 0x0007e20008019000 */
[----:B------:R4:W-:Y:S01]  /*7e80*/  UTMALDG.4D [UR8], [UR40], desc[UR48] ;  /* 0x00003008280075b4 */ /* 0x0009e20008019000 */
[----:B--2---:R-:W-:Y:S02]  /*7e90*/  UIADD3 UR24, UR32, 0x30000, URZ ;  /* 0x0003000020187890 */ /* 0x004fe4000fffe03f */
[----:B---3--:R-:W-:-:S07]  /*7ea0*/  UIADD3 UR16, UR32, 0x9000, URZ ;  /* 0x0000900020107890 */ /* 0x008fce000fffe03f */
[----:B------:R-:W-:Y:S01]  /*7eb0*/  UBLKCP.S.G [UR24], [UR56], UR7 ;  /* 0x00000018380073ba */ /* 0x000fe20008000207 */
[----:B------:R2:W-:Y:S01]  /*7ec0*/  SYNCS.ARRIVE.TRANS64 RZ, [R0+URZ+0x36400], R5 ;  /* 0x0364000500ff79a7 */ /* 0x0005e2000800003f */
[----:B------:R-:W-:Y:S01]  /*7ed0*/  UMOV UR19, UR35 ;  /* 0x0000002300137c82 */ /* 0x000fe20008000000 */
[----:B------:R-:W-:Y:S01]  /*7ee0*/  UMOV UR20, UR36 ;  /* 0x0000002400147c82 */ /* 0x000fe20008000000 */
[----:B------:R-:W-:Y:S01]  /*7ef0*/  UMOV UR18, UR26 ;  /* 0x0000001a00127c82 */ /* 0x000fe20008000000 */
[----:B------:R-:W-:Y:S01]  /*7f00*/  UMOV UR17, UR33 ;  /* 0x0000002100117c82 */ /* 0x000fe20008000000 */
[----:B----4-:R-:W-:Y:S02]  /*7f10*/  UIADD3 UR48, UR32, 0x3000, URZ ;  /* 0x0000300020307890 */ /* 0x010fe4000fffe03f */
[----:B------:R3:W-:Y:S01]  /*7f20*/  UTMALDG.4D [UR32], [UR54], desc[UR30] ;  /* 0x00001e20360075b4 */ /* 0x0007e20008019000 */
[----:B------:R-:W-:Y:S02]  /*7f30*/  UIADD3 UR40, UR32, 0x6000, URZ ;  /* 0x0000600020287890 */ /* 0x000fe4000fffe03f */
[----:B------:R-:W-:Y:S01]  /*7f40*/  UIADD3 UR8, UR32, 0xc000, URZ ;  /* 0x0000c00020087890 */ /* 0x000fe2000fffe03f */
[----:B--2---:R-:W-:Y:S01]  /*7f50*/  IMAD.MOV.U32 R5, RZ, RZ, 0x1 ;  /* 0x00000001ff057424 */ /* 0x004fe200078e00ff */
[----:B------:R-:W-:Y:S01]  /*7f60*/  UMOV UR49, UR33 ;  /* 0x0000002100317c82 */ /* 0x000fe20008000000 */
[----:B------:R-:W-:Y:S01]  /*7f70*/  UMOV UR41, UR33 ;  /* 0x0000002100297c82 */ /* 0x000fe20008000000 */
[----:B------:R-:W-:Y:S01]  /*7f80*/  UMOV UR10, 0x40 ;  /* 0x00000040000a7882 */ /* 0x000fe20000000000 */
[----:B------:R2:W-:Y:S01]  /*7f90*/  UTMALDG.4D [UR48], [UR54], desc[UR30] ;  /* 0x00001e30360075b4 */ /* 0x0005e20008019000 */
[----:B------:R-:W-:Y:S01]  /*7fa0*/  UMOV UR11, UR35 ;  /* 0x00000023000b7c82 */ /* 0x000fe20008000000 */
[----:B------:R-:W-:Y:S01]  /*7fb0*/  UMOV UR12, UR36 ;  /* 0x00000024000c7c82 */ /* 0x000fe20008000000 */
[----:B------:R-:W-:Y:S01]  /*7fc0*/  UMOV UR9, UR33 ;  /* 0x0000002100097c82 */ /* 0x000fe20008000000 */
[----:B------:R2:W-:Y:S01]  /*7fd0*/  UTMALDG.4D [UR40], [UR54], desc[UR30] ;  /* 0x00001e28360075b4 */ /* 0x0005e20008019000 */
[----:B------:R2:W-:Y:S01]  /*7fe0*/  UTMALDG.4D [UR16], [UR46], desc[UR30] ;  /* 0x00001e102e0075b4 */ /* 0x0005e20008019000 */
[----:B---3--:R-:W-:Y:S01]  /*7ff0*/  UIADD3 UR32, UR32, 0xf000, URZ ;  /* 0x0000f00020207890 */ /* 0x008fe2000fffe03f */
[----:B------:R-:W-:Y:S01]  /*8000*/  UMOV UR34, 0x80 ;  /* 0x0000008000227882 */ /* 0x000fe20000000000 */
[----:B------:R2:W-:Y:S07]  /*8010*/  UTMALDG.4D [UR8], [UR46], desc[UR30] ;  /* 0x00001e082e0075b4 */ /* 0x0005ee0008019000 */
[----:B------:R2:W-:Y:S02]  /*8020*/  UTMALDG.4D [UR32], [UR46], desc[UR30] ;  /* 0x00001e202e0075b4 */ /* 0x0005e40008019000 */
[----:B--2---:R-:W-:Y:S05]  /*8030*/  @P1 BRA `(.L_x_1259) ;  /* 0x0000001400041947 */ /* 0x004fea0003800000 */
[----:B------:R-:W2:Y:S01]  /*8040*/  S2R R16, SR_TID.X ;  /* 0x0000000000107919 */ /* 0x000ea20000002100 */
[C---:B------:R-:W-:Y:S01]  /*8050*/  R2UR UR7, R4.reuse ;  /* 0x00000000040772ca */ /* 0x040fe200000e0000 */
[----:B------:R-:W-:Y:S01]  /*8060*/  UIADD3 UR8, UR6, -0x2, URZ ;  /* 0xfffffffe06087890 */ /* 0x000fe2000fffe03f */
[----:B------:R-:W-:Y:S02]  /*8070*/  IMAD.MOV.U32 R18, RZ, RZ, 0x1 ;  /* 0x00000001ff127424 */ /* 0x000fe400078e00ff */
[----:B------:R-:W-:Y:S02]  /*8080*/  IMAD.MOV.U32 R21, RZ, RZ, R4 ;  /* 0x000000ffff157224 */ /* 0x000fe400078e0004 */
[----:B------:R-:W-:Y:S01]  /*8090*/  IMAD.MOV.U32 R7, RZ, RZ, 0x1 ;  /* 0x00000001ff077424 */ /* 0x000fe200078e00ff */
[----:B------:R-:W-:-:S06]  /*80a0*/  ISETP.NE.AND P1, PT, R4, UR8, PT ;  /* 0x0000000804007c0c */ /* 0x000fcc000bf25270 */
[----:B------:R-:W-:-:S04]  /*80b0*/  ULOP3.LUT UR7, URZ, UR7, URZ, 0x33, !UPT ;  /* 0x000000073f077292 */ /* 0x000fc8000f8e333f */
[----:B------:R-:W-:-:S06]  /*80c0*/  UIADD3 UR7, UR7, UR6, URZ ;  /* 0x0000000607077290 */ /* 0x000fcc000fffe03f */
[----:B------:R-:W-:-:S05]  /*80d0*/  IMAD.U32 R19, RZ, RZ, UR7 ;  /* 0x00000007ff137e24 */ /* 0x000fca000f8e00ff */
[----:B------:R-:W-:Y:S02]  /*80e0*/  LOP3.LUT R19, R19, 0x1, RZ, 0xc0, !PT ;  /* 0x0000000113137812 */ /* 0x000fe400078ec0ff */
[----:B--2---:R-:W-:Y:S01]  /*80f0*/  LOP3.LUT R20, R16, 0x1f, RZ, 0xc0, !PT ;  /* 0x0000001f10147812 */ /* 0x004fe200078ec0ff */
[----:B------:R-:W-:Y:S06]  /*8100*/  @!P1 BRA `(.L_x_1260) ;  /* 0x0000000c00389947 */ /* 0x000fec0003800000 */
[----:B------:R-:W-:Y:S01]  /*8110*/  R2UR UR8, R19 ;  /* 0x00000000130872ca */ /* 0x000fe200000e0000 */
[----:B------:R-:W-:Y:S02]  /*8120*/  IMAD.MOV.U32 R21, RZ, RZ, R4 ;  /* 0x000000ffff157224 */ /* 0x000fe400078e0004 */
[----:B------:R-:W-:-:S10]  /*8130*/  IMAD.MOV.U32 R7, RZ, RZ, 0x1 ;  /* 0x00000001ff077424 */ /* 0x000fd400078e00ff */
[----:B------:R-:W-:-:S06]  /*8140*/  UIADD3 UR7, UR7, -UR8, URZ ;  /* 0x8000000807077290 */ /* 0x000fcc000fffe03f */
[----:B------:R-:W-:-:S07]  /*8150*/  IMAD.U32 R22, RZ, RZ, UR7 ;  /* 0x00000007ff167e24 */ /* 0x000fce000f8e00ff */
.L_x_1269:
[----:B-1----:R-:W-:-:S05]  /*8160*/  IMAD.MOV.U32 R6, RZ, RZ, 0x1 ;  /* 0x00000001ff067424 */ /* 0x002fca00078e00ff */
[----:B------:R-:W-:-:S04]  /*8170*/  SHF.L.U32 R6, R6, 0x1f, RZ ;  /* 0x0000001f06067819 */ /* 0x000fc800000006ff */
[----:B------:R-:W1:Y:S02]  /*8180*/  SYNCS.PHASECHK.TRANS64.TRYWAIT P1, [R0+URZ+0x36438], R6 ;  /* 0x03643806000075a7 */ /* 0x000e64000802017f */
[----:B-123--:R-:W-:Y:S05]  /*8190*/  @!P1 BRA `(.L_x_1261) ;  /* 0x0000001800849947 */ /* 0x00efea0003800000 */
.L_x_1285:
[----:B------:R-:W-:Y:S05]  /*81a0*/  @P0 BRA `(.L_x_1262) ;  /* 0x0000000000140947 */ /* 0x000fea0003800000 */
[----:B------:R-:W-:Y:S01]  /*81b0*/  ISETP.NE.AND P1, PT, R20, RZ, PT ;  /* 0x000000ff1400720c */ /* 0x000fe20003f25270 */
[----:B------:R-:W-:-:S04]  /*81c0*/  IMAD.MOV.U32 R3, RZ, RZ, 0x6100 ;  /* 0x00006100ff037424 */ /* 0x000fc800078e00ff */
[----:B------:R2:W-:Y:S08]  /*81d0*/  SYNCS.ARRIVE.TRANS64 RZ, [R0+URZ+0x36430], R3 ;  /* 0x0364300300ff79a7 */ /* 0x0005f0000800003f */
[----:B------:R-:W-:Y:S05]  /*81e0*/  @!P1 BRA `(.L_x_1262) ;  /* 0x0000000000049947 */ /* 0x000fea0003800000 */
[----:B------:R-:W-:Y:S01]  /*81f0*/  BPT.TRAP 0x1 ;  /* 0x000000040000795c */ /* 0x000fe20000300000 */
.L_x_1262:
[----:B------:R-:W3:Y:S01]  /*8200*/  LDC.64 R16, c[0x0][0x728] ;  /* 0x0001ca00ff107b82 */ /* 0x000ee20000000a00 */
[----:B------:R-:W-:Y:S01]  /*8210*/  IMAD.SHL.U32 R28, R21, 0x40, RZ ;  /* 0x00000040151c7824 */ /* 0x000fe200078e00ff */
[----:B------:R-:W-:Y:S01]  /*8220*/  UMOV UR32, 0x0 ;  /* 0x0000000000207882 */ /* 0x000fe20000000000 */
[C---:B------:R-:W-:Y:S01]  /*8230*/  VIADD R23, R0.reuse, 0x36430 ;  /* 0x0003643000177836 */ /* 0x040fe20000000000 */
[----:B------:R-:W-:Y:S01]  /*8240*/  UMOV UR33, 0x14f00000 ;  /* 0x14f0000000217882 */ /* 0x000fe20000000000 */
[----:B------:R-:W-:Y:S01]  /*8250*/  VIADD R24, R0, 0x2a000 ;  /* 0x0002a00000187836 */ /* 0x000fe20000000000 */
[----:B------:R-:W-:Y:S01]  /*8260*/  IADD3 R2, P1, R28, UR14, RZ ;  /* 0x0000000e1c027c10 */ /* 0x000fe2000ff3e0ff */
[C---:B------:R-:W-:Y:S01]  /*8270*/  VIADD R25, R0.reuse, 0x2c000 ;  /* 0x0002c00000197836 */ /* 0x040fe20000000000 */
[----:B------:R-:W4:Y:S01]  /*8280*/  LDC.64 R12, c[0x0][0x198] ;  /* 0x00006600ff0c7b82 */ /* 0x000f220000000a00 */
[----:B------:R-:W-:Y:S01]  /*8290*/  VIADD R26, R0, 0x2e000 ;  /* 0x0002e000001a7836 */ /* 0x000fe20000000000 */
[----:B--2---:R-:W-:Y:S01]  /*82a0*/  LEA.HI.X.SX32 R3, R28, R9, 0x1, P1 ;  /* 0x000000091c037211 */ /* 0x004fe200008f0eff */
[----:B------:R-:W-:Y:S01]  /*82b0*/  VIADD R27, R0, 0x30200 ;  /* 0x00030200001b7836 */ /* 0x000fe20000000000 */
[----:B------:R-:W-:Y:S01]  /*82c0*/  R2UR UR27, R28 ;  /* 0x000000001c1b72ca */ /* 0x000fe200000e0000 */
[----:B------:R-:W-:Y:S01]  /*82d0*/  UMOV UR26, URZ ;  /* 0x0000003f001a7c82 */ /* 0x000fe20008000000 */
[----:B------:R-:W-:Y:S01]  /*82e0*/  R2UR UR25, R23 ;  /* 0x00000000171972ca */ /* 0x000fe200000e0000 */
[----:B------:R-:W-:Y:S01]  /*82f0*/  UMOV UR18, 0x40 ;  /* 0x0000004000127882 */ /* 0x000fe20000000000 */
        /* <DEDUP_REMOVED lines=8> */
[C---:B---3--:R-:W-:Y:S01]  /*8380*/  LEA R4, P1, R2.reuse, R16, 0x2 ;  /* 0x0000001002047211 */ /* 0x048fe200078210ff */
[----:B------:R-:W-:Y:S01]  /*8390*/  UMOV UR19, UR27 ;  /* 0x0000001b00137c82 */ /* 0x000fe20008000000 */
[----:B------:R-:W-:Y:S01]  /*83a0*/  UMOV UR13, UR29 ;  /* 0x0000001d000d7c82 */ /* 0x000fe20008000000 */
[----:B------:R-:W-:Y:S01]  /*83b0*/  UMOV UR17, UR25 ;  /* 0x0000001900117c82 */ /* 0x000fe20008000000 */
[----:B------:R-:W-:Y:S01]  /*83c0*/  LEA.HI.X R2, R2, R17, R3, 0x2, P1 ;  /* 0x0000001102027211 */ /* 0x000fe200008f1403 */
[----:B------:R-:W-:Y:S01]  /*83d0*/  UMOV UR9, UR25 ;  /* 0x0000001900097c82 */ /* 0x000fe20008000000 */
[----:B------:R-:W-:Y:S01]  /*83e0*/  R2UR UR40, R4 ;  /* 0x00000000042872ca */ /* 0x000fe200000e0000 */
[----:B------:R-:W-:Y:S01]  /*83f0*/  UMOV UR11, UR27 ;  /* 0x0000001b000b7c82 */ /* 0x000fe20008000000 */
[----:B----4-:R-:W-:Y:S01]  /*8400*/  IMAD.MOV.U32 R10, RZ, RZ, R12 ;  /* 0x000000ffff0a7224 */ /* 0x010fe200078e000c */
[----:B------:R-:W-:Y:S01]  /*8410*/  R2UR UR41, R2 ;  /* 0x00000000022972ca */ /* 0x000fe200000e0000 */
[----:B------:R-:W-:Y:S01]  /*8420*/  IMAD.MOV.U32 R11, RZ, RZ, R13 ;  /* 0x000000ffff0b7224 */ /* 0x000fe200078e000d */
[----:B------:R-:W-:Y:S01]  /*8430*/  SHF.L.U32 R3, R7, 0x1f, RZ ;  /* 0x0000001f07037819 */ /* 0x000fe200000006ff */
[----:B------:R-:W-:Y:S01]  /*8440*/  UMOV UR7, 0x10 ;  /* 0x0000001000077882 */ /* 0x000fe20000000000 */
[----:B------:R-:W-:Y:S01]  /*8450*/  IADD3 R4, P1, R10, 0x1f0, RZ ;  /* 0x000001f00a047810 */ /* 0x000fe20007f3e0ff */
[----:B------:R-:W-:-:S03]  /*8460*/  UMOV UR43, UR25 ;  /* 0x00000019002b7c82 */ /* 0x000fc60008000000 */
[----:B------:R-:W-:Y:S01]  /*8470*/  R2UR UR30, R4 ;  /* 0x00000000041e72ca */ /* 0x000fe200000e0000 */
[----:B------:R-:W-:-:S05]  /*8480*/  IMAD.X R5, RZ, RZ, R11, P1 ;  /* 0x000000ffff057224 */ /* 0x000fca00008e060b */
[----:B------:R-:W-:-:S13]  /*8490*/  R2UR UR31, R5 ;  /* 0x00000000051f72ca */ /* 0x000fda00000e0000 */
[----:B------:R2:W-:Y:S01]  /*84a0*/  UTMALDG.4D [UR24], [UR30], desc[UR32] ;  /* 0x000020181e0075b4 */ /* 0x0005e20008019000 */
[----:B------:R2:W-:Y:S01]  /*84b0*/  UTMALDG.4D [UR16], [UR30], desc[UR32] ;  /* 0x000020101e0075b4 */ /* 0x0005e20008019000 */
[----:B------:R2:W-:Y:S01]  /*84c0*/  UTMALDG.4D [UR8], [UR30], desc[UR32] ;  /* 0x000020081e0075b4 */ /* 0x0005e20008019000 */
[----:B------:R2:W-:Y:S01]  /*84d0*/  UBLKCP.S.G [UR42], [UR40], UR7 ;  /* 0x0000002a280073ba */ /* 0x0005e20008000207 */
[----:B------:R-:W3:Y:S02]  /*84e0*/  SYNCS.PHASECHK.TRANS64.TRYWAIT P1, [R0+URZ+0x36428], R3 ;  /* 0x03642803000075a7 */ /* 0x000ee4000802017f */
[----:B--23--:R-:W-:Y:S05]  /*84f0*/  @!P1 BRA `(.L_x_1263) ;  /* 0x0000001400c09947 */ /* 0x00cfea0003800000 */
.L_x_1286:
[----:B------:R-:W-:Y:S05]  /*8500*/  @P0 BRA `(.L_x_1264) ;  /* 0x0000000000140947 */ /* 0x000fea0003800000 */
[----:B------:R-:W-:Y:S01]  /*8510*/  ISETP.NE.AND P1, PT, R20, RZ, PT ;  /* 0x000000ff1400720c */ /* 0x000fe20003f25270 */
[----:B--2---:R-:W-:-:S04]  /*8520*/  IMAD.MOV.U32 R3, RZ, RZ, 0x6100 ;  /* 0x00006100ff037424 */ /* 0x004fc800078e00ff */
[----:B------:R3:W-:Y:S08]  /*8530*/  SYNCS.ARRIVE.TRANS64 RZ, [R0+URZ+0x36418], R3 ;  /* 0x0364180300ff79a7 */ /* 0x0007f0000800003f */
[----:B------:R-:W-:Y:S05]  /*8540*/  @!P1 BRA `(.L_x_1264) ;  /* 0x0000000000049947 */ /* 0x000fea0003800000 */
[----:B------:R-:W-:Y:S01]  /*8550*/  BPT.TRAP 0x1 ;  /* 0x000000040000795c */ /* 0x000fe20000300000 */
.L_x_1264:
[----:B------:R-:W-:Y:S01]  /*8560*/  VIADD R28, R28, 0x40 ;  /* 0x000000401c1c7836 */ /* 0x000fe20000000000 */
[----:B------:R-:W-:Y:S01]  /*8570*/  ULDC.64 UR8, c[0x0][0x700] ;  /* 0x0001c00000087ab9 */ /* 0x000fe20000000a00 */
[----:B------:R-:W-:Y:S01]  /*8580*/  R2UR UR40, R0 ;  /* 0x00000000002872ca */ /* 0x000fe200000e0000 */
[----:B------:R-:W-:Y:S01]  /*8590*/  IMAD.U32 R12, RZ, RZ, UR8 ;  /* 0x00000008ff0c7e24 */ /* 0x000fe2000f8e00ff */
[----:B------:R-:W-:Y:S01]  /*85a0*/  UMOV UR32, 0x0 ;  /* 0x0000000000207882 */ /* 0x000fe20000000000 */
[----:B------:R-:W-:Y:S01]  /*85b0*/  IADD3 R2, P1, R28, UR22, RZ ;  /* 0x000000161c027c10 */ /* 0x000fe2000ff3e0ff */
[----:B------:R-:W-:Y:S01]  /*85c0*/  IMAD.U32 R13, RZ, RZ, UR9 ;  /* 0x00000009ff0d7e24 */ /* 0x000fe2000f8e00ff */
[----:B------:R-:W-:Y:S01]  /*85d0*/  SHF.R.S32.HI R14, RZ, 0x1f, R28 ;  /* 0x0000001fff0e7819 */ /* 0x000fe2000001141c */
[----:B------:R-:W-:Y:S01]  /*85e0*/  UMOV UR33, 0x14f00000 ;  /* 0x14f0000000217882 */ /* 0x000fe20000000000 */
[----:B--23--:R-:W-:Y:S01]  /*85f0*/  LEA R3, P2, R2, R12, 0x2 ;  /* 0x0000000c02037211 */ /* 0x00cfe200078410ff */
[----:B------:R-:W-:Y:S01]  /*8600*/  UMOV UR18, URZ ;  /* 0x0000003f00127c82 */ /* 0x000fe20008000000 */
[----:B------:R-:W-:Y:S01]  /*8610*/  R2UR UR19, R28 ;  /* 0x000000001c1372ca */ /* 0x000fe200000e0000 */
[----:B------:R-:W-:Y:S01]  /*8620*/  UMOV UR20, UR28 ;  /* 0x0000001c00147c82 */ /* 0x000fe20008000000 */
[----:B------:R-:W-:Y:S01]  /*8630*/  R2UR UR42, R3 ;  /* 0x00000000032a72ca */ /* 0x000fe200000e0000 */
[----:B------:R-:W-:Y:S01]  /*8640*/  IMAD.X R3, R14, 0x1, R8, P1 ;  /* 0x000000010e037824 */ /* 0x000fe200008e0608 */
[----:B------:R-:W-:Y:S01]  /*8650*/  UIADD3 UR17, UR40, 0x36418, URZ ;  /* 0x0003641828117890 */ /* 0x000fe2000fffe03f */
[----:B------:R-:W-:Y:S01]  /*8660*/  SHF.L.U32 R29, RZ, 0x1f, RZ ;  /* 0x0000001fff1d7819 */ /* 0x000fe200000006ff */
[----:B------:R-:W-:-:S02]  /*8670*/  UIADD3 UR16, UR40, 0x24000, URZ ;  /* 0x0002400028107890 */ /* 0x000fc4000fffe03f */
[----:B------:R-:W-:Y:S01]  /*8680*/  LEA.HI.X R3, R2, R13, R3, 0x2, P2 ;  /* 0x0000000d02037211 */ /* 0x000fe200010f1403 */
[----:B------:R-:W-:Y:S01]  /*8690*/  UIADD3 UR8, UR40, 0x26000, URZ ;  /* 0x0002600028087890 */ /* 0x000fe2000fffe03f */
[----:B------:R-:W-:Y:S01]  /*86a0*/  IADD3 R2, P1, R10, 0xf0, RZ ;  /* 0x000000f00a027810 */ /* 0x000fe20007f3e0ff */
[----:B------:R-:W-:Y:S01]  /*86b0*/  UIADD3 UR24, UR40, 0x28000, URZ ;  /* 0x0002800028187890 */ /* 0x000fe2000fffe03f */
[----:B------:R-:W-:Y:S01]  /*86c0*/  R2UR UR43, R3 ;  /* 0x00000000032b72ca */ /* 0x000fe200000e0000 */
[----:B------:R-:W-:Y:S01]  /*86d0*/  UIADD3 UR40, UR40, 0x30100, URZ ;  /* 0x0003010028287890 */ /* 0x000fe2000fffe03f */
[----:B------:R-:W-:Y:S01]  /*86e0*/  R2UR UR30, R2 ;  /* 0x00000000021e72ca */ /* 0x000fe200000e0000 */
[----:B------:R-:W-:Y:S01]  /*86f0*/  IMAD.X R3, RZ, RZ, R11, P1 ;  /* 0x000000ffff037224 */ /* 0x000fe200008e060b */
[----:B------:R-:W-:Y:S01]  /*8700*/  UMOV UR21, UR29 ;  /* 0x0000001d00157c82 */ /* 0x000fe20008000000 */
[----:B------:R-:W-:Y:S01]  /*8710*/  UMOV UR10, 0x40 ;  /* 0x00000040000a7882 */ /* 0x000fe20000000000 */
[----:B------:R-:W-:Y:S01]  /*8720*/  UMOV UR12, UR28 ;  /* 0x0000001c000c7c82 */ /* 0x000fe20008000000 */
[----:B------:R-:W-:Y:S01]  /*8730*/  UMOV UR13, UR29 ;  /* 0x0000001d000d7c82 */ /* 0x000fe20008000000 */
[----:B------:R-:W-:Y:S01]  /*8740*/  R2UR UR31, R3 ;  /* 0x00000000031f72ca */ /* 0x000fe200000e0000 */
[----:B------:R-:W-:Y:S01]  /*8750*/  UMOV UR9, UR17 ;  /* 0x0000001100097c82 */ /* 0x000fe20008000000 */
[----:B------:R-:W-:Y:S01]  /*8760*/  UMOV UR11, UR19 ;  /* 0x00000013000b7c82 */ /* 0x000fe20008000000 */
[----:B------:R-:W-:Y:S01]  /*8770*/  UMOV UR26, 0x80 ;  /* 0x00000080001a7882 */ /* 0x000fe20000000000 */
[----:B------:R-:W-:Y:S01]  /*8780*/  UMOV UR25, UR17 ;  /* 0x0000001100197c82 */ /* 0x000fe20008000000 */
[----:B------:R-:W-:Y:S01]  /*8790*/  UMOV UR27, UR19 ;  /* 0x00000013001b7c82 */ /* 0x000fe20008000000 */
[----:B------:R-:W-:Y:S01]  /*87a0*/  UMOV UR41, UR17 ;  /* 0x0000001100297c82 */ /* 0x000fe20008000000 */
[----:B------:R-:W-:-:S06]  /*87b0*/  UMOV UR7, 0x10 ;  /* 0x0000001000077882 */ /* 0x000fcc0000000000 */
[----:B------:R2:W-:Y:S01]  /*87c0*/  UTMALDG.4D [UR16], [UR30], desc[UR32] ;  /* 0x000020101e0075b4 */ /* 0x0005e20008019000 */
[----:B------:R2:W-:Y:S01]  /*87d0*/  UTMALDG.4D [UR8], [UR30], desc[UR32] ;  /* 0x000020081e0075b4 */ /* 0x0005e20008019000 */
[----:B------:R2:W-:Y:S01]  /*87e0*/  UTMALDG.4D [UR24], [UR30], desc[UR32] ;  /* 0x000020181e0075b4 */ /* 0x0005e20008019000 */
[----:B------:R2:W-:Y:S01]  /*87f0*/  UBLKCP.S.G [UR40], [UR42], UR7 ;  /* 0x000000282a0073ba */ /* 0x0005e20008000207 */
[----:B------:R-:W3:Y:S02]  /*8800*/  SYNCS.PHASECHK.TRANS64.TRYWAIT P1, [R0+URZ+0x36438], R29 ;  /* 0x0364381d000075a7 */ /* 0x000ee4000802017f */
[----:B--23--:R-:W-:Y:S05]  /*8810*/  @!P1 BRA `(.L_x_1265) ;  /* 0x00000014000c9947 */ /* 0x00cfea0003800000 */
.L_x_1287:
[----:B------:R-:W-:Y:S05]  /*8820*/  @P0 BRA `(.L_x_1266) ;  /* 0x0000000000140947 */ /* 0x000fea0003800000 */
[----:B------:R-:W-:Y:S01]  /*8830*/  ISETP.NE.AND P1, PT, R20, RZ, PT ;  /* 0x000000ff1400720c */ /* 0x000fe20003f25270 */
[----:B--2---:R-:W-:-:S04]  /*8840*/  IMAD.MOV.U32 R29, RZ, RZ, 0x6100 ;  /* 0x00006100ff1d7424 */ /* 0x004fc800078e00ff */
[----:B------:R3:W-:Y:S08]  /*8850*/  SYNCS.ARRIVE.TRANS64 RZ, [R0+URZ+0x36430], R29 ;  /* 0x0364301d00ff79a7 */ /* 0x0007f0000800003f */
[----:B------:R-:W-:Y:S05]  /*8860*/  @!P1 BRA `(.L_x_1266) ;  /* 0x0000000000049947 */ /* 0x000fea0003800000 */
[----:B------:R-:W-:Y:S01]  /*8870*/  BPT.TRAP 0x1 ;  /* 0x000000040000795c */ /* 0x000fe20000300000 */
.L_x_1266:
[C---:B------:R-:W-:Y:S01]  /*8880*/  R2UR UR27, R28.reuse ;  /* 0x000000001c1b72ca */ /* 0x040fe200000e0000 */
[----:B------:R-:W-:Y:S01]  /*8890*/  UMOV UR32, 0x0 ;  /* 0x0000000000207882 */ /* 0x000fe20000000000 */
[----:B------:R-:W-:Y:S01]  /*88a0*/  IADD3 R28, P1, R28, UR14, RZ ;  /* 0x0000000e1c1c7c10 */ /* 0x000fe2000ff3e0ff */
        /* <DEDUP_REMOVED lines=32> */
[----:B------:R-:W5:Y:S02]  /*8ab0*/  SYNCS.PHASECHK.TRANS64.TRYWAIT P1, [R0+URZ+0x36420], R5 ;  /* 0x03642005000075a7 */ /* 0x000f64000802017f */
[----:B----45:R-:W-:Y:S05]  /*8ac0*/  @!P1 BRA `(.L_x_1267) ;  /* 0x0000001000749947 */ /* 0x030fea0003800000 */
.L_x_1289:
[----:B------:R-:W-:Y:S05]  /*8ad0*/  @P0 BRA `(.L_x_1268) ;  /* 0x0000000000140947 */ /* 0x000fea0003800000 */
[----:B------:R-:W-:Y:S01]  /*8ae0*/  ISETP.NE.AND P1, PT, R20, RZ, PT ;  /* 0x000000ff1400720c */ /* 0x000fe20003f25270 */
[----:B----4-:R-:W-:-:S04]  /*8af0*/  IMAD.MOV.U32 R5, RZ, RZ, 0x6100 ;  /* 0x00006100ff057424 */ /* 0x010fc800078e00ff */
[----:B------:R4:W-:Y:S08]  /*8b00*/  SYNCS.ARRIVE.TRANS64 RZ, [R0+URZ+0x36410], R5 ;  /* 0x0364100500ff79a7 */ /* 0x0009f0000800003f */
[----:B------:R-:W-:Y:S05]  /*8b10*/  @!P1 BRA `(.L_x_1268) ;  /* 0x0000000000049947 */ /* 0x000fea0003800000 */
[----:B------:R-:W-:Y:S01]  /*8b20*/  BPT.TRAP 0x1 ;  /* 0x000000040000795c */ /* 0x000fe20000300000 */
.L_x_1268:
        /* <DEDUP_REMOVED lines=14> */
[----:B------:R-:W-:Y:S01]  /*8c10*/  UMOV UR13, UR29 ;  /* 0x0000001d000d7c82 */ /* 0x000fe20008000000 */
[----:B------:R-:W-:-:S02]  /*8c20*/  UMOV UR26, 0x80 ;  /* 0x00000080001a7882 */ /* 0x000fc40000000000 */
[----:B------:R-:W-:Y:S02]  /*8c30*/  USHF.L.U32 UR19, UR7, 0x6, URZ ;  /* 0x0000000607137899 */ /* 0x000fe4000800063f */
[----:B------:R-:W-:Y:S01]  /*8c40*/  UIADD3 UR17, UR40, 0x36410, URZ ;  /* 0x0003641028117890 */ /* 0x000fe2000fffe03f */
[----:B------:R-:W-:Y:S01]  /*8c50*/  IMAD.U32 R21, RZ, RZ, UR7 ;  /* 0x00000007ff157e24 */ /* 0x000fe2000f8e00ff */
[----:B------:R-:W-:Y:S02]  /*8c60*/  UIADD3 UR9, UP0, UR19, UR22, URZ ;  /* 0x0000001613097290 */ /* 0x000fe4000ff1e03f */
[----:B------:R-:W-:Y:S02]  /*8c70*/  UIADD3 UR16, UR40, 0x1e000, URZ ;  /* 0x0001e00028107890 */ /* 0x000fe4000fffe03f */
[----:B------:R-:W-:Y:S02]  /*8c80*/  ULEA.HI.X.SX32 UR8, UR19, UR8, 0x1, UP0 ;  /* 0x0000000813087291 */ /* 0x000fe400080f0e3f */
[----:B----4-:R-:W-:Y:S01]  /*8c90*/  IMAD.U32 R5, RZ, RZ, UR9 ;  /* 0x00000009ff057e24 */ /* 0x010fe2000f8e00ff */
[----:B------:R-:W-:Y:S01]  /*8ca0*/  UIADD3 UR24, UR40, 0x22000, URZ ;  /* 0x0002200028187890 */ /* 0x000fe2000fffe03f */
[----:B------:R-:W-:Y:S01]  /*8cb0*/  UMOV UR11, UR19 ;  /* 0x00000013000b7c82 */ /* 0x000fe20008000000 */
[----:B------:R-:W-:-:S02]  /*8cc0*/  UMOV UR25, UR17 ;  /* 0x0000001100197c82 */ /* 0x000fc40008000000 */
[----:B------:R-:W-:Y:S01]  /*8cd0*/  LEA R4, P1, R5, R12, 0x2 ;  /* 0x0000000c05047211 */ /* 0x000fe200078210ff */
[----:B------:R-:W-:Y:S01]  /*8ce0*/  IMAD.U32 R5, RZ, RZ, UR8 ;  /* 0x00000008ff057e24 */ /* 0x000fe2000f8e00ff */
[----:B------:R-:W-:Y:S01]  /*8cf0*/  UIADD3 UR8, UR40, 0x20000, URZ ;  /* 0x0002000028087890 */ /* 0x000fe2000fffe03f */
[----:B------:R4:W-:Y:S01]  /*8d00*/  UTMALDG.4D [UR16], [UR30], desc[UR32] ;  /* 0x000020101e0075b4 */ /* 0x0009e20008019000 */
[----:B------:R-:W-:Y:S01]  /*8d10*/  R2UR UR42, R4 ;  /* 0x00000000042a72ca */ /* 0x000fe200000e0000 */
[----:B------:R-:W-:Y:S01]  /*8d20*/  IMAD.U32 R4, RZ, RZ, UR9 ;  /* 0x00000009ff047e24 */ /* 0x000fe2000f8e00ff */
[----:B------:R-:W-:Y:S01]  /*8d30*/  UIADD3 UR40, UR40, 0x30000, URZ ;  /* 0x0003000028287890 */ /* 0x000fe2000fffe03f */
[----:B------:R-:W-:Y:S01]  /*8d40*/  UMOV UR9, UR17 ;  /* 0x0000001100097c82 */ /* 0x000fe20008000000 */
[----:B------:R-:W-:Y:S02]  /*8d50*/  UMOV UR27, UR19 ;  /* 0x00000013001b7c82 */ /* 0x000fe40008000000 */
[----:B------:R-:W-:Y:S01]  /*8d60*/  LEA.HI.X R4, R4, R13, R5, 0x2, P1 ;  /* 0x0000000d04047211 */ /* 0x000fe200008f1405 */
[----:B------:R-:W-:Y:S01]  /*8d70*/  UMOV UR41, UR17 ;  /* 0x0000001100297c82 */ /* 0x000fe20008000000 */
[----:B------:R-:W-:Y:S01]  /*8d80*/  ISETP.NE.AND P1, PT, R22, RZ, PT ;  /* 0x000000ff1600720c */ /* 0x000fe20003f25270 */
[----:B------:R4:W-:Y:S01]  /*8d90*/  UTMALDG.4D [UR8], [UR30], desc[UR32] ;  /* 0x000020081e0075b4 */ /* 0x0009e20008019000 */
[----:B------:R-:W-:Y:S01]  /*8da0*/  R2UR UR43, R4 ;  /* 0x00000000042b72ca */ /* 0x000fe200000e0000 */
[----:B------:R-:W-:Y:S01]  /*8db0*/  UMOV UR34, 0x10 ;  /* 0x0000001000227882 */ /* 0x000fe20000000000 */
[----:B------:R4:W-:Y:S11]  /*8dc0*/  UTMALDG.4D [UR24], [UR30], desc[UR32] ;  /* 0x000020181e0075b4 */ /* 0x0009f60008019000 */
[----:B------:R4:W-:Y:S02]  /*8dd0*/  UBLKCP.S.G [UR40], [UR42], UR34 ;  /* 0x000000282a0073ba */ /* 0x0009e40008000222 */
[----:B----4-:R-:W-:Y:S05]  /*8de0*/  @P1 BRA `(.L_x_1269) ;  /* 0xfffffff000dc1947 */ /* 0x010fea000383ffff */
.L_x_1260:
[----:B------:R-:W-:Y:S01]  /*8df0*/  ISETP.NE.AND P1, PT, R19, RZ, PT ;  /* 0x000000ff1300720c */ /* 0x000fe20003f25270 */
[----:B------:R-:W-:Y:S02]  /*8e00*/  IMAD.MOV.U32 R5, RZ, RZ, 0x1 ;  /* 0x00000001ff057424 */ /* 0x000fe400078e00ff */
[----:B------:R-:W-:-:S10]  /*8e10*/  IMAD.MOV.U32 R4, RZ, RZ, R15 ;  /* 0x000000ffff047224 */ /* 0x000fd400078e000f */
[----:B------:R-:W-:Y:S05]  /*8e20*/  @!P1 BRA `(.L_x_1259) ;  /* 0x0000000400889947 */ /* 0x000fea0003800000 */
[----:B------:R-:W4:Y:S02]  /*8e30*/  SYNCS.PHASECHK.TRANS64.TRYWAIT P1, [R0+URZ+0x36438], R6 ;  /* 0x03643806000075a7 */ /* 0x000f24000802017f */
[----:B----4-:R-:W-:Y:S05]  /*8e40*/  @!P1 BRA `(.L_x_1270) ;  /* 0x0000000c00ac9947 */ /* 0x010fea0003800000 */
.L_x_1290:
[----:B------:R-:W-:Y:S05]  /*8e50*/  @P0 BRA `(.L_x_1271) ;  /* 0x0000000000140947 */ /* 0x000fea0003800000 */
[----:B------:R-:W-:Y:S01]  /*8e60*/  ISETP.NE.AND P1, PT, R20, RZ, PT ;  /* 0x000000ff1400720c */ /* 0x000fe20003f25270 */
[----:B------:R-:W-:-:S04]  /*8e70*/  IMAD.MOV.U32 R5, RZ, RZ, 0x6100 ;  /* 0x00006100ff057424 */ /* 0x000fc800078e00ff */
[----:B------:R1:W-:Y:S08]  /*8e80*/  SYNCS.ARRIVE.TRANS64 RZ, [R0+URZ+0x36430], R5 ;  /* 0x0364300500ff79a7 */ /* 0x0003f0000800003f */
[----:B------:R-:W-:Y:S05]  /*8e90*/  @!P1 BRA `(.L_x_1271) ;  /* 0x0000000000049947 */ /* 0x000fea0003800000 */
[----:B------:R-:W-:Y:S01]  /*8ea0*/  BPT.TRAP 0x1 ;  /* 0x000000040000795c */ /* 0x000fe20000300000 */
.L_x_1271:
[----:B-1----:R-:W1:Y:S01]  /*8eb0*/  LDC.64 R4, c[0x0][0x728] ;  /* 0x0001ca00ff047b82 */ /* 0x002e620000000a00 */
[----:B------:R-:W-:Y:S01]  /*8ec0*/  IMAD.SHL.U32 R16, R21, 0x40, RZ ;  /* 0x0000004015107824 */ /* 0x000fe200078e00ff */
[----:B------:R-:W-:Y:S01]  /*8ed0*/  R2UR UR24, R0 ;  /* 0x00000000001872ca */ /* 0x000fe200000e0000 */
[----:B------:R-:W-:Y:S01]  /*8ee0*/  UMOV UR32, 0x0 ;  /* 0x0000000000207882 */ /* 0x000fe20000000000 */
[----:B------:R-:W-:Y:S01]  /*8ef0*/  UMOV UR33, 0x14f00000 ;  /* 0x14f0000000217882 */ /* 0x000fe20000000000 */
[----:B------:R-:W-:Y:S01]  /*8f00*/  UMOV UR18, URZ ;  /* 0x0000003f00127c82 */ /* 0x000fe20008000000 */
[C---:B----4-:R-:W-:Y:S01]  /*8f10*/  IADD3 R6, P1, R16.reuse, UR14, RZ ;  /* 0x0000000e10067c10 */ /* 0x050fe2000ff3e0ff */
        /* <DEDUP_REMOVED lines=13> */
[C---:B-1----:R-:W-:Y:S01]  /*8ff0*/  LEA R4, P2, R6.reuse, R4, 0x2 ;  /* 0x0000000406047211 */ /* 0x042fe200078410ff */
        /* <DEDUP_REMOVED lines=19> */
[----:B-1--4-:R-:W-:Y:S05]  /*9130*/  @!P1 BRA `(.L_x_1272) ;  /* 0x0000000c00049947 */ /* 0x012fea0003800000 */
.L_x_1291:
[----:B-1----:R-:W-:Y:S01]  /*9140*/  IMAD.MOV.U32 R5, RZ, RZ, RZ ;  /* 0x000000ffff057224 */ /* 0x002fe200078e00ff */
[----:B------:R-:W-:Y:S06]  /*9150*/  @P0 BRA `(.L_x_1273) ;  /* 0x0000000000140947 */ /* 0x000fec0003800000 */
[----:B------:R-:W-:Y:S01]  /*9160*/  ISETP.NE.AND P1, PT, R20, RZ, PT ;  /* 0x000000ff1400720c */ /* 0x000fe20003f25270 */
[----:B------:R-:W-:-:S04]  /*9170*/  IMAD.MOV.U32 R17, RZ, RZ, 0x6100 ;  /* 0x00006100ff117424 */ /* 0x000fc800078e00ff */
[----:B------:R1:W-:Y:S08]  /*9180*/  SYNCS.ARRIVE.TRANS64 RZ, [R0+URZ+0x36418], R17 ;  /* 0x0364181100ff79a7 */ /* 0x0003f0000800003f */
[----:B------:R-:W-:Y:S05]  /*9190*/  @!P1 BRA `(.L_x_1273) ;  /* 0x0000000000049947 */ /* 0x000fea0003800000 */
[----:B------:R-:W-:Y:S01]  /*91a0*/  BPT.TRAP 0x1 ;  /* 0x000000040000795c */ /* 0x000fe20000300000 */
.L_x_1273:
        /* <DEDUP_REMOVED lines=8> */
[----:B------:R-:W-:Y:S01]  /*9230*/  R2UR UR31, R3 ;  /* 0x00000000031f72ca */ /* 0x000fe200000e0000 */
[----:B------:R-:W-:Y:S01]  /*9240*/  UMOV UR21, UR29 ;  /* 0x0000001d00157c82 */ /* 0x000fe20008000000 */
[----:B------:R-:W-:Y:S01]  /*9250*/  UMOV UR10, 0x40 ;  /* 0x00000040000a7882 */ /* 0x000fe20000000000 */
[----:B------:R-:W-:Y:S01]  /*9260*/  UMOV UR12, UR28 ;  /* 0x0000001c000c7c82 */ /* 0x000fe20008000000 */
[----:B------:R-:W-:Y:S01]  /*9270*/  UMOV UR13, UR29 ;  /* 0x0000001d000d7c82 */ /* 0x000fe20008000000 */
[----:B------:R-:W-:Y:S01]  /*9280*/  UIADD3 UR19, UR19, 0x40, URZ ;  /* 0x0000004013137890 */ /* 0x000fe2000fffe03f */
[----:B------:R-:W-:Y:S01]  /*9290*/  IMAD.MOV.U32 R4, RZ, RZ, R15 ;  /* 0x000000ffff047224 */ /* 0x000fe200078e000f */
[----:B------:R-:W-:Y:S01]  /*92a0*/  UMOV UR26, 0x80 ;  /* 0x00000080001a7882 */ /* 0x000fe20000000000 */
[----:B------:R-:W-:Y:S01]  /*92b0*/  IMAD.MOV.U32 R18, RZ, RZ, 0x2 ;  /* 0x00000002ff127424 */ /* 0x000fe200078e00ff */
[----:B------:R-:W-:-:S02]  /*92c0*/  UIADD3 UR8, UP0, UR19, UR22, URZ ;  /* 0x0000001613087290 */ /* 0x000fc4000ff1e03f */
[----:B------:R-:W-:Y:S02]  /*92d0*/  UIADD3 UR16, UR40, 0x24000, URZ ;  /* 0x0002400028107890 */ /* 0x000fe4000fffe03f */
[----:B------:R-:W-:Y:S02]  /*92e0*/  ULEA.HI.X.SX32 UR7, UR19, UR7, 0x1, UP0 ;  /* 0x0000000713077291 */ /* 0x000fe400080f0e3f */
[----:B-1----:R-:W-:Y:S01]  /*92f0*/  IMAD.U32 R17, RZ, RZ, UR8 ;  /* 0x00000008ff117e24 */ /* 0x002fe2000f8e00ff */
[----:B------:R-:W-:Y:S01]  /*9300*/  UIADD3 UR17, UR40, 0x36418, URZ ;  /* 0x0003641828117890 */ /* 0x000fe2000fffe03f */
[----:B------:R-:W-:Y:S01]  /*9310*/  IMAD.U32 R2, RZ, RZ, UR8 ;  /* 0x00000008ff027e24 */ /* 0x000fe2000f8e00ff */
[----:B------:R-:W-:Y:S01]  /*9320*/  UIADD3 UR8, UR40, 0x26000, URZ ;  /* 0x0002600028087890 */ /* 0x000fe2000fffe03f */
[----:B------:R-:W-:Y:S01]  /*9330*/  IMAD.U32 R3, RZ, RZ, UR7 ;  /* 0x00000007ff037e24 */ /* 0x000fe2000f8e00ff */
[----:B------:R-:W-:Y:S01]  /*9340*/  LEA R12, P1, R17, R12, 0x2 ;  /* 0x0000000c110c7211 */ /* 0x000fe200078210ff */
[----:B------:R-:W-:-:S02]  /*9350*/  UIADD3 UR24, UR40, 0x28000, URZ ;  /* 0x0002800028187890 */ /* 0x000fc4000fffe03f */
[----:B------:R-:W-:Y:S01]  /*9360*/  UIADD3 UR40, UR40, 0x30100, URZ ;  /* 0x0003010028287890 */ /* 0x000fe2000fffe03f */
[----:B------:R-:W-:Y:S01]  /*9370*/  LEA.HI.X R13, R2, R13, R3, 0x2, P1 ;  /* 0x0000000d020d7211 */ /* 0x000fe200008f1403 */
[----:B------:R-:W-:Y:S01]  /*9380*/  UMOV UR9, UR17 ;  /* 0x0000001100097c82 */ /* 0x000fe20008000000 */
[----:B------:R-:W-:Y:S01]  /*9390*/  R2UR UR42, R12 ;  /* 0x000000000c2a72ca */ /* 0x000fe200000e0000 */
[----:B------:R-:W-:Y:S01]  /*93a0*/  UMOV UR11, UR19 ;  /* 0x00000013000b7c82 */ /* 0x000fe20008000000 */
[----:B------:R-:W-:Y:S01]  /*93b0*/  R2UR UR43, R13 ;  /* 0x000000000d2b72ca */ /* 0x000fe200000e0000 */
[----:B------:R4:W-:Y:S01]  /*93c0*/  UTMALDG.4D [UR16], [UR30], desc[UR32] ;  /* 0x000020101e0075b4 */ /* 0x0009e20008019000 */
[----:B------:R-:W-:Y:S01]  /*93d0*/  UMOV UR25, UR17 ;  /* 0x0000001100197c82 */ /* 0x000fe20008000000 */
[----:B------:R-:W-:Y:S01]  /*93e0*/  UMOV UR27, UR19 ;  /* 0x00000013001b7c82 */ /* 0x000fe20008000000 */
[----:B------:R-:W-:Y:S01]  /*93f0*/  UMOV UR41, UR17 ;  /* 0x0000001100297c82 */ /* 0x000fe20008000000 */
[----:B------:R-:W-:Y:S01]  /*9400*/  UMOV UR7, 0x10 ;  /* 0x0000001000077882 */ /* 0x000fe20000000000 */
[----:B------:R4:W-:Y:S01]  /*9410*/  UTMALDG.4D [UR8], [UR30], desc[UR32] ;  /* 0x000020081e0075b4 */ /* 0x0009e20008019000 */
[----:B------:R4:W-:Y:S06]  /*9420*/  UTMALDG.4D [UR24], [UR30], desc[UR32] ;  /* 0x000020181e0075b4 */ /* 0x0009ec0008019000 */
[----:B------:R4:W-:Y:S02]  /*9430*/  UBLKCP.S.G [UR40], [UR42], UR7 ;  /* 0x000000282a0073ba */ /* 0x0009e40008000207 */
[----:B----4-:R-:W-:Y:S01]  /*9440*/  NOP ;  /* 0x0000000000007918 */ /* 0x010fe20000000000 */
.L_x_1259:
[----:B------:R-:W-:-:S04]  /*9450*/  SHF.L.U32 R3, R5, 0x1f, RZ ;  /* 0x0000001f05037819 */ /* 0x000fc800000006ff */
[----:B------:R-:W4:Y:S02]  /*9460*/  SYNCS.PHASECHK.TRANS64.TRYWAIT P1, [R0+URZ+0x36438], R3 ;  /* 0x03643803000075a7 */ /* 0x000f24000802017f */
[----:B----4-:R-:W-:Y:S05]  /*9470*/  @!P1 BRA `(.L_x_1274) ;  /* 0x0000000800489947 */ /* 0x010fea0003800000 */
.L_x_1292:
[----:B------:R-:W-:Y:S05]  /*9480*/  @P0 BRA `(.L_x_1275) ;  /* 0x0000000000180947 */ /* 0x000fea0003800000 */
[----:B------:R-:W5:Y:S01]  /*9490*/  S2R R2, SR_TID.X ;  /* 0x0000000000027919 */ /* 0x000f620000002100 */
[----:B----4-:R-:W-:-:S04]  /*94a0*/  IMAD.MOV.U32 R3, RZ, RZ, 0x6100 ;  /* 0x00006100ff037424 */ /* 0x010fc800078e00ff */
[----:B------:R4:W-:Y:S01]  /*94b0*/  SYNCS.ARRIVE.TRANS64 RZ, [R0+URZ+0x36430], R3 ;  /* 0x0364300300ff79a7 */ /* 0x0009e2000800003f */
[----:B-----5:R-:W-:-:S13]  /*94c0*/  LOP3.LUT P0, RZ, R2, 0x1f, RZ, 0xc0, !PT ;  /* 0x0000001f02ff7812 */ /* 0x020fda000780c0ff */
[----:B----4-:R-:W-:Y:S05]  /*94d0*/  @!P0 BRA `(.L_x_1275) ;  /* 0x0000000000048947 */ /* 0x010fea0003800000 */
[----:B------:R-:W-:Y:S01]  /*94e0*/  BPT.TRAP 0x1 ;  /* 0x000000040000795c */ /* 0x000fe20000300000 */
.L_x_1275:
[----:B------:R-:W-:Y:S01]  /*94f0*/  R2UR UR19, R4 ;  /* 0x00000000041372ca */ /* 0x000fe200000e0000 */
[----:B------:R-:W-:Y:S01]  /*9500*/  ULDC.64 UR30, c[0x0][0x728] ;  /* 0x0001ca00001e7ab9 */ /* 0x000fe20000000a00 */
[----:B------:R-:W-:Y:S01]  /*9510*/  R2UR UR7, R9 ;  /* 0x00000000090772ca */ /* 0x000fe200000e0000 */
[----:B------:R-:W-:Y:S01]  /*9520*/  UMOV UR40, 0x0 ;  /* 0x0000000000287882 */ /* 0x000fe20000000000 */
[----:B------:R-:W-:Y:S01]  /*9530*/  IADD3 R10, P0, R10, 0x1f0, RZ ;  /* 0x000001f00a0a7810 */ /* 0x000fe20007f1e0ff */
[----:B------:R-:W-:Y:S01]  /*9540*/  UMOV UR41, 0x14f00000 ;  /* 0x14f0000000297882 */ /* 0x000fe20000000000 */
[----:B------:R-:W-:Y:S01]  /*9550*/  R2UR UR24, R0 ;  /* 0x00000000001872ca */ /* 0x000fe200000e0000 */
[----:B------:R-:W-:Y:S01]  /*9560*/  UMOV UR18, URZ ;  /* 0x0000003f00127c82 */ /* 0x000fe20008000000 */
[----:B------:R-:W-:Y:S01]  /*9570*/  R2UR UR32, R10 ;  /* 0x000000000a2072ca */ /* 0x000fe200000e0000 */
[----:B------:R-:W-:Y:S01]  /*9580*/  IMAD.X R11, RZ, RZ, R11, P0 ;  /* 0x000000ffff0b7224 */ /* 0x000fe200000e060b */
[----:B------:R-:W-:Y:S01]  /*9590*/  UMOV UR20, UR28 ;  /* 0x0000001c00147c82 */ /* 0x000fe20008000000 */
[----:B------:R-:W-:Y:S01]  /*95a0*/  UMOV UR21, UR29 ;  /* 0x0000001d00157c82 */ /* 0x000fe20008000000 */
[----:B------:R-:W-:Y:S01]  /*95b0*/  UMOV UR10, 0x40 ;  /* 0x00000040000a7882 */ /* 0x000fe20000000000 */
[----:B------:R-:W-:Y:S01]  /*95c0*/  USHF.L.U32 UR19, UR19, 0x6, URZ ;  /* 0x0000000613137899 */ /* 0x000fe2000800063f */
[----:B------:R-:W-:Y:S01]  /*95d0*/  R2UR UR33, R11 ;  /* 0x000000000b2172ca */ /* 0x000fe200000e0000 */
[----:B------:R-:W-:Y:S01]  /*95e0*/  UMOV UR12, UR28 ;  /* 0x0000001c000c7c82 */ /* 0x000fe20008000000 */
[----:B------:R-:W-:Y:S01]  /*95f0*/  UMOV UR13, UR29 ;  /* 0x0000001d000d7c82 */ /* 0x000fe20008000000 */
[----:B------:R-:W-:Y:S01]  /*9600*/  UIADD3 UR8, UP0, UR19, UR14, URZ ;  /* 0x0000000e13087290 */ /* 0x000fe2000ff1e03f */
[C---:B------:R-:W-:Y:S01]  /*9610*/  ISETP.NE.AND P0, PT, R18.reuse, 0x2, PT ;  /* 0x000000021200780c */ /* 0x040fe20003f05270 */
[----:B------:R-:W-:Y:S01]  /*9620*/  UIADD3 UR17, UR24, 0x36430, URZ ;  /* 0x0003643018117890 */ /* 0x000fe2000fffe03f */
[----:B------:R-:W-:Y:S01]  /*9630*/  LOP3.LUT R5, R5, 0x1, RZ, 0x3c, !PT ;  /* 0x0000000105057812 */ /* 0x000fe200078e3cff */
[----:B------:R-:W-:Y:S01]  /*9640*/  ULEA.HI.X.SX32 UR7, UR19, UR7, 0x1, UP0 ;  /* 0x0000000713077291 */ /* 0x000fe200080f0e3f */
[----:B-1234-:R-:W-:Y:S01]  /*9650*/  SEL R0, RZ, 0x1, P0 ;  /* 0x00000001ff007807 */ /* 0x01efe20000000000 */
[----:B------:R-:W-:Y:S01]  /*9660*/  ULEA UR30, UP0, UR8, UR30, 0x2 ;  /* 0x0000001e081e7291 */ /* 0x000fe2000f80103f */
[----:B------:R-:W-:Y:S01]  /*9670*/  SEL R18, R18, RZ, P0 ;  /* 0x000000ff12127207 */ /* 0x000fe20000000000 */
[----:B------:R-:W-:Y:S01]  /*9680*/  UIADD3 UR16, UR24, 0x2a000, URZ ;  /* 0x0002a00018107890 */ /* 0x000fe2000fffe03f */
[----:B------:R-:W-:Y:S01]  /*9690*/  LOP3.LUT R7, R7, R0, RZ, 0x3c, !PT ;  /* 0x0000000007077212 */ /* 0x000fe200078e3cff */
[----:B------:R-:W-:-:S02]  /*96a0*/  ULEA.HI.X UR31, UR8, UR31, UR7, 0x2, UP0 ;  /* 0x0000001f081f7291 */ /* 0x000fc400080f1407 */
[----:B------:R-:W-:Y:S02]  /*96b0*/  UIADD3 UR42, UR24, 0x30200, URZ ;  /* 0x00030200182a7890 */ /* 0x000fe4000fffe03f */
[----:B------:R-:W-:Y:S02]  /*96c0*/  UIADD3 UR8, UR24, 0x2c000, URZ ;  /* 0x0002c00018087890 */ /* 0x000fe4000fffe03f */
[----:B------:R-:W-:Y:S01]  /*96d0*/  UIADD3 UR24, UR24, 0x2e000, URZ ;  /* 0x0002e00018187890 */ /* 0x000fe2000fffe03f */
[----:B------:R1:W-:Y:S01]  /*96e0*/  UTMALDG.4D [UR16], [UR32], desc[UR40] ;  /* 0x00002810200075b4 */ /* 0x0003e20008019000 */
[----:B------:R-:W-:Y:S01]  /*96f0*/  UMOV UR9, UR17 ;  /* 0x0000001100097c82 */ /* 0x000fe20008000000 */
[----:B------:R-:W-:Y:S01]  /*9700*/  UMOV UR11, UR19 ;  /* 0x00000013000b7c82 */ /* 0x000fe20008000000 */
[----:B------:R-:W-:Y:S01]  /*9710*/  UMOV UR26, 0x80 ;  /* 0x00000080001a7882 */ /* 0x000fe20000000000 */
[----:B------:R-:W-:Y:S01]  /*9720*/  UMOV UR25, UR17 ;  /* 0x0000001100197c82 */ /* 0x000fe20008000000 */
[----:B------:R-:W-:Y:S01]  /*9730*/  UMOV UR27, UR19 ;  /* 0x00000013001b7c82 */ /* 0x000fe20008000000 */
[----:B------:R-:W-:Y:S01]  /*9740*/  UMOV UR43, UR17 ;  /* 0x00000011002b7c82 */ /* 0x000fe20008000000 */
[----:B------:R-:W-:Y:S01]  /*9750*/  UMOV UR7, 0x10 ;  /* 0x0000001000077882 */ /* 0x000fe20000000000 */
[----:B------:R1:W-:Y:S01]  /*9760*/  UTMALDG.4D [UR8], [UR32], desc[UR40] ;  /* 0x00002808200075b4 */ /* 0x0003e20008019000 */
[----:B------:R1:W-:Y:S01]  /*9770*/  UTMALDG.4D [UR24], [UR32], desc[UR40] ;  /* 0x00002818200075b4 */ /* 0x0003e20008019000 */
[----:B------:R1:W-:Y:S02]  /*9780*/  UBLKCP.S.G [UR42], [UR30], UR7 ;  /* 0x0000002a1e0073ba */ /* 0x0003e40008000207 */
[----:B-1----:R-:W-:Y:S01]  /*9790*/  NOP ;  /* 0x0000000000007918 */ /* 0x002fe20000000000 */
.L_x_1256:
[----:B------:R-:W-:Y:S05]  /*97a0*/  BSYNC B1 ;  /* 0x0000000000017941 */ /* 0x000fea0003800000 */
.L_x_1254:
[----:B------:R-:W-:-:S03]  /*97b0*/  UMOV UR7, 0xffffffff ;  /* 0xffffffff00077882 */ /* 0x000fc60000000000 */
[----:B------:R-:W-:Y:S05]  /*97c0*/  BRA.DIV UR7, `(.L_x_1276) ;  /* 0x0000000607887947 */ /* 0x000fea000b800000 */
[----:B------:R-:W-:-:S13]  /*97d0*/  ELECT P6, URZ, PT ;  /* 0x00000000003f782f */ /* 0x000fda00038c0000 */
.L_x_1295:
[----:B------:R-:W-:Y:S05]  /*97e0*/  @!P6 BRA `(.L_x_1219) ;  /* 0x000000000074e947 */ /* 0x000fea0003800000 */
[----:B------:R-:W-:-:S06]  /*97f0*/  ULOP3.LUT UR7, UR38, 0x2, URZ, 0xfc, !UPT ;  /* 0x0000000226077892 */ /* 0x000fcc000f8efc3f */
[----:B------:R-:W-:-:S05]  /*9800*/  IMAD.U32 R0, RZ, RZ, UR7 ;  /* 0x00000007ff007e24 */ /* 0x000fca000f8e00ff */
[----:B------:R-:W-:-:S13]  /*9810*/  ISETP.NE.AND P2, PT, R0, 0x3, PT ;  /* 0x000000030000780c */ /* 0x000fda0003f45270 */
[----:B------:R-:W-:Y:S05]  /*9820*/  @!P2 BRA `(.L_x_1277) ;  /* 0x000000000004a947 */ /* 0x000fea0003800000 */
[----:B------:R-:W-:Y:S01]  /*9830*/  BPT.TRAP 0x1 ;  /* 0x000000040000795c */ /* 0x000fe20000300000 */
.L_x_1277:
[----:B------:R-:W1:Y:S01]  /*9840*/  S2R R3, SR_CgaCtaId ;  /* 0x0000000000037919 */ /* 0x000e620000008800 */
[----:B------:R-:W-:Y:S02]  /*9850*/  MOV R0, 0x400 ;  /* 0x0000040000007802 */ /* 0x000fe40000000f00 */
[----:B------:R-:W-:Y:S02]  /*9860*/  SHF.L.U32 R2, R7, 0x1f, RZ ;  /* 0x0000001f07027819 */ /* 0x000fe400000006ff */
[----:B-1----:R-:W-:-:S05]  /*9870*/  LEA R4, R3, R0, 0x18 ;  /* 0x0000000003047211 */ /* 0x002fca00078ec0ff */
        /* <DEDUP_REMOVED lines=11> */
.L_x_1296:
[----:B------:R-:W2:Y:S02]  /*9930*/  SYNCS.PHASECHK.TRANS64.TRYWAIT P0, [R3+URZ], R0 ;  /* 0x00000000030075a7 */ /* 0x000ea4000800017f */
[----:B--2---:R-:W-:Y:S05]  /*9940*/  @!P0 BRA `(.L_x_1279) ;  /* 0x00000004005c8947 */ /* 0x004fea0003800000 */
.L_x_1297:
[----:B------:R-:W-:Y:S05]  /*9950*/  @!P2 BRA `(.L_x_1280) ;  /* 0x000000000004a947 */ /* 0x000fea0003800000 */
[----:B------:R-:W-:Y:S01]  /*9960*/  BPT.TRAP 0x1 ;  /* 0x000000040000795c */ /* 0x000fe20000300000 */
.L_x_1280:
[----:B------:R-:W-:-:S07]  /*9970*/  SHF.L.U32 R5, R5, 0x1f, RZ ;  /* 0x0000001f05057819 */ /* 0x000fce00000006ff */
.L_x_1281:
[----:B---3--:R3:W4:Y:S02]  /*9980*/  SYNCS.PHASECHK.TRANS64.TRYWAIT P0, [R4+URZ+0x36438], R5 ;  /* 0x03643805040075a7 */ /* 0x008724000800017f */
[----:B----4-:R-:W-:Y:S05]  /*9990*/  @!P0 NANOSLEEP.SYNCS 0x989680 ;  /* 0x009896800000895d */ /* 0x010fea0003900000 */
[----:B------:R-:W4:Y:S02]  /*99a0*/  @!P0 SYNCS.PHASECHK.TRANS64 P0, [R4+URZ+0x36438], R5 ;  /* 0x03643805040085a7 */ /* 0x000f24000800007f */
[----:B----4-:R-:W-:Y:S05]  /*99b0*/  @!P0 BRA `(.L_x_1281) ;  /* 0xfffffffc00f08947 */ /* 0x010fea000383ffff */
.L_x_1219:
[----:B------:R-:W-:Y:S05]  /*99c0*/  BSYNC B0 ;  /* 0x0000000000007941 */ /* 0x000fea0003800000 */
.L_x_1217:
[----:B------:R-:W-:Y:S05]  /*99d0*/  EXIT ;  /* 0x000000000000794d */ /* 0x000fea0003800000 */
.L_x_1164:
[----:B------:R-:W-:Y:S02]  /*99e0*/  IMAD.MOV.U32 R12, RZ, RZ, RZ ;  /* 0x000000ffff0c7224 */ /* 0x000fe400078e00ff */
[----:B------:R-:W-:Y:S02]  /*99f0*/  IMAD.MOV.U32 R11, RZ, RZ, 0x1f ;  /* 0x0000001fff0b7424 */ /* 0x000fe400078e00ff */
[----:B------:R-:W-:-:S07]  /*9a00*/  IMAD.MOV.U32 R15, RZ, RZ, -0x1 ;  /* 0xffffffffff0f7424 */ /* 0x000fce00078e00ff */
[----:B------:R-:W-:Y:S05]  /*9a10*/  WARPSYNC.COLLECTIVE R15, `(.L_x_1282) ;  /* 0x000000000f087348 */ /* 0x000fea0003c00000 */
[----:B------:R1:W2:Y:S02]  /*9a20*/  SHFL.IDX P6, R14, R13, R12, R11 ;  /* 0x0000000c0d0e7389 */ /* 0x0002a400000c000b */
[----:B-12---:R-:W-:Y:S01]  /*9a30*/  ENDCOLLECTIVE ;  /* 0x000000000000791b */ /* 0x006fe20003800000 */
.L_x_1282:
[----:B------:R-:W-:Y:S05]  /*9a40*/  BRA `(.L_x_1283) ;  /* 0xffffff7400ac7947 */ /* 0x000fea000383ffff */
.L_x_1166:
[----:B--2---:R-:W-:-:S04]  /*9a50*/  IMAD.U32 R3, RZ, RZ, UR37 ;  /* 0x00000025ff037e24 */ /* 0x004fc8000f8e00ff */
[----:B------:R2:W3:Y:S03]  /*9a60*/  SYNCS.PHASECHK.TRANS64.TRYWAIT P0, [R3+URZ+0x36400], R10 ;  /* 0x0364000a030075a7 */ /* 0x0004e6000800017f */
[----:B---3--:R-:W-:Y:S05]  /*9a70*/  @!P0 NANOSLEEP.SYNCS 0x989680 ;  /* 0x009896800000895d */ /* 0x008fea0003900000 */
[----:B------:R-:W3:Y:S02]  /*9a80*/  @!P0 SYNCS.PHASECHK.TRANS64 P0, [R3+URZ+0x36400], R10 ;  /* 0x0364000a030085a7 */ /* 0x000ee4000800007f */
[----:B---3--:R-:W-:Y:S05]  /*9a90*/  @!P0 BRA `(.L_x_1166) ;  /* 0xfffffffc00ec8947 */ /* 0x008fea000383ffff */
[----:B------:R-:W-:Y:S05]  /*9aa0*/  BRA `(.L_x_1165) ;  /* 0xffffff7400e07947 */ /* 0x000fea000383ffff */
.L_x_1170:
[----:B--2---:R2:W3:Y:S02]  /*9ab0*/  SYNCS.PHASECHK.TRANS64.TRYWAIT P1, [R3+URZ+0x36410], R10 ;  /* 0x0364100a030075a7 */ /* 0x0044e4000802017f */
[----:B---3--:R-:W-:Y:S05]  /*9ac0*/  @!P1 NANOSLEEP.SYNCS 0x989680 ;  /* 0x009896800000995d */ /* 0x008fea0003900000 */
[----:B------:R-:W3:Y:S02]  /*9ad0*/  @!P1 SYNCS.PHASECHK.TRANS64 P1, [R3+URZ+0x36410], R10 ;  /* 0x0364100a030095a7 */ /* 0x000ee4000802007f */
[----:B---3--:R-:W-:Y:S05]  /*9ae0*/  @!P1 BRA `(.L_x_1170) ;  /* 0xfffffffc00f09947 */ /* 0x008fea000383ffff */
[----:B------:R-:W-:Y:S05]  /*9af0*/  BRA `(.L_x_1169) ;  /* 0xffffff7c00bc7947 */ /* 0x000fea000383ffff */
.L_x_1174:
[----:B----4-:R-:W-:-:S04]  /*9b00*/  IMAD.U32 R11, RZ, RZ, UR37 ;  /* 0x00000025ff0b7e24 */ /* 0x010fc8000f8e00ff */
[----:B------:R4:W1:Y:S03]  /*9b10*/  SYNCS.PHASECHK.TRANS64.TRYWAIT P1, [R11+URZ+0x36430], R10 ;  /* 0x0364300a0b0075a7 */ /* 0x000866000802017f */
[----:B-1----:R-:W-:Y:S05]  /*9b20*/  @!P1 NANOSLEEP.SYNCS 0x989680 ;  /* 0x009896800000995d */ /* 0x002fea0003900000 */
[----:B------:R-:W1:Y:S02]  /*9b30*/  @!P1 SYNCS.PHASECHK.TRANS64 P1, [R11+URZ+0x36430], R10 ;  /* 0x0364300a0b0095a7 */ /* 0x000e64000802007f */
[----:B-1----:R-:W-:Y:S05]  /*9b40*/  @!P1 BRA `(.L_x_1174) ;  /* 0xfffffffc00ec9947 */ /* 0x002fea000383ffff */
[----:B------:R-:W-:Y:S05]  /*9b50*/  BRA `(.L_x_1173) ;  /* 0xffffff84005c7947 */ /* 0x000fea000383ffff */
.L_x_1257:
[----:B-1----:R1:W2:Y:S02]  /*9b60*/  SYNCS.PHASECHK.TRANS64.TRYWAIT P1, [R0+URZ+0x36420], R6 ;  /* 0x03642006000075a7 */ /* 0x0022a4000802017f */
[----:B--2---:R-:W-:Y:S05]  /*9b70*/  @!P1 NANOSLEEP.SYNCS 0x989680 ;  /* 0x009896800000995d */ /* 0x004fea0003900000 */
[----:B------:R-:W2:Y:S02]  /*9b80*/  @!P1 SYNCS.PHASECHK.TRANS64 P1, [R0+URZ+0x36420], R6 ;  /* 0x03642006000095a7 */ /* 0x000ea4000802007f */
[----:B--2---:R-:W-:Y:S05]  /*9b90*/  @!P1 BRA `(.L_x_1257) ;  /* 0xfffffffc00f09947 */ /* 0x004fea000383ffff */
[----:B------:R-:W-:Y:S05]  /*9ba0*/  BRA `(.L_x_1284) ;  /* 0xffffffdc007c7947 */ /* 0x000fea000383ffff */
.L_x_1261:
[----:B-1----:R1:W2:Y:S02]  /*9bb0*/  SYNCS.PHASECHK.TRANS64.TRYWAIT P1, [R0+URZ+0x36438], R6 ;  /* 0x03643806000075a7 */ /* 0x0022a4000802017f */
[----:B--2---:R-:W-:Y:S05]  /*9bc0*/  @!P1 NANOSLEEP.SYNCS 0x989680 ;  /* 0x009896800000995d */ /* 0x004fea0003900000 */
[----:B------:R-:W2:Y:S02]  /*9bd0*/  @!P1 SYNCS.PHASECHK.TRANS64 P1, [R0+URZ+0x36438], R6 ;  /* 0x03643806000095a7 */ /* 0x000ea4000802007f */
[----:B--2---:R-:W-:Y:S05]  /*9be0*/  @!P1 BRA `(.L_x_1261) ;  /* 0xfffffffc00f09947 */ /* 0x004fea000383ffff */
[----:B------:R-:W-:Y:S05]  /*9bf0*/  BRA `(.L_x_1285) ;  /* 0xffffffe400687947 */ /* 0x000fea000383ffff */
.L_x_1263:
[----:B--2---:R2:W3:Y:S02]  /*9c00*/  SYNCS.PHASECHK.TRANS64.TRYWAIT P1, [R0+URZ+0x36428], R3 ;  /* 0x03642803000075a7 */ /* 0x0044e4000802017f */
[----:B---3--:R-:W-:Y:S05]  /*9c10*/  @!P1 NANOSLEEP.SYNCS 0x989680 ;  /* 0x009896800000995d */ /* 0x008fea0003900000 */
[----:B------:R-:W3:Y:S02]  /*9c20*/  @!P1 SYNCS.PHASECHK.TRANS64 P1, [R0+URZ+0x36428], R3 ;  /* 0x03642803000095a7 */ /* 0x000ee4000802007f */
[----:B---3--:R-:W-:Y:S05]  /*9c30*/  @!P1 BRA `(.L_x_1263) ;  /* 0xfffffffc00f09947 */ /* 0x008fea000383ffff */
[----:B------:R-:W-:Y:S05]  /*9c40*/  BRA `(.L_x_1286) ;  /* 0xffffffe8002c7947 */ /* 0x000fea000383ffff */
.L_x_1265:
[----:B--2---:R2:W3:Y:S02]  /*9c50*/  SYNCS.PHASECHK.TRANS64.TRYWAIT P1, [R0+URZ+0x36438], R29 ;  /* 0x0364381d000075a7 */ /* 0x0044e4000802017f */
[----:B---3--:R-:W-:Y:S05]  /*9c60*/  @!P1 NANOSLEEP.SYNCS 0x989680 ;  /* 0x009896800000995d */ /* 0x008fea0003900000 */
[----:B------:R-:W3:Y:S02]  /*9c70*/  @!P1 SYNCS.PHASECHK.TRANS64 P1, [R0+URZ+0x36438], R29 ;  /* 0x0364381d000095a7 */ /* 0x000ee4000802007f */
[----:B---3--:R-:W-:Y:S05]  /*9c80*/  @!P1 BRA `(.L_x_1265) ;  /* 0xfffffffc00f09947 */ /* 0x008fea000383ffff */
[----:B------:R-:W-:Y:S05]  /*9c90*/  BRA `(.L_x_1287) ;  /* 0xffffffe800e07947 */ /* 0x000fea000383ffff */
.L_x_1267:
[----:B------:R-:W-:-:S07]  /*9ca0*/  SHF.L.U32 R5, R7, 0x1f, RZ ;  /* 0x0000001f07057819 */ /* 0x000fce00000006ff */
.L_x_1288:
[----:B----4-:R4:W1:Y:S02]  /*9cb0*/  SYNCS.PHASECHK.TRANS64.TRYWAIT P1, [R0+URZ+0x36420], R5 ;  /* 0x03642005000075a7 */ /* 0x010864000802017f */
[----:B-1----:R-:W-:Y:S05]  /*9cc0*/  @!P1 NANOSLEEP.SYNCS 0x989680 ;  /* 0x009896800000995d */ /* 0x002fea0003900000 */
[----:B------:R-:W1:Y:S02]  /*9cd0*/  @!P1 SYNCS.PHASECHK.TRANS64 P1, [R0+URZ+0x36420], R5 ;  /* 0x03642005000095a7 */ /* 0x000e64000802007f */
[----:B-1----:R-:W-:Y:S05]  /*9ce0*/  @!P1 BRA `(.L_x_1288) ;  /* 0xfffffffc00f09947 */ /* 0x002fea000383ffff */
[----:B------:R-:W-:Y:S05]  /*9cf0*/  BRA `(.L_x_1289) ;  /* 0xffffffec00747947 */ /* 0x000fea000383ffff */
.L_x_1270:
[----:B----4-:R4:W1:Y:S02]  /*9d00*/  SYNCS.PHASECHK.TRANS64.TRYWAIT P1, [R0+URZ+0x36438], R6 ;  /* 0x03643806000075a7 */ /* 0x010864000802017f */
[----:B-1----:R-:W-:Y:S05]  /*9d10*/  @!P1 NANOSLEEP.SYNCS 0x989680 ;  /* 0x009896800000995d */ /* 0x002fea0003900000 */
[----:B------:R-:W1:Y:S02]  /*9d20*/  @!P1 SYNCS.PHASECHK.TRANS64 P1, [R0+URZ+0x36438], R6 ;  /* 0x03643806000095a7 */ /* 0x000e64000802007f */
[----:B-1----:R-:W-:Y:S05]  /*9d30*/  @!P1 BRA `(.L_x_1270) ;  /* 0xfffffffc00f09947 */ /* 0x002fea000383ffff */
[----:B------:R-:W-:Y:S05]  /*9d40*/  BRA `(.L_x_1290) ;  /* 0xfffffff000407947 */ /* 0x000fea000383ffff */
.L_x_1272:
[----:B-1----:R1:W4:Y:S02]  /*9d50*/  SYNCS.PHASECHK.TRANS64.TRYWAIT P1, [R0+URZ+0x36428], R5 ;  /* 0x03642805000075a7 */ /* 0x002324000802017f */
[----:B----4-:R-:W-:Y:S05]  /*9d60*/  @!P1 NANOSLEEP.SYNCS 0x989680 ;  /* 0x009896800000995d */ /* 0x010fea0003900000 */
[----:B------:R-:W4:Y:S02]  /*9d70*/  @!P1 SYNCS.PHASECHK.TRANS64 P1, [R0+URZ+0x36428], R5 ;  /* 0x03642805000095a7 */ /* 0x000f24000802007f */
[----:B----4-:R-:W-:Y:S05]  /*9d80*/  @!P1 BRA `(.L_x_1272) ;  /* 0xfffffffc00f09947 */ /* 0x010fea000383ffff */
[----:B------:R-:W-:Y:S05]  /*9d90*/  BRA `(.L_x_1291) ;  /* 0xfffffff000e87947 */ /* 0x000fea000383ffff */
.L_x_1274:
[----:B----4-:R4:W1:Y:S02]  /*9da0*/  SYNCS.PHASECHK.TRANS64.TRYWAIT P1, [R0+URZ+0x36438], R3 ;  /* 0x03643803000075a7 */ /* 0x010864000802017f */
[----:B-1----:R-:W-:Y:S05]  /*9db0*/  @!P1 NANOSLEEP.SYNCS 0x989680 ;  /* 0x009896800000995d */ /* 0x002fea0003900000 */
[----:B------:R-:W1:Y:S02]  /*9dc0*/  @!P1 SYNCS.PHASECHK.TRANS64 P1, [R0+URZ+0x36438], R3 ;  /* 0x03643803000095a7 */ /* 0x000e64000802007f */
[----:B-1----:R-:W-:Y:S05]  /*9dd0*/  @!P1 BRA `(.L_x_1274) ;  /* 0xfffffffc00f09947 */ /* 0x002fea000383ffff */
[----:B------:R-:W-:Y:S05]  /*9de0*/  BRA `(.L_x_1292) ;  /* 0xfffffff400a47947 */ /* 0x000fea000383ffff */
.L_x_1276:
[----:B------:R-:W-:Y:S01]  /*9df0*/  BSSY B1, `(.L_x_1293) ;  /* 0x0000006000017945 */ /* 0x000fe20003800000 */
[----:B------:R-:W-:-:S07]  /*9e00*/  IMAD.MOV.U32 R15, RZ, RZ, -0x1 ;  /* 0xffffffffff0f7424 */ /* 0x000fce00078e00ff */
[----:B------:R-:W-:Y:S05]  /*9e10*/  WARPSYNC.COLLECTIVE R15, `(.L_x_1294) ;  /* 0x000000000f0c7348 */ /* 0x000fea0003c00000 */
[----:B------:R-:W-:Y:S02]  /*9e20*/  ELECT P6, UR62, PT ;  /* 0x00000000003e782f */ /* 0x000fe400038c0000 */
[----:B------:R-:W-:Y:S01]  /*9e30*/  MOV R14, UR62 ;  /* 0x0000003e000e7c02 */ /* 0x000fe20008000f00 */
[----:B------:R-:W-:Y:S10]  /*9e40*/  ENDCOLLECTIVE ;  /* 0x000000000000791b */ /* 0x000ff40003800000 */
.L_x_1294:
[----:B------:R-:W-:Y:S05]  /*9e50*/  BSYNC B1 ;  /* 0x0000000000017941 */ /* 0x000fea0003800000 */
.L_x_1293:
[----:B------:R-:W-:Y:S05]  /*9e60*/  BRA `(.L_x_1295) ;  /* 0xfffffff8005c7947 */ /* 0x000fea000383ffff */
.L_x_1278:
[----:B-1----:R1:W2:Y:S02]  /*9e70*/  SYNCS.PHASECHK.TRANS64.TRYWAIT P0, [R9+URZ], R2 ;  /* 0x00000002090075a7 */ /* 0x0022a4000800017f */
[----:B--2---:R-:W-:Y:S05]  /*9e80*/  @!P0 NANOSLEEP.SYNCS 0x989680 ;  /* 0x009896800000895d */ /* 0x004fea0003900000 */
[----:B------:R-:W2:Y:S02]  /*9e90*/  @!P0 SYNCS.PHASECHK.TRANS64 P0, [R9+URZ], R2 ;  /* 0x00000002090085a7 */ /* 0x000ea4000800007f */
[----:B--2---:R-:W-:Y:S05]  /*9ea0*/  @!P0 BRA `(.L_x_1278) ;  /* 0xfffffffc00f08947 */ /* 0x004fea000383ffff */
[----:B------:R-:W-:Y:S05]  /*9eb0*/  BRA `(.L_x_1296) ;  /* 0xfffffff8009c7947 */ /* 0x000fea000383ffff */
.L_x_1279:
[----:B--2---:R2:W3:Y:S02]  /*9ec0*/  SYNCS.PHASECHK.TRANS64.TRYWAIT P0, [R3+URZ], R0 ;  /* 0x00000000030075a7 */ /* 0x0044e4000800017f */
[----:B---3--:R-:W-:Y:S05]  /*9ed0*/  @!P0 NANOSLEEP.SYNCS 0x989680 ;  /* 0x009896800000895d */ /* 0x008fea0003900000 */
[----:B------:R-:W3:Y:S02]  /*9ee0*/  @!P0 SYNCS.PHASECHK.TRANS64 P0, [R3+URZ], R0 ;  /* 0x00000000030085a7 */ /* 0x000ee4000800007f */
[----:B---3--:R-:W-:Y:S05]  /*9ef0*/  @!P0 BRA `(.L_x_1279) ;  /* 0xfffffffc00f08947 */ /* 0x008fea000383ffff */
[----:B------:R-:W-:Y:S05]  /*9f00*/  BRA `(.L_x_1297) ;  /* 0xfffffff800907947 */ /* 0x000fea000383ffff */
.L_x_1298:
        /* <DEDUP_REMOVED lines=15> */
.L_x_3863:


//--------------------- .text._ZN7cutlass13device_kernelIN5flash11enable_sm90INS1_16FlashAttnBwdSm90INS1_25CollectiveMainloopBwdSm90ILi2ELi1ELi1EN4cute5tupleIJNS5_1CILi1EEES8_S8_EEENS6_IJNS7_ILi64EEENS7_ILi96EEENS7_ILi192EEEEEENS_10bfloat16_tEfNS_4arch4Sm90ELb0ELb1ELb1ELb0ELb1ELb0ELb1ELb0ELi3ELi1ELi1ELi1ELb0EEENS1_21CollectiveEpilogueBwdISD_SE_SG_Li384ELb0ELb1ELi3EEENS1_19SingleTileSchedulerILb0ELb0ELb0ELi96EEEEEEEEEvNT_6ParamsE --------------------------
	.section	.text._ZN7cutlass13device_kernelIN5flash11enable_sm90INS1_16FlashAttnBwdSm90INS1_25CollectiveMainloopBwdSm90ILi2ELi1ELi1EN4cute5tupleIJNS5_1CILi1EEES8_S8_EEENS6_IJNS7_ILi64EEENS7_ILi96EEENS7_ILi192EEEEEENS_10bfloat16_tEfNS_4arch4Sm90ELb0ELb1ELb1ELb0ELb1ELb0ELb1ELb0ELi3ELi1ELi1ELi1ELb0EEENS1_21CollectiveEpilogueBwdISD_SE_SG_Li384ELb0ELb1ELi3EEENS1_19SingleTileSchedulerILb0ELb0ELb0ELi96EEEEEEEEEvNT_6ParamsE,"ax",@progbits
	.align	128
.text._ZN7cutlass13device_kernelIN5flash11enable_sm90INS1_16FlashAttnBwdSm90INS1_25CollectiveMainloopBwdSm90ILi2ELi1ELi1EN4cute5tupleIJNS5_1CILi1EEES8_S8_EEENS6_IJNS7_ILi64EEENS7_ILi96EEENS7_ILi192EEEEEENS_10bfloat16_tEfNS_4arch4Sm90ELb0ELb1ELb1ELb0ELb1ELb0ELb1ELb0ELi3ELi1ELi1ELi1ELb0EEENS1_21CollectiveEpilogueBwdISD_SE_SG_Li384ELb0ELb1ELi3EEENS1_19SingleTileSchedulerILb0ELb0ELb0ELi96EEEEEEEEEvNT_6ParamsE:
        .type           _ZN7cutlass13device_kernelIN5flash11enable_sm90INS1_16FlashAttnBwdSm90INS1_25CollectiveMainloopBwdSm90ILi2ELi1ELi1EN4cute5tupleIJNS5_1CILi1EEES8_S8_EEENS6_IJNS7_ILi64EEENS7_ILi96EEENS7_ILi192EEEEEENS_10bfloat16_tEfNS_4arch4Sm90ELb0ELb1ELb1ELb0ELb1ELb0ELb1ELb0ELi3ELi1ELi1ELi1ELb0EEENS1_21CollectiveEpilogueBwdISD_SE_SG_Li384ELb0ELb1ELi3EEENS1_19SingleTileSchedulerILb0ELb0ELb0ELi96EEEEEEEEEvNT_6ParamsE,@function
        .size           _ZN7cutlass13device_kernelIN5flash11enable_sm90INS1_16FlashAttnBwdSm90INS1_25CollectiveMainloopBwdSm90ILi2ELi1ELi1EN4cute5tupleIJNS5_1CILi1EEES8_S8_EEENS6_IJNS7_ILi64EEENS7_ILi96EEENS7_ILi192EEEEEENS_10bfloat16_tEfNS_4arch4Sm90ELb0ELb1ELb1ELb0ELb1ELb0ELb1ELb0ELi3ELi1ELi1ELi1ELb0EEENS1_21CollectiveEpilogueBwdISD_SE_SG_Li384ELb0ELb1ELi3EEENS1_19SingleTileSchedulerILb0ELb0ELb0ELi96EEEEEEEEEvNT_6ParamsE,(.L_x_3864 - _ZN7cutlass13device_kernelIN5flash11enable_sm90INS1_16FlashAttnBwdSm90INS1_25CollectiveMainloopBwdSm90ILi2ELi1ELi1EN4cute5tupleIJNS5_1CILi1EEES8_S8_EEENS6_IJNS7_ILi64EEENS7_ILi96EEENS7_ILi192EEEEEENS_10bfloat16_tEfNS_4arch4Sm90ELb0ELb1ELb1ELb0ELb1ELb0ELb1ELb0ELi3ELi1ELi1ELi1ELb0EEENS1_21CollectiveEpilogueBwdISD_SE_SG_Li384ELb0ELb1ELi3EEENS1_19SingleTileSchedulerILb0ELb0ELb0ELi96EEEEEEEEEvNT_6ParamsE)
        .other          _ZN7cutlass13device_kernelIN5flash11enable_sm90INS1_16FlashAttnBwdSm90INS1_25CollectiveMainloopBwdSm90ILi2ELi1ELi1EN4cute5tupleIJNS5_1CILi1EEES8_S8_EEENS6_IJNS7_ILi64EEENS7_ILi96EEENS7_ILi192EEEEEENS_10bfloat16_tEfNS_4arch4Sm90ELb0ELb1ELb1ELb0ELb1ELb0ELb1ELb0ELi3ELi1ELi1ELi1ELb0EEENS1_21CollectiveEpilogueBwdISD_SE_SG_Li384ELb0ELb1ELi3EEENS1_19SingleTileSchedulerILb0ELb0ELb0ELi96EEEEEEEEEvNT_6ParamsE,@"STO_CUDA_ENTRY STV_DEFAULT"
_ZN7cutlass13device_kernelIN5flash11enable_sm90INS1_16FlashAttnBwdSm90INS1_25CollectiveMainloopBwdSm90ILi2ELi1ELi1EN4cute5tupleIJNS5_1CILi1EEES8_S8_EEENS6_IJNS7_ILi64EEENS7_ILi96EEENS7_ILi192EEEEEENS_10bfloat16_tEfNS_4arch4Sm90ELb0ELb1ELb1ELb0ELb1ELb0ELb1ELb0ELi3ELi1ELi1ELi1ELb0EEENS1_21CollectiveEpilogueBwdISD_SE_SG_Li384ELb0ELb1ELi3EEENS1_19SingleTileSchedulerILb0ELb0ELb0ELi96EEEEEEEEEvNT_6ParamsE:
        /* <DEDUP_REMOVED lines=30> */
.L_x_1300:
[----:B------:R-:W-:Y:S05]  /*01e0*/  BSYNC B0 ;  /* 0x0000000000007941 */ /* 0x000fea0003800000 */
.L_x_1299:
        /* <DEDUP_REMOVED lines=37> */
.L_x_1301:
        /* <DEDUP_REMOVED lines=20> */
.L_x_1302:
[----:B------:R-:W-:Y:S01]  /*0580*/  PLOP3.LUT P0, PT, PT, PT, UP0, 0x80, 0x0 ;  /* 0x000000000000781c */ /* 0x000fe20003f0f008 */
[----:B------:R-:W-:Y:S01]  /*0590*/  NOP ;  /* 0x0000000000007918 */ /* 0x000fe20000000000 */
[----:B------:R-:W-:Y:S01]  /*05a0*/  ULDC.64 UR46, c[0x0][0x208] ;  /* 0x00008200002e7ab9 */ /* 0x000fe20000000a00 */
[----:B-12-4-:R-:W-:Y:S10]  /*05b0*/  BAR.SYNC.DEFER_BLOCKING 0x0 ;  /* 0x0000000000007b1d */ /* 0x016ff40000010000 */
[----:B------:R-:W-:Y:S05]  /*05c0*/  @!P0 BRA `(.L_x_1303) ;  /* 0x0000005c005c8947 */ /* 0x000fea0003800000 */
.L_x_1304:
        /* <DEDUP_REMOVED lines=85> */
.L_x_1305:
        /* <DEDUP_REMOVED lines=37> */
.L_x_1308:
        /* <DEDUP_REMOVED lines=15> */
.L_x_1307:
        /* <DEDUP_REMOVED lines=20> */
.L_x_1310:
        /* <DEDUP_REMOVED lines=15> */
.L_x_1309:
        /* <DEDUP_REMOVED lines=8> */
.L_x_1459:
        /* <DEDUP_REMOVED lines=19> */
.L_x_1312:
        /* <DEDUP_REMOVED lines=110> */
.L_x_1332:
[----:B------:R-:W-:Y:S01]  /*1920*/  IMAD.U32 R3, RZ, RZ, UR38 ;  /* 0x00000026ff037e24 */ /* 0x000fe2000f8e00ff */
[----:B------:R-:W-:Y:S05]  /*1930*/  YIELD ;  /* 0x0000000000007946 */ /* 0x000fea0003800000 */
[----:B------:R-:W-:-:S04]  /*1940*/  LOP3.LUT R3, R3, 0x1, RZ, 0xfc, !PT ;  /* 0x0000000103037812 */ /* 0x000fc800078efcff */
[----:B------:R-:W-:-:S13]  /*1950*/  ISETP.NE.AND P0, PT, R3, 0x3, PT ;  /* 0x000000030300780c */ /* 0x000fda0003f05270 */
[----:B------:R-:W-:Y:S05]  /*1960*/  @!P0 BRA `(.L_x_1314) ;  /* 0x0000000000048947 */ /* 0x000fea0003800000 */
[----:B------:R-:W-:Y:S01]  /*1970*/  BPT.TRAP 0x1 ;  /* 0x000000040000795c */ /* 0x000fe20000300000 */
.L_x_1314:
[----:B------:R-:W-:Y:S02]  /*1980*/  LEA R3, R2, UR37, 0x3 ;  /* 0x0000002502037c11 */ /* 0x000fe4000f8e18ff */
[----:B------:R-:W-:-:S04]  /*1990*/  SHF.L.U32 R10, R7, 0x1f, RZ ;  /* 0x0000001f070a7819 */ /* 0x000fc800000006ff */
[----:B------:R1:W2:Y:S01]  /*19a0*/  SYNCS.PHASECHK.TRANS64.TRYWAIT P1, [R3+URZ+0x36410], R10 ;  /* 0x0364100a030075a7 */ /* 0x0002a2000802017f */
[----:B------:R-:W-:Y:S05]  /*19b0*/  @!P0 BRA `(.L_x_1315) ;  /* 0x0000000000048947 */ /* 0x000fea0003800000 */
[----:B------:R-:W-:Y:S01]  /*19c0*/  BPT.TRAP 0x1 ;  /* 0x000000040000795c */ /* 0x000fe20000300000 */
.L_x_1315:
[----:B--2---:R-:W-:Y:S05]  /*19d0*/  @P1 BRA `(.L_x_1316) ;  /* 0x0000000000081947 */ /* 0x004fea0003800000 */
[----:B------:R-:W2:Y:S02]  /*19e0*/  SYNCS.PHASECHK.TRANS64.TRYWAIT P1, [R3+URZ+0x36410], R10 ;  /* 0x0364100a030075a7 */ /* 0x000ea4000802017f */
[----:B--2---:R-:W-:Y:S05]  /*19f0*/  @!P1 BRA `(.L_x_1317) ;  /* 0x0000008c00e89947 */ /* 0x004fea0003800000 */
.L_x_1316:
        /* <DEDUP_REMOVED lines=8> */
[----:B------:R-:W-:-:S02]  /*1a80*/  UMOV UR11, 0x40000040 ;  /* 0x40000040000b7882 */ /* 0x000fc40000000000 */
[----:B------:R-:W-:Y:S02]  /*1a90*/  ULOP3.LUT UR5, UR5, 0x3fff, URZ, 0xc0, !UPT ;  /* 0x00003fff05057892 */ /* 0x000fe4000f8ec03f */
[----:B-12---:R-:W-:Y:S02]  /*1aa0*/  LEA R10, R9, UR37, 0x2 ;  /* 0x00000025090a7c11 */ /* 0x006fe4000f8e10ff */
[----:B------:R-:W-:Y:S02]  /*1ab0*/  ULEA UR4, UR6, UR37, 0xc ;  /* 0x0000002506047291 */ /* 0x000fe4000f8e603f */
[----:B------:R-:W-:Y:S02]  /*1ac0*/  ULOP3.LUT UR5, UR5, 0x10000, URZ, 0xfc, !UPT ;  /* 0x0001000005057892 */ /* 0x000fe4000f8efc3f */
[----:B------:R-:W-:Y:S02]  /*1ad0*/  USHF.R.U32.HI UR6, URZ, 0x4, UR4 ;  /* 0x000000043f067899 */ /* 0x000fe40008011604 */
[----:B------:R-:W-:-:S02]  /*1ae0*/  UIMAD UR5, UR7, 0x600, UR5 ;  /* 0x00000600070578a4 */ /* 0x000fc4000f8e0205 */
[----:B------:R-:W-:-:S04]  /*1af0*/  ULOP3.LUT UR6, UR6, 0x3fff, URZ, 0xc0, !UPT ;  /* 0x00003fff06067892 */ /* 0x000fc8000f8ec03f */
[----:B------:R-:W-:Y:S01]  /*1b00*/  ULOP3.LUT UR6, UR6, 0x10000, URZ, 0xfc, !UPT ;  /* 0x0001000006067892 */ /* 0x000fe2000f8efc3f */
[----:B------:R-:W-:-:S06]  /*1b10*/  UMOV UR8, UR5 ;  /* 0x0000000500087c82 */ /* 0x000fcc0008000000 */
[----:B------:R-:W-:Y:S02]  /*1b20*/  UMOV UR10, UR6 ;  /* 0x00000006000a7c82 */ /* 0x000fe40008000000 */
[----:B------:R-:W-:Y:S01]  /*1b30*/  HGMMA.64x32x16.F32.BF16 R136, gdesc[UR8], RZ, !UPT, gsb0 ;  /* 0x00600000088879f0 */ /* 0x000fe2000c0018ff */
        /* <DEDUP_REMOVED lines=82> */
.L_x_1318:
[----:B-1----:R-:W-:-:S04]  /*2060*/  SHF.L.U32 R10, R4, 0x1f, RZ ;  /* 0x0000001f040a7819 */ /* 0x002fc800000006ff */
[----:B------:R1:W4:Y:S01]  /*2070*/  SYNCS.PHASECHK.TRANS64.TRYWAIT P1, [UR37+0x36430], R10 ;  /* 0x0364300aff0075a7 */ /* 0x0003220008020165 */
[----:B------:R-:W-:Y:S05]  /*2080*/  @!P0 BRA `(.L_x_1319) ;  /* 0x0000000000048947 */ /* 0x000fea0003800000 */
[----:B------:R-:W-:Y:S01]  /*2090*/  BPT.TRAP 0x1 ;  /* 0x000000040000795c */ /* 0x000fe20000300000 */
.L_x_1319:
[----:B----4-:R-:W-:Y:S05]  /*20a0*/  @P1 BRA `(.L_x_1320) ;  /* 0x0000000000081947 */ /* 0x010fea0003800000 */
[----:B------:R-:W4:Y:S02]  /*20b0*/  SYNCS.PHASECHK.TRANS64.TRYWAIT P1, [UR37+0x36430], R10 ;  /* 0x0364300aff0075a7 */ /* 0x000f240008020165 */
[----:B----4-:R-:W-:Y:S05]  /*20c0*/  @!P1 BRA `(.L_x_1321) ;  /* 0x0000008800489947 */ /* 0x010fea0003800000 */
.L_x_1320:
        /* <DEDUP_REMOVED lines=147> */
.L_x_1324:
[----:B------:R-:W-:-:S06]  /*2a00*/  UISETP.NE.AND UP0, UPT, UR42, 0x1, UPT ;  /* 0x000000012a00788c */ /* 0x000fcc000bf05270 */
[----:B------:R-:W-:-:S05]  /*2a10*/  PLOP3.LUT P1, PT, PT, PT, UP0, 0x80, 0x0 ;  /* 0x000000000000781c */ /* 0x000fca0003f2f008 */
[----:B------:R-:W-:-:S08]  /*2a20*/  @UP0 ULDC UR5, c[0x0][0x754] ;  /* 0x0001d50000050ab9 */ /* 0x000fd00000000800 */
[----:B------:R-:W-:Y:S01]  /*2a30*/  @P1 IMAD.HI.U32 R143, R142, UR5, RZ ;  /* 0x000000058e8f1c27 */ /* 0x000fe2000f8e00ff */
[----:B------:R-:W-:-:S04]  /*2a40*/  @UP0 ULDC UR5, c[0x0][0x758] ;  /* 0x0001d60000050ab9 */ /* 0x000fc80000000800 */
[----:B------:R-:W-:-:S07]  /*2a50*/  @P1 SHF.R.U32.HI R142, RZ, UR5, R143 ;  /* 0x00000005ff8e1c19 */ /* 0x000fce000801168f */
.L_x_1325:
[----:B------:R-:W-:Y:S05]  /*2a60*/  BSYNC B0 ;  /* 0x0000000000007941 */ /* 0x000fea0003800000 */
.L_x_1323:
[----:B------:R-:W4:Y:S01]  /*2a70*/  LDL R143, [R1+0x4] ;  /* 0x00000400018f7983 */ /* 0x000f220000100800 */
[----:B------:R-:W-:Y:S01]  /*2a80*/  IADD3 R148, R140, UR4, R5 ;  /* 0x000000048c947c10 */ /* 0x000fe2000fffe005 */
[----:B----4-:R-:W-:-:S05]  /*2a90*/  IMAD R142, R142, UR42, R143 ;  /* 0x0000002a8e8e7c24 */ /* 0x010fca000f8e028f */
[----:B------:R-:W-:Y:S02]  /*2aa0*/  VIADDMNMX R147, R142, UR42, R147, PT ;  /* 0x0000002a8e937c46 */ /* 0x000fe4000b800193 */
[----:B------:R-:W-:-:S07]  /*2ab0*/  VIMNMX R148, R148, R142, !PT ;  /* 0x0000008e94947248 */ /* 0x000fce0007fe0100 */
.L_x_1322:
        /* <DEDUP_REMOVED lines=18> */
.L_x_1328:
[----:B------:R-:W-:-:S06]  /*2be0*/  UISETP.NE.AND UP0, UPT, UR42, 0x1, UPT ;  /* 0x000000012a00788c */ /* 0x000fcc000bf05270 */
[----:B------:R-:W-:-:S05]  /*2bf0*/  PLOP3.LUT P1, PT, PT, PT, UP0, 0x80, 0x0 ;  /* 0x000000000000781c */ /* 0x000fca0003f2f008 */
[----:B------:R-:W-:-:S08]  /*2c00*/  @UP0 ULDC UR4, c[0x0][0x754] ;  /* 0x0001d50000040ab9 */ /* 0x000fd00000000800 */
[----:B------:R-:W-:Y:S01]  /*2c10*/  @P1 IMAD.HI.U32 R142, R140, UR4, RZ ;  /* 0x000000048c8e1c27 */ /* 0x000fe2000f8e00ff */
[----:B------:R-:W-:-:S04]  /*2c20*/  @UP0 ULDC UR4, c[0x0][0x758] ;  /* 0x0001d60000040ab9 */ /* 0x000fc80000000800 */
[----:B------:R-:W-:-:S07]  /*2c30*/  @P1 SHF.R.U32.HI R140, RZ, UR4, R142 ;  /* 0x00000004ff8c1c19 */ /* 0x000fce000801168e */
.L_x_1329:
[----:B------:R-:W-:Y:S05]  /*2c40*/  BSYNC B0 ;  /* 0x0000000000007941 */ /* 0x000fea0003800000 */
.L_x_1327:
[----:B------:R-:W4:Y:S02]  /*2c50*/  LDL R142, [R1+0x4] ;  /* 0x00000400018e7983 */ /* 0x000f240000100800 */
[----:B----4-:R-:W-:-:S05]  /*2c60*/  IMAD R140, R140, UR42, R142 ;  /* 0x0000002a8c8c7c24 */ /* 0x010fca000f8e028e */
[----:B------:R-:W-:Y:S02]  /*2c70*/  VIMNMX R145, R145, R140, !PT ;  /* 0x0000008c91917248 */ /* 0x000fe40007fe0100 */
[----:B------:R-:W-:-:S07]  /*2c80*/  VIADDMNMX R139, R140, UR42, R139, PT ;  /* 0x0000002a8c8b7c46 */ /* 0x000fce000b80018b */
.L_x_1326:
        /* <DEDUP_REMOVED lines=217> */
[----:B------:R-:W-:Y:S02]  /*3a20*/  UIMAD UR4, UR10, 0x3000, UR37 ;  /* 0x000030000a0478a4 */ /* 0x000fe4000f8e0225 */
[----:B------:R-:W-:Y:S02]  /*3a30*/  UIADD3 UR6, UR9, 0xc0, URZ ;  /* 0x000000c009067890 */ /* 0x000fe4000fffe03f */
[----:B------:R-:W-:Y:S02]  /*3a40*/  USHF.R.U32.HI UR5, URZ, 0x4, UR4 ;  /* 0x000000043f057899 */ /* 0x000fe40008011604 */
[----:B------:R-:W-:Y:S02]  /*3a50*/  UIADD3 UR4, UR8, 0x180, URZ ;  /* 0x0000018008047890 */ /* 0x000fe4000fffe03f */
[----:B------:R-:W-:Y:S01]  /*3a60*/  ULOP3.LUT UR10, UR5, 0x3fff, URZ, 0xc0, !UPT ;  /* 0x00003fff050a7892 */ /* 0x000fe2000f8ec03f */
[----:B------:R-:W-:-:S02]  /*3a70*/  UMOV UR7, 0x80000020 ;  /* 0x8000002000077882 */ /* 0x000fc40000000000 */
[----:B------:R-:W-:Y:S01]  /*3a80*/  UMOV UR5, 0x40000040 ;  /* 0x4000004000057882 */ /* 0x000fe20000000000 */
[----:B------:R-:W-:Y:S02]  /*3a90*/  WARPGROUP.DEPBAR.LE gsb0, 0x0 ;  /* 0x00008000000079c5 */ /* 0x000fe40000010000 */
[----:B------:R-:W-:-:S06]  /*3aa0*/  WARPGROUP.ARRIVE ;  /* 0x00000000000079c5 */ /* 0x000fcc0000000000 */
[----:B------:R-:W-:Y:S01]  /*3ab0*/  HGMMA.64x96x16.F32.BF16 R72, gdesc[UR4].tnspA.tnspB, R72, gsb0 ;  /* 0x61600000044879f0 */ /* 0x000fe20008001848 */
[----:B-1----:R-:W-:-:S04]  /*3ac0*/  IMAD.U32 R153, RZ, RZ, UR37 ;  /* 0x00000025ff997e24 */ /* 0x002fc8000f8e00ff */
[----:B------:R-:W-:-:S05]  /*3ad0*/  VIADD R153, R153, 0x33400 ;  /* 0x0003340099997836 */ /* 0x000fca0000000000 */
[----:B------:R-:W-:-:S13]  /*3ae0*/  R2UR UR13, R153 ;  /* 0x00000000990d72ca */ /* 0x000fda00000e0000 */
[----:B------:R-:W-:-:S04]  /*3af0*/  USHF.R.U32.HI UR13, URZ, 0x4, UR13 ;  /* 0x000000043f0d7899 */ /* 0x000fc8000801160d */
[----:B------:R-:W-:-:S04]  /*3b00*/  ULOP3.LUT UR13, UR13, 0x3fff, URZ, 0xc0, !UPT ;  /* 0x00003fff0d0d7892 */ /* 0x000fc8000f8ec03f */
[----:B------:R-:W-:Y:S01]  /*3b10*/  ULOP3.LUT UR14, UR13, 0x10000, URZ, 0xfc, !UPT ;  /* 0x000100000d0e7892 */ /* 0x000fe2000f8efc3f */
[----:B------:R-:W-:Y:S01]  /*3b20*/  UMOV UR9, 0x80000020 ;  /* 0x8000002000097882 */ /* 0x000fe20000000000 */
[----:B------:R-:W-:-:S05]  /*3b30*/  UMOV UR11, 0x40000040 ;  /* 0x40000040000b7882 */ /* 0x000fca0000000000 */
[----:B------:R-:W-:Y:S01]  /*3b40*/  UMOV UR8, UR14 ;  /* 0x0000000e00087c82 */ /* 0x000fe20008000000 */
        /* <DEDUP_REMOVED lines=48> */
.L_x_1330:
        /* <DEDUP_REMOVED lines=59> */
.L_x_1331:
        /* <DEDUP_REMOVED lines=63> */
.L_x_1306:
        /* <DEDUP_REMOVED lines=25> */
.L_x_1334:
        /* <DEDUP_REMOVED lines=20> */
.L_x_1335:
        /* <DEDUP_REMOVED lines=18> */
.L_x_1336:
        /* <DEDUP_REMOVED lines=18> */
.L_x_1337:
        /* <DEDUP_REMOVED lines=137> */
.L_x_1339:
[----:B------:R-:W-:Y:S05]  /*5390*/  BSYNC B0 ;  /* 0x0000000000007941 */ /* 0x000fea0003800000 */
.L_x_1338:
[----:B------:R-:W-:-:S04]  /*53a0*/  DEPBAR.LE SB0, 0x0 ;  /* 0x000080000000791a */ /* 0x000fc80000000000 */
[----:B------:R-:W-:Y:S05]  /*53b0*/  EXIT ;  /* 0x000000000000794d */ /* 0x000fea0003800000 */
.L_x_1333:
[----:B------:R-:W1:Y:S01]  /*53c0*/  S2R R0, SR_TID.X ;  /* 0x0000000000007919 */ /* 0x000e620000002100 */
[----:B------:R-:W2:Y:S01]  /*53d0*/  S2UR UR9, SR_CTAID.Y ;  /* 0x00000000000979c3 */ /* 0x000ea20000002600 */
[----:B------:R-:W-:Y:S01]  /*53e0*/  BSSY B0, `(.L_x_1340) ;  /* 0x0000032000007945 */ /* 0x000fe20003800000 */
[----:B------:R-:W3:Y:S06]  /*53f0*/  S2R R11, SR_CTAID.X ;  /* 0x00000000000b7919 */ /* 0x000eec0000002500 */
        /* <DEDUP_REMOVED lines=48> */
.L_x_1341:
[----:B------:R-:W-:Y:S05]  /*5700*/  BSYNC B0 ;  /* 0x0000000000007941 */ /* 0x000fea0003800000 */
.L_x_1340:
        /* <DEDUP_REMOVED lines=16> */
.L_x_1343:
[----:B------:R-:W-:Y:S05]  /*5810*/  BSYNC B0 ;  /* 0x0000000000007941 */ /* 0x000fea0003800000 */
.L_x_1342:
        /* <DEDUP_REMOVED lines=16> */
.L_x_1345:
[----:B------:R-:W-:Y:S05]  /*5920*/  BSYNC B0 ;  /* 0x0000000000007941 */ /* 0x000fea0003800000 */
.L_x_1344:
        /* <DEDUP_REMOVED lines=17> */
.L_x_1347:
[----:B------:R-:W-:Y:S05]  /*5a40*/  BSYNC B0 ;  /* 0x0000000000007941 */ /* 0x000fea0003800000 */
.L_x_1346:
        /* <DEDUP_REMOVED lines=17> */
.L_x_1349:
[----:B------:R-:W-:Y:S05]  /*5b60*/  BSYNC B0 ;  /* 0x0000000000007941 */ /* 0x000fea0003800000 */
.L_x_1348:
        /* <DEDUP_REMOVED lines=29> */
.L_x_1351:
[----:B------:R-:W-:Y:S05]  /*5d40*/  BSYNC B0 ;  /* 0x0000000000007941 */ /* 0x000fea0003800000 */
.L_x_1350:
        /* <DEDUP_REMOVED lines=13> */
.L_x_1353:
[----:B------:R-:W-:Y:S05]  /*5e20*/  BSYNC B0 ;  /* 0x0000000000007941 */ /* 0x000fea0003800000 */
.L_x_1352:
        /* <DEDUP_REMOVED lines=15> */
.L_x_1355:
[----:B------:R-:W-:Y:S05]  /*5f20*/  BSYNC B0 ;  /* 0x0000000000007941 */ /* 0x000fea0003800000 */
.L_x_1354:
        /* <DEDUP_REMOVED lines=15> */
.L_x_1357:
[----:B------:R-:W-:Y:S05]  /*6020*/  BSYNC B0 ;  /* 0x0000000000007941 */ /* 0x000fea0003800000 */
.L_x_1356:
        /* <DEDUP_REMOVED lines=15> */
.L_x_1359:
[----:B------:R-:W-:Y:S05]  /*6120*/  BSYNC B0 ;  /* 0x0000000000007941 */ /* 0x000fea0003800000 */
.L_x_1358:
        /* <DEDUP_REMOVED lines=15> */
.L_x_1361:
[----:B------:R-:W-:Y:S05]  /*6220*/  BSYNC B0 ;  /* 0x0000000000007941 */ /* 0x000fea0003800000 */
.L_x_1360:
        /* <DEDUP_REMOVED lines=15> */
.L_x_1363:
[----:B------:R-:W-:Y:S05]  /*6320*/  BSYNC B0 ;  /* 0x0000000000007941 */ /* 0x000fea0003800000 */
.L_x_1362:
[----:B------:R-:W-:Y:S05]  /*6330*/  EXIT ;  /* 0x000000000000794d */ /* 0x000fea0003800000 */
.L_x_1303:
        /* <DEDUP_REMOVED lines=14> */
[----:B------:R-:W-:Y:S02]  /*6420*/  ULDC UR4, c[0x0][0x280] ;  /* 0x0000a00000047ab9 */ /* 0x000fe40000000800 */
[----:B------:R-:W-:-:S04]  /*6430*/  UIADD3 UR5, UR4, 0x3f, URZ ;  /* 0x0000003f04057890 */ /* 0x000fc8000fffe03f */
[----:B------:R-:W-:Y:S01]  /*6440*/  USHF.R.S32.HI UR6, URZ, 0x1f, UR5 ;  /* 0x0000001f3f067899 */ /* 0x000fe20008011405 */
[----:B------:R-:W2:Y:S03]  /*6450*/  S2UR UR17, SR_CTAID.Y ;  /* 0x00000000001179c3 */ /* 0x000ea60000002600 */
[----:B------:R-:W-:-:S04]  /*6460*/  ULEA.HI UR5, UR6, UR5, URZ, 0x6 ;  /* 0x0000000506057291 */ /* 0x000fc8000f8f303f */
[----:B------:R-:W-:Y:S01]  /*6470*/  USHF.R.S32.HI UR5, URZ, 0x6, UR5 ;  /* 0x000000063f057899 */ /* 0x000fe20008011405 */
[----:B-1----:R-:W-:Y:S01]  /*6480*/  ISETP.LE.AND P0, PT, RZ, UR23, PT ;  /* 0x00000017ff007c0c */ /* 0x002fe2000bf03270 */
[----:B--2---:R-:W-:-:S12]  /*6490*/  USHF.R.S32.HI UR18, URZ, 0x1f, UR17 ;  /* 0x0000001f3f127899 */ /* 0x004fd80008011411 */
[----:B------:R-:W-:Y:S05]  /*64a0*/  @!P0 BRA `(.L_x_1367) ;  /* 0x00000000002c8947 */ /* 0x000fea0003800000 */
        /* <DEDUP_REMOVED lines=9> */
[----:B------:R-:W-:Y:S01]  /*6540*/  USEL UR11, UR5, UR7, UP0 ;  /* 0x00000007050b7287 */ /* 0x000fe20008000000 */
[----:B------:R-:W-:Y:S11]  /*6550*/  BRA `(.L_x_1368) ;  /* 0x0000000000047947 */ /* 0x000ff60003800000 */
.L_x_1367:
[----:B------:R-:W-:-:S05]  /*6560*/  UMOV UR11, UR5 ;  /* 0x00000005000b7c82 */ /* 0x000fca0008000000 */
.L_x_1368:
[----:B------:R-:W-:Y:S01]  /*6570*/  UIMAD UR4, UR23, 0x60, UR4 ;  /* 0x00000060170478a4 */ /* 0x000fe2000f8e0204 */
[----:B------:R-:W-:Y:S01]  /*6580*/  ULDC UR6, c[0x0][0x290] ;  /* 0x0000a40000067ab9 */ /* 0x000fe20000000800 */
[----:B------:R-:W-:Y:S01]  /*6590*/  ULDC UR7, c[0x0][0x74c] ;  /* 0x0001d30000077ab9 */ /* 0x000fe20000000800 */
[----:B------:R-:W-:Y:S01]  /*65a0*/  ULDC.64 UR8, c[0x0][0x2d8] ;  /* 0x0000b60000087ab9 */ /* 0x000fe20000000a00 */
[----:B------:R-:W-:Y:S02]  /*65b0*/  UIADD3 UR6, -UR7, UR4, -UR6 ;  /* 0x0000000407067290 */ /* 0x000fe4000fffe906 */
[----:B------:R-:W-:Y:S02]  /*65c0*/  UIMAD UR4, UR18, UR8, URZ ;  /* 0x00000008120472a4 */ /* 0x000fe4000f8e023f */
[----:B------:R-:W-:Y:S02]  /*65d0*/  USHF.R.S32.HI UR7, URZ, 0x1f, UR6 ;  /* 0x0000001f3f077899 */ /* 0x000fe40008011406 */
[----:B------:R-:W-:-:S02]  /*65e0*/  UIMAD UR4, UR17, UR9, UR4 ;  /* 0x00000009110472a4 */ /* 0x000fc4000f8e0204 */
[----:B------:R-:W-:Y:S02]  /*65f0*/  ULEA.HI UR10, UR7, UR6, URZ, 0x6 ;  /* 0x00000006070a7291 */ /* 0x000fe4000f8f303f */
[----:B------:R-:W-:Y:S02]  /*6600*/  UIMAD.WIDE.U32 UR6, UR17, UR8, URZ ;  /* 0x00000008110672a5 */ /* 0x000fe4000f8e003f */
[----:B------:R-:W-:Y:S02]  /*6610*/  USHF.R.S32.HI UR10, URZ, 0x6, UR10 ;  /* 0x000000063f0a7899 */ /* 0x000fe4000801140a */
[----:B------:R-:W-:Y:S02]  /*6620*/  USHF.R.S32.HI UR9, URZ, 0x1f, UR16 ;  /* 0x0000001f3f097899 */ /* 0x000fe40008011410 */
[----:B------:R-:W-:Y:S01]  /*6630*/  UISETP.LT.AND UP0, UPT, URZ, UR10, UPT ;  /* 0x0000000a3f00728c */ /* 0x000fe2000bf01270 */
[----:B------:R-:W-:Y:S01]  /*6640*/  ULDC.64 UR12, c[0x0][0x2e0] ;  /* 0x0000b800000c7ab9 */ /* 0x000fe20000000a00 */
[----:B------:R-:W-:-:S02]  /*6650*/  ULDC UR15, c[0x0][0x288] ;  /* 0x0000a200000f7ab9 */ /* 0x000fc40000000800 */
[----:B------:R-:W-:Y:S02]  /*6660*/  USEL UR8, URZ, UR10, !UP0 ;  /* 0x0000000a3f087287 */ /* 0x000fe4000c000000 */
[----:B------:R-:W-:Y:S02]  /*6670*/  UIMAD UR9, UR9, UR12, URZ ;  /* 0x0000000c090972a4 */ /* 0x000fe4000f8e023f */
[----:B------:R-:W-:Y:S02]  /*6680*/  UISETP.GT.AND UP0, UPT, UR11, UR8, UPT ;  /* 0x000000080b00728c */ /* 0x000fe4000bf04270 */
[----:B------:R-:W-:Y:S02]  /*6690*/  UIMAD UR10, UR16, UR15, URZ ;  /* 0x0000000f100a72a4 */ /* 0x000fe4000f8e023f */
[----:B------:R-:W-:Y:S02]  /*66a0*/  UIMAD UR14, UR16, UR13, UR9 ;  /* 0x0000000d100e72a4 */ /* 0x000fe4000f8e0209 */
[----:B------:R-:W-:Y:S01]  /*66b0*/  PLOP3.LUT P1, PT, PT, PT, UP0, 0x80, 0x0 ;  /* 0x000000000000781c */ /* 0x000fe20003f2f008 */
[----:B------:R-:W-:-:S02]  /*66c0*/  UIADD3 UR7, UR7, UR4, URZ ;  /* 0x0000000407077290 */ /* 0x000fc4000fffe03f */
[----:B------:R-:W-:Y:S02]  /*66d0*/  UIADD3 UR9, UP1, UR10, UR17, URZ ;  /* 0x000000110a097290 */ /* 0x000fe4000ff3e03f */
[----:B------:R-:W-:Y:S01]  /*66e0*/  UIMAD.WIDE.U32 UR6, UR16, UR12, UR6 ;  /* 0x0000000c100672a5 */ /* 0x000fe2000f8e0006 */
[----:B------:R-:W-:Y:S01]  /*66f0*/  ELECT P0, URZ, PT ;  /* 0x00000000003f782f */ /* 0x000fe20003800000 */
[----:B------:R-:W-:-:S06]  /*6700*/  ULEA.HI.X.SX32 UR10, UR10, UR18, 0x1, UP1 ;  /* 0x000000120a0a7291 */ /* 0x000fcc00088f0e3f */
[----:B------:R-:W-:Y:S06]  /*6710*/  @!P1 BRA `(.L_x_1369) ;  /* 0x0000001400509947 */ /* 0x000fec0003800000 */
[----:B------:R-:W1:Y:S01]  /*6720*/  S2R R0, SR_TID.X ;  /* 0x0000000000007919 */ /* 0x000e620000002100 */
[----:B------:R-:W-:Y:S02]  /*6730*/  UIADD3 UR4, -UR8, UR11, URZ ;  /* 0x0000000b08047290 */ /* 0x000fe4000fffe13f */
[----:B------:R-:W-:Y:S02]  /*6740*/  UIADD3 UR14, UR7, UR14, URZ ;  /* 0x0000000e070e7290 */ /* 0x000fe4000fffe03f */
[----:B------:R-:W-:-:S04]  /*6750*/  ULOP3.LUT UR4, UR4, 0x1, URZ, 0xc0, !UPT ;  /* 0x0000000104047892 */ /* 0x000fc8000f8ec03f */
[----:B------:R-:W-:-:S03]  /*6760*/  UISETP.NE.U32.AND UP0, UPT, UR4, 0x1, UPT ;  /* 0x000000010400788c */ /* 0x000fc6000bf05070 */
[----:B------:R-:W-:Y:S02]  /*6770*/  ULDC UR4, c[0x0][0x760] ;  /* 0x0001d80000047ab9 */ /* 0x000fe40000000800 */
[----:B------:R-:W-:Y:S01]  /*6780*/  UIMAD UR15, UR15, UR4, URZ ;  /* 0x000000040f0f72a4 */ /* 0x000fe2000f8e023f */
[----:B------:R-:W-:Y:S02]  /*6790*/  PLOP3.LUT P1, PT, PT, PT, UP0, 0x80, 0x0 ;  /* 0x000000000000781c */ /* 0x000fe40003f2f008 */
[----:B-1----:R-:W-:-:S11]  /*67a0*/  LOP3.LUT R9, R0, 0x1f, RZ, 0xc0, !PT ;  /* 0x0000001f00097812 */ /* 0x002fd600078ec0ff */
[----:B------:R-:W-:Y:S05]  /*67b0*/  @P1 BRA `(.L_x_1370) ;  /* 0x0000000400d01947 */ /* 0x000fea0003800000 */
        /* <DEDUP_REMOVED lines=8> */
[----:B------:R-:W-:-:S04]  /*6840*/  IMAD.U32 R2, RZ, RZ, UR13 ;  /* 0x0000000dff027e24 */ /* 0x000fc8000f8e00ff */
[----:B------:R-:W-:Y:S01]  /*6850*/  IMAD.U32 R3, RZ, RZ, UR4 ;  /* 0x00000004ff037e24 */ /* 0x000fe2000f8e00ff */
[----:B------:R-:W-:Y:S06]  /*6860*/  @P2 BRA `(.L_x_1372) ;  /* 0x0000000000142947 */ /* 0x000fec0003800000 */
.L_x_1373:
[----:B------:R-:W2:Y:S04]  /*6870*/  LDG.E.STRONG.GPU R0, desc[UR46][R2.64] ;  /* 0x0000002e02007981 */ /* 0x000ea8000c1ef900 */
[----:B--2---:R-:W-:Y:S01]  /*6880*/  CCTL.IVALL ;  /* 0x00000000ff00798f */ /* 0x004fe20002000000 */
[----:B------:R-:W-:Y:S05]  /*6890*/  YIELD ;  /* 0x0000000000007946 */ /* 0x000fea0003800000 */
[----:B------:R-:W-:-:S13]  /*68a0*/  ISETP.NE.AND P1, PT, R0, UR23, PT ;  /* 0x0000001700007c0c */ /* 0x000fda000bf25270 */
[----:B------:R-:W-:Y:S05]  /*68b0*/  @P1 BRA `(.L_x_1373) ;  /* 0xfffffffc00ec1947 */ /* 0x000fea000383ffff */
.L_x_1372:
[----:B------:R-:W-:Y:S05]  /*68c0*/  BSYNC B1 ;  /* 0x0000000000017941 */ /* 0x000fea0003800000 */
.L_x_1371:
[----:B------:R-:W-:-:S03]  /*68d0*/  UMOV UR4, 0xffffffff ;  /* 0xffffffff00047882 */ /* 0x000fc60000000000 */
[----:B------:R-:W-:Y:S05]  /*68e0*/  BRA.DIV UR4, `(.L_x_1374) ;  /* 0x0000004204587947 */ /* 0x000fea000b800000 */
[----:B------:R-:W-:Y:S01]  /*68f0*/  NOP ;  /* 0x0000000000007918 */ /* 0x000fe20000000000 */
.L_x_1462:
        /* <DEDUP_REMOVED lines=22> */
.L_x_1376:
[----:B------:R-:W-:Y:S05]  /*6a60*/  BSYNC B1 ;  /* 0x0000000000017941 */ /* 0x000fea0003800000 */
.L_x_1375:
        /* <DEDUP_REMOVED lines=19> */
.L_x_1378:
[----:B------:R-:W-:Y:S05]  /*6ba0*/  BSYNC B1 ;  /* 0x0000000000017941 */ /* 0x000fea0003800000 */
.L_x_1377:
        /* <DEDUP_REMOVED lines=20> */
.L_x_1380:
[----:B------:R-:W-:Y:S05]  /*6cf0*/  BSYNC B1 ;  /* 0x0000000000017941 */ /* 0x000fea0003800000 */
.L_x_1379:
[----:B------:R-:W-:Y:S06]  /*6d00*/  BAR.ARV 0xa, 0xa0 ;  /* 0x0282800000007b1d */ /* 0x000fec0000002000 */
[----:B------:R-:W-:Y:S04]  /*6d10*/  BSSY B1, `(.L_x_1381) ;  /* 0x0000003000017945 */ /* 0x000fe80003800000 */
[----:B------:R-:W-:Y:S05]  /*6d20*/  @!P0 BRA `(.L_x_1382) ;  /* 0x0000000000048947 */ /* 0x000fea0003800000 */
[----:B------:R-:W-:-:S04]  /*6d30*/  DEPBAR.LE SB0, 0x1 ;  /* 0x000080400000791a */ /* 0x000fc80000000000 */
.L_x_1382:
[----:B------:R-:W-:Y:S05]  /*6d40*/  BSYNC B1 ;  /* 0x0000000000017941 */ /* 0x000fea0003800000 */
.L_x_1381:
[----:B------:R-:W-:Y:S06]  /*6d50*/  BAR.ARV 0xb, 0xa0 ;  /* 0x02c2800000007b1d */ /* 0x000fec0000002000 */
[----:B------:R-:W-:Y:S04]  /*6d60*/  BSSY B1, `(.L_x_1383) ;  /* 0x0000003000017945 */ /* 0x000fe80003800000 */
[----:B------:R-:W-:Y:S05]  /*6d70*/  @!P0 BRA `(.L_x_1384) ;  /* 0x0000000000048947 */ /* 0x000fea0003800000 */
[----:B------:R-:W-:-:S04]  /*6d80*/  DEPBAR.LE SB0, 0x0 ;  /* 0x000080000000791a */ /* 0x000fc80000000000 */
.L_x_1384:
[----:B------:R-:W-:Y:S05]  /*6d90*/  BSYNC B1 ;  /* 0x0000000000017941 */ /* 0x000fea0003800000 */
.L_x_1383:
        /* <DEDUP_REMOVED lines=19> */
.L_x_1386:
[----:B------:R-:W-:Y:S05]  /*6ed0*/  BSYNC B1 ;  /* 0x0000000000017941 */ /* 0x000fea0003800000 */
.L_x_1385:
[----:B------:R-:W-:Y:S01]  /*6ee0*/  UIADD3 UR18, UR8, 0x1, URZ ;  /* 0x0000000108127890 */ /* 0x000fe2000fffe03f */
[----:B------:R-:W-:Y:S11]  /*6ef0*/  BRA `(.L_x_1387) ;  /* 0x0000000000047947 */ /* 0x000ff60003800000 */
.L_x_1370:
[----:B------:R-:W-:-:S05]  /*6f00*/  UMOV UR18, UR8 ;  /* 0x0000000800127c82 */ /* 0x000fca0008000000 */
.L_x_1387:
[----:B------:R-:W-:-:S03]  /*6f10*/  UIADD3 UR4, UR8, 0x1, URZ ;  /* 0x0000000108047890 */ /* 0x000fc6000fffe03f */
[----:B------:R-:W-:Y:S01]  /*6f20*/  UMOV UR8, UR18 ;  /* 0x0000001200087c82 */ /* 0x000fe20008000000 */
[----:B------:R-:W-:-:S06]  /*6f30*/  UISETP.NE.AND UP0, UPT, UR11, UR4, UPT ;  /* 0x000000040b00728c */ /* 0x000fcc000bf05270 */
[----:B------:R-:W-:-:S13]  /*6f40*/  PLOP3.LUT P1, PT, PT, PT, UP0, 0x80, 0x0 ;  /* 0x000000000000781c */ /* 0x000fda0003f2f008 */
[----:B------:R-:W-:Y:S05]  /*6f50*/  @!P1 BRA `(.L_x_1369) ;  /* 0x0000000c00409947 */ /* 0x000fea0003800000 */
[----:B------:R-:W-:Y:S01]  /*6f60*/  ULDC.64 UR20, c[0x0][0x2c0] ;  /* 0x0000b00000147ab9 */ /* 0x000fe20000000a00 */
[----:B------:R-:W-:Y:S01]  /*6f70*/  UMOV UR4, URZ ;  /* 0x0000003f00047c82 */ /* 0x000fe20008000000 */
[----:B------:R-:W-:Y:S01]  /*6f80*/  ULEA UR20, UP0, UR6, UR20, 0x2 ;  /* 0x0000001406147291 */ /* 0x000fe2000f80103f */
[----:B------:R-:W-:-:S03]  /*6f90*/  UMOV UR8, UR18 ;  /* 0x0000001200087c82 */ /* 0x000fc60008000000 */
[----:B------:R-:W-:Y:S02]  /*6fa0*/  ULEA.HI.X UR21, UR6, UR21, UR14, 0x2, UP0 ;  /* 0x0000001506157291 */ /* 0x000fe400080f140e */
[----:B------:R-:W-:-:S04]  /*6fb0*/  UIADD3 UR20, UP0, UR20, 0x4000, URZ ;  /* 0x0000400014147890 */ /* 0x000fc8000ff1e03f */
[----:B------:R-:W-:-:S12]  /*6fc0*/  UIADD3.X UR21, URZ, UR21, URZ, UP0, !UPT ;  /* 0x000000153f157290 */ /* 0x000fd800087fe43f */
.L_x_1420:
        /* <DEDUP_REMOVED lines=11> */
.L_x_1390:
[----:B------:R-:W2:Y:S04]  /*7080*/  LDG.E.STRONG.GPU R0, desc[UR46][R2.64] ;  /* 0x0000002e02007981 */ /* 0x000ea8000c1ef900 */
[----:B--2---:R-:W-:Y:S01]  /*7090*/  CCTL.IVALL ;  /* 0x00000000ff00798f */ /* 0x004fe20002000000 */
[----:B------:R-:W-:Y:S05]  /*70a0*/  YIELD ;  /* 0x0000000000007946 */ /* 0x000fea0003800000 */
[----:B------:R-:W-:-:S13]  /*70b0*/  ISETP.NE.AND P1, PT, R0, UR23, PT ;  /* 0x0000001700007c0c */ /* 0x000fda000bf25270 */
[----:B------:R-:W-:Y:S05]  /*70c0*/  @P1 BRA `(.L_x_1390) ;  /* 0xfffffffc00ec1947 */ /* 0x000fea000383ffff */
.L_x_1389:
[----:B------:R-:W-:Y:S05]  /*70d0*/  BSYNC B1 ;  /* 0x0000000000017941 */ /* 0x000fea0003800000 */
.L_x_1388:
[----:B------:R-:W-:-:S03]  /*70e0*/  UMOV UR16, 0xffffffff ;  /* 0xffffffff00107882 */ /* 0x000fc60000000000 */
[----:B------:R-:W-:Y:S05]  /*70f0*/  BRA.DIV UR16, `(.L_x_1391) ;  /* 0x0000003a10707947 */ /* 0x000fea000b800000 */
[----:B------:R-:W-:Y:S01]  /*7100*/  NOP ;  /* 0x0000000000007918 */ /* 0x000fe20000000000 */
.L_x_1465:
        /* <DEDUP_REMOVED lines=19> */
.L_x_1393:
[----:B------:R-:W-:Y:S05]  /*7240*/  BSYNC B1 ;  /* 0x0000000000017941 */ /* 0x000fea0003800000 */
.L_x_1392:
[----:B------:R-:W-:Y:S01]  /*7250*/  UIMAD UR16, UR18, 0x3000, UR4 ;  /* 0x00003000121078a4 */ /* 0x000fe2000f8e0204 */
        /* <DEDUP_REMOVED lines=13> */
.L_x_1395:
[----:B------:R-:W-:Y:S05]  /*7330*/  BSYNC B1 ;  /* 0x0000000000017941 */ /* 0x000fea0003800000 */
.L_x_1394:
        /* <DEDUP_REMOVED lines=15> */
.L_x_1397:
[----:B------:R-:W-:Y:S05]  /*7430*/  BSYNC B1 ;  /* 0x0000000000017941 */ /* 0x000fea0003800000 */
.L_x_1396:
[----:B------:R-:W-:Y:S06]  /*7440*/  BAR.ARV 0xa, 0xa0 ;  /* 0x0282800000007b1d */ /* 0x000fec0000002000 */
[----:B------:R-:W-:Y:S04]  /*7450*/  BSSY B1, `(.L_x_1398) ;  /* 0x0000003000017945 */ /* 0x000fe80003800000 */
[----:B------:R-:W-:Y:S05]  /*7460*/  @!P0 BRA `(.L_x_1399) ;  /* 0x0000000000048947 */ /* 0x000fea0003800000 */
[----:B------:R-:W-:-:S04]  /*7470*/  DEPBAR.LE SB0, 0x1 ;  /* 0x000080400000791a */ /* 0x000fc80000000000 */
.L_x_1399:
[----:B------:R-:W-:Y:S05]  /*7480*/  BSYNC B1 ;  /* 0x0000000000017941 */ /* 0x000fea0003800000 */
.L_x_1398:
[----:B------:R-:W-:Y:S06]  /*7490*/  BAR.ARV 0xb, 0xa0 ;  /* 0x02c2800000007b1d */ /* 0x000fec0000002000 */
[----:B------:R-:W-:Y:S04]  /*74a0*/  BSSY B1, `(.L_x_1400) ;  /* 0x0000003000017945 */ /* 0x000fe80003800000 */
[----:B------:R-:W-:Y:S05]  /*74b0*/  @!P0 BRA `(.L_x_1401) ;  /* 0x0000000000048947 */ /* 0x000fea0003800000 */
[----:B------:R-:W-:-:S04]  /*74c0*/  DEPBAR.LE SB0, 0x0 ;  /* 0x000080000000791a */ /* 0x000fc80000000000 */
.L_x_1401:
[----:B------:R-:W-:Y:S05]  /*74d0*/  BSYNC B1 ;  /* 0x0000000000017941 */ /* 0x000fea0003800000 */
.L_x_1400:
        /* <DEDUP_REMOVED lines=19> */
.L_x_1403:
[----:B------:R-:W-:Y:S05]  /*7610*/  BSYNC B1 ;  /* 0x0000000000017941 */ /* 0x000fea0003800000 */
.L_x_1402:
        /* <DEDUP_REMOVED lines=9> */
.L_x_1406:
[----:B------:R-:W2:Y:S04]  /*76b0*/  LDG.E.STRONG.GPU R0, desc[UR46][R2.64] ;  /* 0x0000002e02007981 */ /* 0x000ea8000c1ef900 */
[----:B--2---:R-:W-:Y:S01]  /*76c0*/  CCTL.IVALL ;  /* 0x00000000ff00798f */ /* 0x004fe20002000000 */
[----:B------:R-:W-:Y:S05]  /*76d0*/  YIELD ;  /* 0x0000000000007946 */ /* 0x000fea0003800000 */
[----:B------:R-:W-:-:S13]  /*76e0*/  ISETP.NE.AND P1, PT, R0, UR23, PT ;  /* 0x0000001700007c0c */ /* 0x000fda000bf25270 */
[----:B------:R-:W-:Y:S05]  /*76f0*/  @P1 BRA `(.L_x_1406) ;  /* 0xfffffffc00ec1947 */ /* 0x000fea000383ffff */
.L_x_1405:
[----:B------:R-:W-:Y:S05]  /*7700*/  BSYNC B1 ;  /* 0x0000000000017941 */ /* 0x000fea0003800000 */
.L_x_1404:
[----:B------:R-:W-:-:S03]  /*7710*/  UMOV UR12, 0xffffffff ;  /* 0xffffffff000c7882 */ /* 0x000fc60000000000 */
[----:B------:R-:W-:Y:S05]  /*7720*/  BRA.DIV UR12, `(.L_x_1407) ;  /* 0x000000360c007947 */ /* 0x000fea000b800000 */
[----:B------:R-:W-:Y:S01]  /*7730*/  NOP ;  /* 0x0000000000007918 */ /* 0x000fe20000000000 */
.L_x_1468:
        /* <DEDUP_REMOVED lines=15> */
.L_x_1409:
[----:B------:R-:W-:Y:S05]  /*7830*/  BSYNC B1 ;  /* 0x0000000000017941 */ /* 0x000fea0003800000 */
.L_x_1408:
        /* <DEDUP_REMOVED lines=14> */
.L_x_1411:
[----:B------:R-:W-:Y:S05]  /*7920*/  BSYNC B1 ;  /* 0x0000000000017941 */ /* 0x000fea0003800000 */
.L_x_1410:
        /* <DEDUP_REMOVED lines=15> */
.L_x_1413:
[----:B------:R-:W-:Y:S05]  /*7a20*/  BSYNC B1 ;  /* 0x0000000000017941 */ /* 0x000fea0003800000 */
.L_x_1412:
[----:B------:R-:W-:Y:S06]  /*7a30*/  BAR.ARV 0xa, 0xa0 ;  /* 0x0282800000007b1d */ /* 0x000fec0000002000 */
[----:B------:R-:W-:Y:S04]  /*7a40*/  BSSY B1, `(.L_x_1414) ;  /* 0x0000003000017945 */ /* 0x000fe80003800000 */
[----:B------:R-:W-:Y:S05]  /*7a50*/  @!P0 BRA `(.L_x_1415) ;  /* 0x0000000000048947 */ /* 0x000fea0003800000 */
[----:B------:R-:W-:-:S04]  /*7a60*/  DEPBAR.LE SB0, 0x1 ;  /* 0x000080400000791a */ /* 0x000fc80000000000 */
.L_x_1415:
[----:B------:R-:W-:Y:S05]  /*7a70*/  BSYNC B1 ;  /* 0x0000000000017941 */ /* 0x000fea0003800000 */
.L_x_1414:
[----:B------:R-:W-:Y:S06]  /*7a80*/  BAR.ARV 0xb, 0xa0 ;  /* 0x02c2800000007b1d */ /* 0x000fec0000002000 */
[----:B------:R-:W-:Y:S04]  /*7a90*/  BSSY B1, `(.L_x_1416) ;  /* 0x0000003000017945 */ /* 0x000fe80003800000 */
[----:B------:R-:W-:Y:S05]  /*7aa0*/  @!P0 BRA `(.L_x_1417) ;  /* 0x0000000000048947 */ /* 0x000fea0003800000 */
[----:B------:R-:W-:-:S04]  /*7ab0*/  DEPBAR.LE SB0, 0x0 ;  /* 0x000080000000791a */ /* 0x000fc80000000000 */
.L_x_1417:
[----:B------:R-:W-:Y:S05]  /*7ac0*/  BSYNC B1 ;  /* 0x0000000000017941 */ /* 0x000fea0003800000 */
.L_x_1416:
        /* <DEDUP_REMOVED lines=19> */
.L_x_1419:
[----:B------:R-:W-:Y:S05]  /*7c00*/  BSYNC B1 ;  /* 0x0000000000017941 */ /* 0x000fea0003800000 */
.L_x_1418:
[----:B------:R-:W-:Y:S02]  /*7c10*/  UIADD3 UR8, UR8, 0x2, URZ ;  /* 0x0000000208087890 */ /* 0x000fe4000fffe03f */
[----:B------:R-:W-:Y:S02]  /*7c20*/  UIADD3 UR4, UR4, 0x6000, URZ ;  /* 0x0000600004047890 */ /* 0x000fe4000fffe03f */
[----:B------:R-:W-:-:S06]  /*7c30*/  UISETP.GE.AND UP0, UPT, UR8, UR11, UPT ;  /* 0x0000000b0800728c */ /* 0x000fcc000bf06270 */
[----:B------:R-:W-:-:S13]  /*7c40*/  PLOP3.LUT P1, PT, PT, PT, UP0, 0x80, 0x0 ;  /* 0x000000000000781c */ /* 0x000fda0003f2f008 */
[----:B------:R-:W-:Y:S05]  /*7c50*/  @!P1 BRA `(.L_x_1420) ;  /* 0xfffffff000dc9947 */ /* 0x000fea000383ffff */
.L_x_1369:
[----:B------:R-:W-:-:S06]  /*7c60*/  UISETP.GT.AND UP0, UPT, UR5, UR8, UPT ;  /* 0x000000080500728c */ /* 0x000fcc000bf04270 */
[----:B------:R-:W-:-:S13]  /*7c70*/  PLOP3.LUT P0, PT, PT, PT, UP0, 0x80, 0x0 ;  /* 0x000000000000781c */ /* 0x000fda0003f0f008 */
[----:B------:R-:W-:Y:S05]  /*7c80*/  @!P0 BRA `(.L_x_1366) ;  /* 0x0000002c00088947 */ /* 0x000fea0003800000 */
[----:B------:R-:W2:Y:S01]  /*7c90*/  S2R R0, SR_TID.X ;  /* 0x0000000000007919 */ /* 0x000ea20000002100 */
[----:B------:R-:W-:Y:S01]  /*7ca0*/  UIADD3 UR4, UR5, -UR8, URZ ;  /* 0x8000000805047290 */ /* 0x000fe2000fffe03f */
[----:B------:R-:W-:Y:S01]  /*7cb0*/  ULDC UR16, c[0x0][0x288] ;  /* 0x0000a20000107ab9 */ /* 0x000fe20000000800 */
[----:B------:R-:W-:Y:S02]  /*7cc0*/  ULDC UR17, c[0x0][0x760] ;  /* 0x0001d80000117ab9 */ /* 0x000fe40000000800 */
[----:B------:R-:W-:Y:S02]  /*7cd0*/  ULOP3.LUT UR4, UR4, 0x1, URZ, 0xc0, !UPT ;  /* 0x0000000104047892 */ /* 0x000fe4000f8ec03f */
[----:B------:R-:W-:Y:S02]  /*7ce0*/  UIMAD UR18, UR16, UR17, URZ ;  /* 0x00000011101272a4 */ /* 0x000fe4000f8e023f */
[----:B------:R-:W-:-:S06]  /*7cf0*/  UISETP.NE.U32.AND UP0, UPT, UR4, 0x1, UPT ;  /* 0x000000010400788c */ /* 0x000fcc000bf05070 */
[----:B------:R-:W-:Y:S02]  /*7d00*/  PLOP3.LUT P0, PT, PT, PT, UP0, 0x80, 0x0 ;  /* 0x000000000000781c */ /* 0x000fe40003f0f008 */
[----:B--2---:R-:W-:-:S11]  /*7d10*/  LOP3.LUT R0, R0, 0x1f, RZ, 0xc0, !PT ;  /* 0x0000001f00007812 */ /* 0x004fd600078ec0ff */
[----:B------:R-:W-:Y:S05]  /*7d20*/  @P0 BRA `(.L_x_1421) ;  /* 0x0000000000780947 */ /* 0x000fea0003800000 */
[----:B------:R-:W-:Y:S01]  /*7d30*/  UIMAD UR4, UR18, UR8, URZ ;  /* 0x00000008120472a4 */ /* 0x000fe2000f8e023f */
[----:B------:R-:W-:Y:S01]  /*7d40*/  ISETP.NE.AND P0, PT, R0, RZ, PT ;  /* 0x000000ff0000720c */ /* 0x000fe20003f05270 */
[----:B------:R-:W-:Y:S01]  /*7d50*/  ULDC.64 UR12, c[0x0][0x768] ;  /* 0x0001da00000c7ab9 */ /* 0x000fe20000000a00 */
[----:B------:R-:W-:Y:S01]  /*7d60*/  BSSY B1, `(.L_x_1422) ;  /* 0x0000019000017945 */ /* 0x000fe20003800000 */
[----:B------:R-:W-:-:S04]  /*7d70*/  UIADD3 UR6, UP0, UR4, UR9, URZ ;  /* 0x0000000904067290 */ /* 0x000fc8000ff1e03f */
[----:B------:R-:W-:Y:S02]  /*7d80*/  ULEA.HI.X.SX32 UR7, UR4, UR10, 0x1, UP0 ;  /* 0x0000000a04077291 */ /* 0x000fe400080f0e3f */
[----:B------:R-:W-:Y:S02]  /*7d90*/  ULEA UR11, UP0, UR6, UR12, 0x2 ;  /* 0x0000000c060b7291 */ /* 0x000fe4000f80103f */
[----:B------:R-:W-:Y:S02]  /*7da0*/  UIADD3 UR4, UR8, 0x1, URZ ;  /* 0x0000000108047890 */ /* 0x000fe4000fffe03f */
[----:B------:R-:W-:Y:S01]  /*7db0*/  ULEA.HI.X UR7, UR6, UR13, UR7, 0x2, UP0 ;  /* 0x0000000d06077291 */ /* 0x000fe200080f1407 */
[----:B------:R-:W-:Y:S01]  /*7dc0*/  NOP ;  /* 0x0000000000007918 */ /* 0x000fe20000000000 */
[----:B------:R-:W-:Y:S10]  /*7dd0*/  @P0 BRA `(.L_x_1423) ;  /* 0x0000000000440947 */ /* 0x000ff40003800000 */
        /* <DEDUP_REMOVED lines=9> */
[----:B-1----:R-:W1:Y:S01]  /*7e70*/  S2R R2, SR_LANEID ;  /* 0x0000000000027919 */ /* 0x002e620000000000 */
[----:B------:R-:W-:Y:S01]  /*7e80*/  VOTEU.ANY UR6, UPT, PT ;  /* 0x0000000000067886 */ /* 0x000fe200038e0100 */
[----:B------:R-:W-:Y:S01]  /*7e90*/  IMAD.U32 R3, RZ, RZ, UR7 ;  /* 0x00000007ff037e24 */ /* 0x000fe2000f8e00ff */
[----:B------:R-:W-:-:S02]  /*7ea0*/  UFLO.U32 UR12, UR6 ;  /* 0x00000006000c72bd */ /* 0x000fc400080e0000 */
[----:B------:R-:W2:Y:S04]  /*7eb0*/  POPC R5, UR6 ;  /* 0x0000000600057d09 */ /* 0x000ea80008000000 */
[----:B-1----:R-:W-:Y:S01]  /*7ec0*/  ISETP.EQ.U32.AND P0, PT, R2, UR12, PT ;  /* 0x0000000c02007c0c */ /* 0x002fe2000bf02070 */
[----:B------:R-:W-:-:S12]  /*7ed0*/  IMAD.U32 R2, RZ, RZ, UR11 ;  /* 0x0000000bff027e24 */ /* 0x000fd8000f8e00ff */
[----:B--2---:R2:W-:Y:S02]  /*7ee0*/  @P0 REDG.E.ADD.S32.STRONG.GPU desc[UR46][R2.64], R5 ;  /* 0x000000050200098e */ /* 0x0045e4000c10e3ae */
.L_x_1423:
[----:B------:R-:W-:Y:S05]  /*7ef0*/  BSYNC B1 ;  /* 0x0000000000017941 */ /* 0x000fea0003800000 */
.L_x_1422:
[----:B------:R-:W-:Y:S05]  /*7f00*/  BRA `(.L_x_1424) ;  /* 0x0000000000047947 */ /* 0x000fea0003800000 */
.L_x_1421:
[----:B------:R-:W-:-:S05]  /*7f10*/  UMOV UR4, UR8 ;  /* 0x0000000800047c82 */ /* 0x000fca0008000000 */
.L_x_1424:
[----:B------:R-:W-:-:S04]  /*7f20*/  UIADD3 UR6, UR8, 0x1, URZ ;  /* 0x0000000108067890 */ /* 0x000fc8000fffe03f */
[----:B------:R-:W-:-:S06]  /*7f30*/  UISETP.NE.AND UP0, UPT, UR5, UR6, UPT ;  /* 0x000000060500728c */ /* 0x000fcc000bf05270 */
[----:B------:R-:W-:-:S13]  /*7f40*/  PLOP3.LUT P0, PT, PT, PT, UP0, 0x80, 0x0 ;  /* 0x000000000000781c */ /* 0x000fda0003f0f008 */
[----:B------:R-:W-:Y:S05]  /*7f50*/  @!P0 BRA `(.L_x_1366) ;  /* 0x0000002800548947 */ /* 0x000fea0003800000 */
[----:B------:R-:W-:Y:S01]  /*7f60*/  UIADD3 UR6, UR4, 0x1, URZ ;  /* 0x0000000104067890 */ /* 0x000fe2000fffe03f */
[----:B------:R-:W-:Y:S01]  /*7f70*/  ISETP.NE.AND P1, PT, R0, RZ, PT ;  /* 0x000000ff0000720c */ /* 0x000fe20003f25270 */
[----:B------:R-:W-:Y:S02]  /*7f80*/  UIMAD UR7, UR4, UR16, URZ ;  /* 0x00000010040772a4 */ /* 0x000fe4000f8e023f */
[----:B------:R-:W-:Y:S02]  /*7f90*/  UIADD3 UR11, -UR5, UR4, URZ ;  /* 0x00000004050b7290 */ /* 0x000fe4000fffe13f */
[----:B------:R-:W-:Y:S02]  /*7fa0*/  UIMAD UR6, UR18, UR6, URZ ;  /* 0x00000006120672a4 */ /* 0x000fe4000f8e023f */
[----:B------:R-:W-:Y:S01]  /*7fb0*/  UIMAD UR7, UR7, UR17, URZ ;  /* 0x00000011070772a4 */ /* 0x000fe2000f8e023f */
[----:B------:R-:W-:-:S11]  /*7fc0*/  ULDC.64 UR20, c[0x0][0x768] ;  /* 0x0001da0000147ab9 */ /* 0x000fd60000000a00 */
.L_x_1429:
[----:B------:R-:W-:Y:S01]  /*7fd0*/  UIADD3 UR12, UP0, UR7, UR9, URZ ;  /* 0x00000009070c7290 */ /* 0x000fe2000ff1e03f */
[----:B------:R-:W-:-:S03]  /*7fe0*/  NOP ;  /* 0x0000000000007918 */ /* 0x000fc60000000000 */
[----:B------:R-:W-:Y:S01]  /*7ff0*/  ULEA.HI.X.SX32 UR13, UR7, UR10, 0x1, UP0 ;  /* 0x0000000a070d7291 */ /* 0x000fe200080f0e3f */
[----:B------:R-:W-:Y:S01]  /*8000*/  BSSY B1, `(.L_x_1425) ;  /* 0x0000015000017945 */ /* 0x000fe20003800000 */
[----:B------:R-:W-:-:S04]  /*8010*/  ULEA UR15, UP0, UR12, UR20, 0x2 ;  /* 0x000000140c0f7291 */ /* 0x000fc8000f80103f */
[----:B------:R-:W-:Y:S01]  /*8020*/  ULEA.HI.X UR13, UR12, UR21, UR13, 0x2, UP0 ;  /* 0x000000150c0d7291 */ /* 0x000fe200080f140d */
[----:B---34-:R-:W-:Y:S11]  /*8030*/  @P1 BRA `(.L_x_1426) ;  /* 0x0000000000441947 */ /* 0x018ff60003800000 */
[----:B------:R-:W-:Y:S01]  /*8040*/  @!PT LDS RZ, [RZ] ;  /* 0x00000000fffff984 */ /* 0x000fe20000000800 */
[----:B------:R-:W-:Y:S01]  /*8050*/  @!PT LDS RZ, [RZ] ;  /* 0x00000000fffff984 */ /* 0x000fe20000000800 */
[----:B------:R-:W-:Y:S01]  /*8060*/  @!PT LDS RZ, [RZ] ;  /* 0x00000000fffff984 */ /* 0x000fe20000000800 */
[----:B------:R-:W-:Y:S01]  /*8070*/  @!PT LDS RZ, [RZ] ;  /* 0x00000000fffff984 */ /* 0x000fe20000000800 */
[----:B------:R3:W-:Y:S06]  /*8080*/  MEMBAR.ALL.CTA ;  /* 0x0000000000007992 */ /* 0x0007ec0000008000 */
[----:B---3--:R-:W-:Y:S06]  /*8090*/  MEMBAR.ALL.GPU ;  /* 0x0000000000007992 */ /* 0x008fec000000a000 */
[----:B------:R-:W-:-:S00]  /*80a0*/  ERRBAR ;  /* 0x00000000000079ab */ /* 0x000fc00000000000 */
[----:B------:R-:W-:Y:S06]  /*80b0*/  CGAERRBAR ;  /* 0x00000000000075ab */ /* 0x000fec0000000000 */
[----:B012345:R-:W-:Y:S01]  /*80c0*/  CCTL.IVALL ;  /* 0x00000000ff00798f */ /* 0x03ffe20002000000 */
[----:B------:R-:W3:Y:S01]  /*80d0*/  S2R R0, SR_LANEID ;  /* 0x0000000000007919 */ /* 0x000ee20000000000 */
[----:B------:R-:W-:Y:S01]  /*80e0*/  VOTEU.ANY UR12, UPT, PT ;  /* 0x00000000000c7886 */ /* 0x000fe200038e0100 */
[----:B-12---:R-:W-:Y:S01]  /*80f0*/  IMAD.U32 R2, RZ, RZ, UR15 ;  /* 0x0000000fff027e24 */ /* 0x006fe2000f8e00ff */
[----:B------:R-:W-:-:S02]  /*8100*/  UFLO.U32 UR14, UR12 ;  /* 0x0000000c000e72bd */ /* 0x000fc400080e0000 */
[----:B------:R-:W1:Y:S01]  /*8110*/  POPC R5, UR12 ;  /* 0x0000000c00057d09 */ /* 0x000e620008000000 */
[----:B------:R-:W-:-:S03]  /*8120*/  IMAD.U32 R3, RZ, RZ, UR13 ;  /* 0x0000000dff037e24 */ /* 0x000fc6000f8e00ff */
[----:B---3--:R-:W-:-:S13]  /*8130*/  ISETP.EQ.U32.AND P0, PT, R0, UR14, PT ;  /* 0x0000000e00007c0c */ /* 0x008fda000bf02070 */
[----:B-1----:R3:W-:Y:S02]  /*8140*/  @P0 REDG.E.ADD.S32.STRONG.GPU desc[UR46][R2.64], R5 ;  /* 0x000000050200098e */ /* 0x0027e4000c10e3ae */
.L_x_1426:
[----:B------:R-:W-:Y:S05]  /*8150*/  BSYNC B1 ;  /* 0x0000000000017941 */ /* 0x000fea0003800000 */
.L_x_1425:
[----:B------:R-:W-:Y:S01]  /*8160*/  UIADD3 UR12, UP0, UR6, UR9, URZ ;  /* 0x00000009060c7290 */ /* 0x000fe2000ff1e03f */
[----:B------:R-:W-:-:S03]  /*8170*/  NOP ;  /* 0x0000000000007918 */ /* 0x000fc60000000000 */
[----:B------:R-:W-:Y:S01]  /*8180*/  ULEA.HI.X.SX32 UR13, UR6, UR10, 0x1, UP0 ;  /* 0x0000000a060d7291 */ /* 0x000fe200080f0e3f */
[----:B------:R-:W-:Y:S01]  /*8190*/  BSSY B1, `(.L_x_1427) ;  /* 0x0000015000017945 */ /* 0x000fe20003800000 */
[----:B------:R-:W-:-:S04]  /*81a0*/  ULEA UR15, UP0, UR12, UR20, 0x2 ;  /* 0x000000140c0f7291 */ /* 0x000fc8000f80103f */
[----:B------:R-:W-:Y:S01]  /*81b0*/  ULEA.HI.X UR13, UR12, UR21, UR13, 0x2, UP0 ;  /* 0x000000150c0d7291 */ /* 0x000fe200080f140d */
[----:B------:R-:W-:Y:S11]  /*81c0*/  @P1 BRA `(.L_x_1428) ;  /* 0x0000000000441947 */ /* 0x000ff60003800000 */
[----:B------:R-:W-:Y:S01]  /*81d0*/  @!PT LDS RZ, [RZ] ;  /* 0x00000000fffff984 */ /* 0x000fe20000000800 */
[----:B------:R-:W-:Y:S01]  /*81e0*/  @!PT LDS RZ, [RZ] ;  /* 0x00000000fffff984 */ /* 0x000fe20000000800 */
[----:B------:R-:W-:Y:S01]  /*81f0*/  @!PT LDS RZ, [RZ] ;  /* 0x00000000fffff984 */ /* 0x000fe20000000800 */
[----:B------:R-:W-:Y:S01]  /*8200*/  @!PT LDS RZ, [RZ] ;  /* 0x00000000fffff984 */ /* 0x000fe20000000800 */
[----:B------:R4:W-:Y:S06]  /*8210*/  MEMBAR.ALL.CTA ;  /* 0x0000000000007992 */ /* 0x0009ec0000008000 */
[----:B----4-:R-:W-:Y:S06]  /*8220*/  MEMBAR.ALL.GPU ;  /* 0x0000000000007992 */ /* 0x010fec000000a000 */
[----:B------:R-:W-:-:S00]  /*8230*/  ERRBAR ;  /* 0x00000000000079ab */ /* 0x000fc00000000000 */
[----:B------:R-:W-:Y:S06]  /*8240*/  CGAERRBAR ;  /* 0x00000000000075ab */ /* 0x000fec0000000000 */
[----:B012345:R-:W-:Y:S01]  /*8250*/  CCTL.IVALL ;  /* 0x00000000ff00798f */ /* 0x03ffe20002000000 */
[----:B------:R-:W4:Y:S01]  /*8260*/  S2R R0, SR_LANEID ;  /* 0x0000000000007919 */ /* 0x000f220000000000 */
[----:B------:R-:W-:Y:S01]  /*8270*/  VOTEU.ANY UR12, UPT, PT ;  /* 0x00000000000c7886 */ /* 0x000fe200038e0100 */
[----:B-123--:R-:W-:Y:S01]  /*8280*/  IMAD.U32 R2, RZ, RZ, UR15 ;  /* 0x0000000fff027e24 */ /* 0x00efe2000f8e00ff */
[----:B------:R-:W-:-:S02]  /*8290*/  UFLO.U32 UR14, UR12 ;  /* 0x0000000c000e72bd */ /* 0x000fc400080e0000 */
[----:B------:R-:W1:Y:S01]  /*82a0*/  POPC R5, UR12 ;  /* 0x0000000c00057d09 */ /* 0x000e620008000000 */
[----:B------:R-:W-:-:S03]  /*82b0*/  IMAD.U32 R3, RZ, RZ, UR13 ;  /* 0x0000000dff037e24 */ /* 0x000fc6000f8e00ff */
[----:B----4-:R-:W-:-:S13]  /*82c0*/  ISETP.EQ.U32.AND P0, PT, R0, UR14, PT ;  /* 0x0000000e00007c0c */ /* 0x010fda000bf02070 */
[----:B-1----:R4:W-:Y:S02]  /*82d0*/  @P0 REDG.E.ADD.S32.STRONG.GPU desc[UR46][R2.64], R5 ;  /* 0x000000050200098e */ /* 0x0029e4000c10e3ae */
.L_x_1428:
[----:B------:R-:W-:Y:S05]  /*82e0*/  BSYNC B1 ;  /* 0x0000000000017941 */ /* 0x000fea0003800000 */
.L_x_1427:
[----:B------:R-:W-:Y:S02]  /*82f0*/  UIADD3 UR11, UR11, 0x2, URZ ;  /* 0x000000020b0b7890 */ /* 0x000fe4000fffe03f */
[----:B------:R-:W-:Y:S02]  /*8300*/  ULEA UR6, UR18, UR6, 0x1 ;  /* 0x0000000612067291 */ /* 0x000fe4000f8e083f */
[----:B------:R-:W-:Y:S02]  /*8310*/  ULEA UR7, UR18, UR7, 0x1 ;  /* 0x0000000712077291 */ /* 0x000fe4000f8e083f */
[----:B------:R-:W-:-:S13]  /*8320*/  ISETP.NE.AND P0, PT, RZ, UR11, PT ;  /* 0x0000000bff007c0c */ /* 0x000fda000bf05270 */
[----:B------:R-:W-:Y:S05]  /*8330*/  @!P0 BRA `(.L_x_1366) ;  /* 0x00000024005c8947 */ /* 0x000fea0003800000 */
[----:B------:R-:W-:Y:S05]  /*8340*/  BRA `(.L_x_1429) ;  /* 0xfffffffc00207947 */ /* 0x000fea000383ffff */
.L_x_1365:
        /* <DEDUP_REMOVED lines=34> */
.L_x_1431:
        /* <DEDUP_REMOVED lines=50> */
.L_x_1469:
        /* <DEDUP_REMOVED lines=9> */
.L_x_1434:
        /* <DEDUP_REMOVED lines=115> */
.L_x_1445:
[----:B-1----:R-:W-:-:S05]  /*9050*/  IMAD.MOV.U32 R6, RZ, RZ, 0x1 ;  /* 0x00000001ff067424 */ /* 0x002fca00078e00ff */
[----:B------:R-:W-:-:S04]  /*9060*/  SHF.L.U32 R6, R6, 0x1f, RZ ;  /* 0x0000001f06067819 */ /* 0x000fc800000006ff */
[----:B------:R-:W1:Y:S02]  /*9070*/  SYNCS.PHASECHK.TRANS64.TRYWAIT P1, [R0+URZ+0x36438], R6 ;  /* 0x03643806000075a7 */ /* 0x000e64000802017f */
[----:B-123--:R-:W-:Y:S05]  /*9080*/  @!P1 BRA `(.L_x_1437) ;  /* 0x0000001800d89947 */ /* 0x00efea0003800000 */
.L_x_1470:
[----:B------:R-:W-:Y:S05]  /*9090*/  @P0 BRA `(.L_x_1438) ;  /* 0x0000000000140947 */ /* 0x000fea0003800000 */
[----:B------:R-:W-:Y:S01]  /*90a0*/  ISETP.NE.AND P1, PT, R20, RZ, PT ;  /* 0x000000ff1400720c */ /* 0x000fe20003f25270 */
[----:B------:R-:W-:-:S04]  /*90b0*/  IMAD.MOV.U32 R3, RZ, RZ, 0x6100 ;  /* 0x00006100ff037424 */ /* 0x000fc800078e00ff */
[----:B------:R2:W-:Y:S08]  /*90c0*/  SYNCS.ARRIVE.TRANS64 RZ, [R0+URZ+0x36430], R3 ;  /* 0x0364300300ff79a7 */ /* 0x0005f0000800003f */
[----:B------:R-:W-:Y:S05]  /*90d0*/  @!P1 BRA `(.L_x_1438) ;  /* 0x0000000000049947 */ /* 0x000fea0003800000 */
[----:B------:R-:W-:Y:S01]  /*90e0*/  BPT.TRAP 0x1 ;  /* 0x000000040000795c */ /* 0x000fe20000300000 */
.L_x_1438:
        /* <DEDUP_REMOVED lines=48> */
.L_x_1471:
[----:B------:R-:W-:Y:S05]  /*93f0*/  @P0 BRA `(.L_x_1440) ;  /* 0x0000000000140947 */ /* 0x000fea0003800000 */
[----:B------:R-:W-:Y:S01]  /*9400*/  ISETP.NE.AND P1, PT, R20, RZ, PT ;  /* 0x000000ff1400720c */ /* 0x000fe20003f25270 */
[----:B--2---:R-:W-:-:S04]  /*9410*/  IMAD.MOV.U32 R3, RZ, RZ, 0x6100 ;  /* 0x00006100ff037424 */ /* 0x004fc800078e00ff */
[----:B------:R3:W-:Y:S08]  /*9420*/  SYNCS.ARRIVE.TRANS64 RZ, [R0+URZ+0x36418], R3 ;  /* 0x0364180300ff79a7 */ /* 0x0007f0000800003f */
[----:B------:R-:W-:Y:S05]  /*9430*/  @!P1 BRA `(.L_x_1440) ;  /* 0x0000000000049947 */ /* 0x000fea0003800000 */
[----:B------:R-:W-:Y:S01]  /*9440*/  BPT.TRAP 0x1 ;  /* 0x000000040000795c */ /* 0x000fe20000300000 */
.L_x_1440:
        /* <DEDUP_REMOVED lines=44> */
.L_x_1472:
[----:B------:R-:W-:Y:S05]  /*9710*/  @P0 BRA `(.L_x_1442) ;  /* 0x0000000000140947 */ /* 0x000fea0003800000 */
[----:B------:R-:W-:Y:S01]  /*9720*/  ISETP.NE.AND P1, PT, R20, RZ, PT ;  /* 0x000000ff1400720c */ /* 0x000fe20003f25270 */
[----:B--2---:R-:W-:-:S04]  /*9730*/  IMAD.MOV.U32 R29, RZ, RZ, 0x6100 ;  /* 0x00006100ff1d7424 */ /* 0x004fc800078e00ff */
[----:B------:R3:W-:Y:S08]  /*9740*/  SYNCS.ARRIVE.TRANS64 RZ, [R0+URZ+0x36430], R29 ;  /* 0x0364301d00ff79a7 */ /* 0x0007f0000800003f */
[----:B------:R-:W-:Y:S05]  /*9750*/  @!P1 BRA `(.L_x_1442) ;  /* 0x0000000000049947 */ /* 0x000fea0003800000 */
[----:B------:R-:W-:Y:S01]  /*9760*/  BPT.TRAP 0x1 ;  /* 0x000000040000795c */ /* 0x000fe20000300000 */
.L_x_1442:
        /* <DEDUP_REMOVED lines=37> */
.L_x_1474:
[----:B------:R-:W-:Y:S05]  /*99c0*/  @P0 BRA `(.L_x_1444) ;  /* 0x0000000000140947 */ /* 0x000fea0003800000 */
[----:B------:R-:W-:Y:S01]  /*99d0*/  ISETP.NE.AND P1, PT, R20, RZ, PT ;  /* 0x000000ff1400720c */ /* 0x000fe20003f25270 */
[----:B----4-:R-:W-:-:S04]  /*99e0*/  IMAD.MOV.U32 R5, RZ, RZ, 0x6100 ;  /* 0x00006100ff057424 */ /* 0x010fc800078e00ff */
[----:B------:R4:W-:Y:S08]  /*99f0*/  SYNCS.ARRIVE.TRANS64 RZ, [R0+URZ+0x36410], R5 ;  /* 0x0364100500ff79a7 */ /* 0x0009f0000800003f */
[----:B------:R-:W-:Y:S05]  /*9a00*/  @!P1 BRA `(.L_x_1444) ;  /* 0x0000000000049947 */ /* 0x000fea0003800000 */
[----:B------:R-:W-:Y:S01]  /*9a10*/  BPT.TRAP 0x1 ;  /* 0x000000040000795c */ /* 0x000fe20000300000 */
.L_x_1444:
        /* <DEDUP_REMOVED lines=44> */
.L_x_1436:
[----:B------:R-:W-:Y:S01]  /*9ce0*/  ISETP.NE.AND P1, PT, R19, RZ, PT ;  /* 0x000000ff1300720c */ /* 0x000fe20003f25270 */
[----:B------:R-:W-:Y:S02]  /*9cf0*/  IMAD.MOV.U32 R5, RZ, RZ, 0x1 ;  /* 0x00000001ff057424 */ /* 0x000fe400078e00ff */
[----:B------:R-:W-:-:S10]  /*9d00*/  IMAD.MOV.U32 R4, RZ, RZ, R15 ;  /* 0x000000ffff047224 */ /* 0x000fd400078e000f */
[----:B------:R-:W-:Y:S05]  /*9d10*/  @!P1 BRA `(.L_x_1435) ;  /* 0x0000000400889947 */ /* 0x000fea0003800000 */
[----:B------:R-:W4:Y:S02]  /*9d20*/  SYNCS.PHASECHK.TRANS64.TRYWAIT P1, [R0+URZ+0x36438], R6 ;  /* 0x03643806000075a7 */ /* 0x000f24000802017f */
[----:B----4-:R-:W-:Y:S05]  /*9d30*/  @!P1 BRA `(.L_x_1446) ;  /* 0x0000001000009947 */ /* 0x010fea0003800000 */
.L_x_1475:
[----:B------:R-:W-:Y:S05]  /*9d40*/  @P0 BRA `(.L_x_1447) ;  /* 0x0000000000140947 */ /* 0x000fea0003800000 */
[----:B------:R-:W-:Y:S01]  /*9d50*/  ISETP.NE.AND P1, PT, R20, RZ, PT ;  /* 0x000000ff1400720c */ /* 0x000fe20003f25270 */
[----:B------:R-:W-:-:S04]  /*9d60*/  IMAD.MOV.U32 R5, RZ, RZ, 0x6100 ;  /* 0x00006100ff057424 */ /* 0x000fc800078e00ff */
[----:B------:R1:W-:Y:S08]  /*9d70*/  SYNCS.ARRIVE.TRANS64 RZ, [R0+URZ+0x36430], R5 ;  /* 0x0364300500ff79a7 */ /* 0x0003f0000800003f */
[----:B------:R-:W-:Y:S05]  /*9d80*/  @!P1 BRA `(.L_x_1447) ;  /* 0x0000000000049947 */ /* 0x000fea0003800000 */
[----:B------:R-:W-:Y:S01]  /*9d90*/  BPT.TRAP 0x1 ;  /* 0x000000040000795c */ /* 0x000fe20000300000 */
.L_x_1447:
        /* <DEDUP_REMOVED lines=41> */
.L_x_1476:
[----:B-1----:R-:W-:Y:S01]  /*a030*/  IMAD.MOV.U32 R5, RZ, RZ, RZ ;  /* 0x000000ffff057224 */ /* 0x002fe200078e00ff */
[----:B------:R-:W-:Y:S06]  /*a040*/  @P0 BRA `(.L_x_1449) ;  /* 0x0000000000140947 */ /* 0x000fec0003800000 */
[----:B------:R-:W-:Y:S01]  /*a050*/  ISETP.NE.AND P1, PT, R20, RZ, PT ;  /* 0x000000ff1400720c */ /* 0x000fe20003f25270 */
[----:B------:R-:W-:-:S04]  /*a060*/  IMAD.MOV.U32 R17, RZ, RZ, 0x6100 ;  /* 0x00006100ff117424 */ /* 0x000fc800078e00ff */
[----:B------:R1:W-:Y:S08]  /*a070*/  SYNCS.ARRIVE.TRANS64 RZ, [R0+URZ+0x36418], R17 ;  /* 0x0364181100ff79a7 */ /* 0x0003f0000800003f */
[----:B------:R-:W-:Y:S05]  /*a080*/  @!P1 BRA `(.L_x_1449) ;  /* 0x0000000000049947 */ /* 0x000fea0003800000 */
[----:B------:R-:W-:Y:S01]  /*a090*/  BPT.TRAP 0x1 ;  /* 0x000000040000795c */ /* 0x000fe20000300000 */
.L_x_1449:
        /* <DEDUP_REMOVED lines=42> */
.L_x_1435:
[----:B------:R-:W-:-:S04]  /*a340*/  SHF.L.U32 R3, R5, 0x1f, RZ ;  /* 0x0000001f05037819 */ /* 0x000fc800000006ff */
[----:B------:R-:W4:Y:S02]  /*a350*/  SYNCS.PHASECHK.TRANS64.TRYWAIT P1, [R0+URZ+0x36438], R3 ;  /* 0x03643803000075a7 */ /* 0x000f24000802017f */
[----:B----4-:R-:W-:Y:S05]  /*a360*/  @!P1 BRA `(.L_x_1450) ;  /* 0x00000008009c9947 */ /* 0x010fea0003800000 */
.L_x_1477:
[----:B------:R-:W-:Y:S05]  /*a370*/  @P0 BRA `(.L_x_1451) ;  /* 0x0000000000180947 */ /* 0x000fea0003800000 */
[----:B------:R-:W5:Y:S01]  /*a380*/  S2R R2, SR_TID.X ;  /* 0x0000000000027919 */ /* 0x000f620000002100 */
[----:B----4-:R-:W-:-:S04]  /*a390*/  IMAD.MOV.U32 R3, RZ, RZ, 0x6100 ;  /* 0x00006100ff037424 */ /* 0x010fc800078e00ff */
[----:B------:R4:W-:Y:S01]  /*a3a0*/  SYNCS.ARRIVE.TRANS64 RZ, [R0+URZ+0x36430], R3 ;  /* 0x0364300300ff79a7 */ /* 0x0009e2000800003f */
[----:B-----5:R-:W-:-:S13]  /*a3b0*/  LOP3.LUT P0, RZ, R2, 0x1f, RZ, 0xc0, !PT ;  /* 0x0000001f02ff7812 */ /* 0x020fda000780c0ff */
[----:B----4-:R-:W-:Y:S05]  /*a3c0*/  @!P0 BRA `(.L_x_1451) ;  /* 0x0000000000048947 */ /* 0x010fea0003800000 */
[----:B------:R-:W-:Y:S01]  /*a3d0*/  BPT.TRAP 0x1 ;  /* 0x000000040000795c */ /* 0x000fe20000300000 */
.L_x_1451:
        /* <DEDUP_REMOVED lines=43> */
.L_x_1432:
[----:B------:R-:W-:Y:S05]  /*a690*/  BSYNC B1 ;  /* 0x0000000000017941 */ /* 0x000fea0003800000 */
.L_x_1430:
[----:B------:R-:W-:-:S03]  /*a6a0*/  UMOV UR7, 0xffffffff ;  /* 0xffffffff00077882 */ /* 0x000fc60000000000 */
[----:B------:R-:W-:Y:S05]  /*a6b0*/  BRA.DIV UR7, `(.L_x_1452) ;  /* 0x0000000607dc7947 */ /* 0x000fea000b800000 */
[----:B------:R-:W-:-:S13]  /*a6c0*/  ELECT P6, URZ, PT ;  /* 0x00000000003f782f */ /* 0x000fda00038c0000 */
.L_x_1480:
[----:B------:R-:W-:Y:S05]  /*a6d0*/  @!P6 BRA `(.L_x_1366) ;  /* 0x000000000074e947 */ /* 0x000fea0003800000 */
[----:B------:R-:W-:-:S06]  /*a6e0*/  ULOP3.LUT UR7, UR38, 0x2, URZ, 0xfc, !UPT ;  /* 0x0000000226077892 */ /* 0x000fcc000f8efc3f */
[----:B------:R-:W-:-:S05]  /*a6f0*/  IMAD.U32 R0, RZ, RZ, UR7 ;  /* 0x00000007ff007e24 */ /* 0x000fca000f8e00ff */
[----:B------:R-:W-:-:S13]  /*a700*/  ISETP.NE.AND P2, PT, R0, 0x3, PT ;  /* 0x000000030000780c */ /* 0x000fda0003f45270 */
[----:B------:R-:W-:Y:S05]  /*a710*/  @!P2 BRA `(.L_x_1453) ;  /* 0x000000000004a947 */ /* 0x000fea0003800000 */
[----:B------:R-:W-:Y:S01]  /*a720*/  BPT.TRAP 0x1 ;  /* 0x000000040000795c */ /* 0x000fe20000300000 */
.L_x_1453:
        /* <DEDUP_REMOVED lines=15> */
.L_x_1481:
[----:B------:R-:W2:Y:S02]  /*a820*/  SYNCS.PHASECHK.TRANS64.TRYWAIT P0, [R3+URZ], R0 ;  /* 0x00000000030075a7 */ /* 0x000ea4000800017f */
[----:B--2---:R-:W-:Y:S05]  /*a830*/  @!P0 BRA `(.L_x_1455) ;  /* 0x0000000400b08947 */ /* 0x004fea0003800000 */
.L_x_1482:
[----:B------:R-:W-:Y:S05]  /*a840*/  @!P2 BRA `(.L_x_1456) ;  /* 0x000000000004a947 */ /* 0x000fea0003800000 */
[----:B------:R-:W-:Y:S01]  /*a850*/  BPT.TRAP 0x1 ;  /* 0x000000040000795c */ /* 0x000fe20000300000 */
.L_x_1456:
[----:B------:R-:W-:-:S07]  /*a860*/  SHF.L.U32 R5, R5, 0x1f, RZ ;  /* 0x0000001f05057819 */ /* 0x000fce00000006ff */
.L_x_1457:
[----:B---3--:R3:W4:Y:S02]  /*a870*/  SYNCS.PHASECHK.TRANS64.TRYWAIT P0, [R4+URZ+0x36438], R5 ;  /* 0x03643805040075a7 */ /* 0x008724000800017f */
[----:B----4-:R-:W-:Y:S05]  /*a880*/  @!P0 NANOSLEEP.SYNCS 0x989680 ;  /* 0x009896800000895d */ /* 0x010fea0003900000 */
[----:B------:R-:W4:Y:S02]  /*a890*/  @!P0 SYNCS.PHASECHK.TRANS64 P0, [R4+URZ+0x36438], R5 ;  /* 0x03643805040085a7 */ /* 0x000f24000800007f */
[----:B----4-:R-:W-:Y:S05]  /*a8a0*/  @!P0 BRA `(.L_x_1457) ;  /* 0xfffffffc00f08947 */ /* 0x010fea000383ffff */
.L_x_1366:
[----:B------:R-:W-:Y:S05]  /*a8b0*/  BSYNC B0 ;  /* 0x0000000000007941 */ /* 0x000fea0003800000 */
.L_x_1364:
[----:B------:R-:W-:Y:S05]  /*a8c0*/  EXIT ;  /* 0x000000000000794d */ /* 0x000fea0003800000 */
.L_x_1311:
[----:B------:R-:W-:Y:S02]  /*a8d0*/  IMAD.MOV.U32 R12, RZ, RZ, RZ ;  /* 0x000000ffff0c7224 */ /* 0x000fe400078e00ff */
[----:B------:R-:W-:Y:S02]  /*a8e0*/  IMAD.MOV.U32 R11, RZ, RZ, 0x1f ;  /* 0x0000001fff0b7424 */ /* 0x000fe400078e00ff */
[----:B------:R-:W-:-:S07]  /*a8f0*/  IMAD.MOV.U32 R15, RZ, RZ, -0x1 ;  /* 0xffffffffff0f7424 */ /* 0x000fce00078e00ff */
[----:B------:R-:W-:Y:S05]  /*a900*/  WARPSYNC.COLLECTIVE R15, `(.L_x_1458) ;  /* 0x000000000f087348 */ /* 0x000fea0003c00000 */
[----:B------:R1:W2:Y:S02]  /*a910*/  SHFL.IDX P6, R14, R13, R12, R11 ;  /* 0x0000000c0d0e7389 */ /* 0x0002a400000c000b */
[----:B-12---:R-:W-:Y:S01]  /*a920*/  ENDCOLLECTIVE ;  /* 0x000000000000791b */ /* 0x006fe20003800000 */
.L_x_1458:
[----:B------:R-:W-:Y:S05]  /*a930*/  BRA `(.L_x_1459) ;  /* 0xffffff6400f47947 */ /* 0x000fea000383ffff */
.L_x_1313:
[----:B--2---:R-:W-:-:S04]  /*a940*/  IMAD.U32 R3, RZ, RZ, UR37 ;  /* 0x00000025ff037e24 */ /* 0x004fc8000f8e00ff */
[----:B------:R2:W3:Y:S03]  /*a950*/  SYNCS.PHASECHK.TRANS64.TRYWAIT P0, [R3+URZ+0x36400], R10 ;  /* 0x0364000a030075a7 */ /* 0x0004e6000800017f */
[----:B---3--:R-:W-:Y:S05]  /*a960*/  @!P0 NANOSLEEP.SYNCS 0x989680 ;  /* 0x009896800000895d */ /* 0x008fea0003900000 */
[----:B------:R-:W3:Y:S02]  /*a970*/  @!P0 SYNCS.PHASECHK.TRANS64 P0, [R3+URZ+0x36400], R10 ;  /* 0x0364000a030085a7 */ /* 0x000ee4000800007f */
[----:B---3--:R-:W-:Y:S05]  /*a980*/  @!P0 BRA `(.L_x_1313) ;  /* 0xfffffffc00ec8947 */ /* 0x008fea000383ffff */
[----:B------:R-:W-:Y:S05]  /*a990*/  BRA `(.L_x_1312) ;  /* 0xffffff6800287947 */ /* 0x000fea000383ffff */
.L_x_1317:
[----:B--2---:R2:W3:Y:S02]  /*a9a0*/  SYNCS.PHASECHK.TRANS64.TRYWAIT P1, [R3+URZ+0x36410], R10 ;  /* 0x0364100a030075a7 */ /* 0x0044e4000802017f */
[----:B---3--:R-:W-:Y:S05]  /*a9b0*/  @!P1 NANOSLEEP.SYNCS 0x989680 ;  /* 0x009896800000995d */ /* 0x008fea0003900000 */
[----:B------:R-:W3:Y:S02]  /*a9c0*/  @!P1 SYNCS.PHASECHK.TRANS64 P1, [R3+URZ+0x36410], R10 ;  /* 0x0364100a030095a7 */ /* 0x000ee4000802007f */
[----:B---3--:R-:W-:Y:S05]  /*a9d0*/  @!P1 BRA `(.L_x_1317) ;  /* 0xfffffffc00f09947 */ /* 0x008fea000383ffff */
[----:B------:R-:W-:Y:S05]  /*a9e0*/  BRA `(.L_x_1316) ;  /* 0xffffff7000047947 */ /* 0x000fea000383ffff */
.L_x_1321:
[----:B----4-:R-:W-:-:S04]  /*a9f0*/  IMAD.U32 R11, RZ, RZ, UR37 ;  /* 0x00000025ff0b7e24 */ /* 0x010fc8000f8e00ff */
[----:B------:R4:W1:Y:S03]  /*aa00*/  SYNCS.PHASECHK.TRANS64.TRYWAIT P1, [R11+URZ+0x36430], R10 ;  /* 0x0364300a0b0075a7 */ /* 0x000866000802017f */
[----:B-1----:R-:W-:Y:S05]  /*aa10*/  @!P1 NANOSLEEP.SYNCS 0x989680 ;  /* 0x009896800000995d */ /* 0x002fea0003900000 */
[----:B------:R-:W1:Y:S02]  /*aa20*/  @!P1 SYNCS.PHASECHK.TRANS64 P1, [R11+URZ+0x36430], R10 ;  /* 0x0364300a0b0095a7 */ /* 0x000e64000802007f */
[----:B-1----:R-:W-:Y:S05]  /*aa30*/  @!P1 BRA `(.L_x_1321) ;  /* 0xfffffffc00ec9947 */ /* 0x002fea000383ffff */
[----:B------:R-:W-:Y:S05]  /*aa40*/  BRA `(.L_x_1320) ;  /* 0xffffff7400a07947 */ /* 0x000fea000383ffff */
.L_x_1374:
[----:B------:R-:W-:Y:S01]  /*aa50*/  BSSY B1, `(.L_x_1460) ;  /* 0x0000005000017945 */ /* 0x000fe20003800000 */
[----:B------:R-:W-:-:S07]  /*aa60*/  IMAD.MOV.U32 R15, RZ, RZ, -0x1 ;  /* 0xffffffffff0f7424 */ /* 0x000fce00078e00ff */
[----:B------:R-:W-:Y:S05]  /*aa70*/  WARPSYNC.COLLECTIVE R15, `(.L_x_1461) ;  /* 0x000000000f087348 */ /* 0x000fea0003c00000 */
[----:B------:R-:W-:Y:S01]  /*aa80*/  NOP ;  /* 0x0000000000007918 */ /* 0x000fe20000000000 */
[----:B------:R-:W-:Y:S01]  /*aa90*/  ENDCOLLECTIVE ;  /* 0x000000000000791b */ /* 0x000fe20003800000 */
.L_x_1461:
[----:B------:R-:W-:Y:S05]  /*aaa0*/  BSYNC B1 ;  /* 0x0000000000017941 */ /* 0x000fea0003800000 */
.L_x_1460:
[----:B------:R-:W-:Y:S05]  /*aab0*/  BRA `(.L_x_1462) ;  /* 0xffffffbc00907947 */ /* 0x000fea000383ffff */
.L_x_1391:
[----:B------:R-:W-:Y:S01]  /*aac0*/  BSSY B1, `(.L_x_1463) ;  /* 0x0000005000017945 */ /* 0x000fe20003800000 */
[----:B------:R-:W-:-:S07]  /*aad0*/  IMAD.MOV.U32 R15, RZ, RZ, -0x1 ;  /* 0xffffffffff0f7424 */ /* 0x000fce00078e00ff */
[----:B------:R-:W-:Y:S05]  /*aae0*/  WARPSYNC.COLLECTIVE R15, `(.L_x_1464) ;  /* 0x000000000f087348 */ /* 0x000fea0003c00000 */
[----:B------:R-:W-:Y:S01]  /*aaf0*/  NOP ;  /* 0x0000000000007918 */ /* 0x000fe20000000000 */
[----:B------:R-:W-:Y:S01]  /*ab00*/  ENDCOLLECTIVE ;  /* 0x000000000000791b */ /* 0x000fe20003800000 */
.L_x_1464:
[----:B------:R-:W-:Y:S05]  /*ab10*/  BSYNC B1 ;  /* 0x0000000000017941 */ /* 0x000fea0003800000 */
.L_x_1463:
[----:B------:R-:W-:Y:S05]  /*ab20*/  BRA `(.L_x_1465) ;  /* 0xffffffc400787947 */ /* 0x000fea000383ffff */
.L_x_1407:
[----:B------:R-:W-:Y:S01]  /*ab30*/  BSSY B1, `(.L_x_1466) ;  /* 0x0000005000017945 */ /* 0x000fe20003800000 */
[----:B------:R-:W-:-:S07]  /*ab40*/  IMAD.MOV.U32 R15, RZ, RZ, -0x1 ;  /* 0xffffffffff0f7424 */ /* 0x000fce00078e00ff */
[----:B------:R-:W-:Y:S05]  /*ab50*/  WARPSYNC.COLLECTIVE R15, `(.L_x_1467) ;  /* 0x000000000f087348 */ /* 0x000fea0003c00000 */
[----:B------:R-:W-:Y:S01]  /*ab60*/  NOP ;  /* 0x0000000000007918 */ /* 0x000fe20000000000 */
[----:B------:R-:W-:Y:S01]  /*ab70*/  ENDCOLLECTIVE ;  /* 0x000000000000791b */ /* 0x000fe20003800000 */
.L_x_1467:
[----:B------:R-:W-:Y:S05]  /*ab80*/  BSYNC B1 ;  /* 0x0000000000017941 */ /* 0x000fea0003800000 */
.L_x_1466:
[----:B------:R-:W-:Y:S05]  /*ab90*/  BRA `(.L_x_1468) ;  /* 0xffffffc800e87947 */ /* 0x000fea000383ffff */
.L_x_1433:
[----:B-1----:R1:W2:Y:S02]  /*aba0*/  SYNCS.PHASECHK.TRANS64.TRYWAIT P1, [R0+URZ+0x36420], R6 ;  /* 0x03642006000075a7 */ /* 0x0022a4000802017f */
[----:B--2---:R-:W-:Y:S05]  /*abb0*/  @!P1 NANOSLEEP.SYNCS 0x989680 ;  /* 0x009896800000995d */ /* 0x004fea0003900000 */
[----:B------:R-:W2:Y:S02]  /*abc0*/  @!P1 SYNCS.PHASECHK.TRANS64 P1, [R0+URZ+0x36420], R6 ;  /* 0x03642006000095a7 */ /* 0x000ea4000802007f */
[----:B--2---:R-:W-:Y:S05]  /*abd0*/  @!P1 BRA `(.L_x_1433) ;  /* 0xfffffffc00f09947 */ /* 0x004fea000383ffff */
[----:B------:R-:W-:Y:S05]  /*abe0*/  BRA `(.L_x_1469) ;  /* 0xffffffdc00287947 */ /* 0x000fea000383ffff */
.L_x_1437:
[----:B-1----:R1:W2:Y:S02]  /*abf0*/  SYNCS.PHASECHK.TRANS64.TRYWAIT P1, [R0+URZ+0x36438], R6 ;  /* 0x03643806000075a7 */ /* 0x0022a4000802017f */
[----:B--2---:R-:W-:Y:S05]  /*ac00*/  @!P1 NANOSLEEP.SYNCS 0x989680 ;  /* 0x009896800000995d */ /* 0x004fea0003900000 */
[----:B------:R-:W2:Y:S02]  /*ac10*/  @!P1 SYNCS.PHASECHK.TRANS64 P1, [R0+URZ+0x36438], R6 ;  /* 0x03643806000095a7 */ /* 0x000ea4000802007f */
[----:B--2---:R-:W-:Y:S05]  /*ac20*/  @!P1 BRA `(.L_x_1437) ;  /* 0xfffffffc00f09947 */ /* 0x004fea000383ffff */
[----:B------:R-:W-:Y:S05]  /*ac30*/  BRA `(.L_x_1470) ;  /* 0xffffffe400147947 */ /* 0x000fea000383ffff */
.L_x_1439:
[----:B--2---:R2:W3:Y:S02]  /*ac40*/  SYNCS.PHASECHK.TRANS64.TRYWAIT P1, [R0+URZ+0x36428], R3 ;  /* 0x03642803000075a7 */ /* 0x0044e4000802017f */
[----:B---3--:R-:W-:Y:S05]  /*ac50*/  @!P1 NANOSLEEP.SYNCS 0x989680 ;  /* 0x009896800000995d */ /* 0x008fea0003900000 */
[----:B------:R-:W3:Y:S02]  /*ac60*/  @!P1 SYNCS.PHASECHK.TRANS64 P1, [R0+URZ+0x36428], R3 ;  /* 0x03642803000095a7 */ /* 0x000ee4000802007f */
[----:B---3--:R-:W-:Y:S05]  /*ac70*/  @!P1 BRA `(.L_x_1439) ;  /* 0xfffffffc00f09947 */ /* 0x008fea000383ffff */
[----:B------:R-:W-:Y:S05]  /*ac80*/  BRA `(.L_x_1471) ;  /* 0xffffffe400d87947 */ /* 0x000fea000383ffff */
.L_x_1441:
[----:B--2---:R2:W3:Y:S02]  /*ac90*/  SYNCS.PHASECHK.TRANS64.TRYWAIT P1, [R0+URZ+0x36438], R29 ;  /* 0x0364381d000075a7 */ /* 0x0044e4000802017f */
[----:B---3--:R-:W-:Y:S05]  /*aca0*/  @!P1 NANOSLEEP.SYNCS 0x989680 ;  /* 0x009896800000995d */ /* 0x008fea0003900000 */
[----:B------:R-:W3:Y:S02]  /*acb0*/  @!P1 SYNCS.PHASECHK.TRANS64 P1, [R0+URZ+0x36438], R29 ;  /* 0x0364381d000095a7 */ /* 0x000ee4000802007f */
[----:B---3--:R-:W-:Y:S05]  /*acc0*/  @!P1 BRA `(.L_x_1441) ;  /* 0xfffffffc00f09947 */ /* 0x008fea000383ffff */
[----:B------:R-:W-:Y:S05]  /*acd0*/  BRA `(.L_x_1472) ;  /* 0xffffffe8008c7947 */ /* 0x000fea000383ffff */
.L_x_1443:
[----:B------:R-:W-:-:S07]  /*ace0*/  SHF.L.U32 R5, R7, 0x1f, RZ ;  /* 0x0000001f07057819 */ /* 0x000fce00000006ff */
.L_x_1473:
[----:B----4-:R4:W1:Y:S02]  /*acf0*/  SYNCS.PHASECHK.TRANS64.TRYWAIT P1, [R0+URZ+0x36420], R5 ;  /* 0x03642005000075a7 */ /* 0x010864000802017f */
[----:B-1----:R-:W-:Y:S05]  /*ad00*/  @!P1 NANOSLEEP.SYNCS 0x989680 ;  /* 0x009896800000995d */ /* 0x002fea0003900000 */
[----:B------:R-:W1:Y:S02]  /*ad10*/  @!P1 SYNCS.PHASECHK.TRANS64 P1, [R0+URZ+0x36420], R5 ;  /* 0x03642005000095a7 */ /* 0x000e64000802007f */
[----:B-1----:R-:W-:Y:S05]  /*ad20*/  @!P1 BRA `(.L_x_1473) ;  /* 0xfffffffc00f09947 */ /* 0x002fea000383ffff */
[----:B------:R-:W-:Y:S05]  /*ad30*/  BRA `(.L_x_1474) ;  /* 0xffffffec00207947 */ /* 0x000fea000383ffff */
.L_x_1446:
[----:B----4-:R4:W1:Y:S02]  /*ad40*/  SYNCS.PHASECHK.TRANS64.TRYWAIT P1, [R0+URZ+0x36438], R6 ;  /* 0x03643806000075a7 */ /* 0x010864000802017f */
[----:B-1----:R-:W-:Y:S05]  /*ad50*/  @!P1 NANOSLEEP.SYNCS 0x989680 ;  /* 0x009896800000995d */ /* 0x002fea0003900000 */
[----:B------:R-:W1:Y:S02]  /*ad60*/  @!P1 SYNCS.PHASECHK.TRANS64 P1, [R0+URZ+0x36438], R6 ;  /* 0x03643806000095a7 */ /* 0x000e64000802007f */
[----:B-1----:R-:W-:Y:S05]  /*ad70*/  @!P1 BRA `(.L_x_1446) ;  /* 0xfffffffc00f09947 */ /* 0x002fea000383ffff */
[----:B------:R-:W-:Y:S05]  /*ad80*/  BRA `(.L_x_1475) ;  /* 0xffffffec00ec7947 */ /* 0x000fea000383ffff */
.L_x_1448:
[----:B-1----:R1:W4:Y:S02]  /*ad90*/  SYNCS.PHASECHK.TRANS64.TRYWAIT P1, [R0+URZ+0x36428], R5 ;  /* 0x03642805000075a7 */ /* 0x002324000802017f */
[----:B----4-:R-:W-:Y:S05]  /*ada0*/  @!P1 NANOSLEEP.SYNCS 0x989680 ;  /* 0x009896800000995d */ /* 0x010fea0003900000 */
[----:B------:R-:W4:Y:S02]  /*adb0*/  @!P1 SYNCS.PHASECHK.TRANS64 P1, [R0+URZ+0x36428], R5 ;  /* 0x03642805000095a7 */ /* 0x000f24000802007f */
[----:B----4-:R-:W-:Y:S05]  /*adc0*/  @!P1 BRA `(.L_x_1448) ;  /* 0xfffffffc00f09947 */ /* 0x010fea000383ffff */
[----:B------:R-:W-:Y:S05]  /*add0*/  BRA `(.L_x_1476) ;  /* 0xfffffff000947947 */ /* 0x000fea000383ffff */
.L_x_1450:
[----:B----4-:R4:W1:Y:S02]  /*ade0*/  SYNCS.PHASECHK.TRANS64.TRYWAIT P1, [R0+URZ+0x36438], R3 ;  /* 0x03643803000075a7 */ /* 0x010864000802017f */
[----:B-1----:R-:W-:Y:S05]  /*adf0*/  @!P1 NANOSLEEP.SYNCS 0x989680 ;  /* 0x009896800000995d */ /* 0x002fea0003900000 */
[----:B------:R-:W1:Y:S02]  /*ae00*/  @!P1 SYNCS.PHASECHK.TRANS64 P1, [R0+URZ+0x36438], R3 ;  /* 0x03643803000095a7 */ /* 0x000e64000802007f */
[----:B-1----:R-:W-:Y:S05]  /*ae10*/  @!P1 BRA `(.L_x_1450) ;  /* 0xfffffffc00f09947 */ /* 0x002fea000383ffff */
[----:B------:R-:W-:Y:S05]  /*ae20*/  BRA `(.L_x_1477) ;  /* 0xfffffff400507947 */ /* 0x000fea000383ffff */
.L_x_1452:
[----:B------:R-:W-:Y:S01]  /*ae30*/  BSSY B1, `(.L_x_1478) ;  /* 0x0000006000017945 */ /* 0x000fe20003800000 */
[----:B------:R-:W-:-:S07]  /*ae40*/  IMAD.MOV.U32 R15, RZ, RZ, -0x1 ;  /* 0xffffffffff0f7424 */ /* 0x000fce00078e00ff */
[----:B------:R-:W-:Y:S05]  /*ae50*/  WARPSYNC.COLLECTIVE R15, `(.L_x_1479) ;  /* 0x000000000f0c7348 */ /* 0x000fea0003c00000 */
[----:B------:R-:W-:Y:S02]  /*ae60*/  ELECT P6, UR62, PT ;  /* 0x00000000003e782f */ /* 0x000fe400038c0000 */
[----:B------:R-:W-:Y:S01]  /*ae70*/  MOV R14, UR62 ;  /* 0x0000003e000e7c02 */ /* 0x000fe20008000f00 */
[----:B------:R-:W-:Y:S10]  /*ae80*/  ENDCOLLECTIVE ;  /* 0x000000000000791b */ /* 0x000ff40003800000 */
.L_x_1479:
[----:B------:R-:W-:Y:S05]  /*ae90*/  BSYNC B1 ;  /* 0x0000000000017941 */ /* 0x000fea0003800000 */
.L_x_1478:
[----:B------:R-:W-:Y:S05]  /*aea0*/  BRA `(.L_x_1480) ;  /* 0xfffffff800087947 */ /* 0x000fea000383ffff */
.L_x_1454:
[----:B-1----:R1:W2:Y:S02]  /*aeb0*/  SYNCS.PHASECHK.TRANS64.TRYWAIT P0, [R9+URZ], R2 ;  /* 0x00000002090075a7 */ /* 0x0022a4000800017f */
[----:B--2---:R-:W-:Y:S05]  /*aec0*/  @!P0 NANOSLEEP.SYNCS 0x989680 ;  /* 0x009896800000895d */ /* 0x004fea0003900000 */
[----:B------:R-:W2:Y:S02]  /*aed0*/  @!P0 SYNCS.PHASECHK.TRANS64 P0, [R9+URZ], R2 ;  /* 0x00000002090085a7 */ /* 0x000ea4000800007f */
[----:B--2---:R-:W-:Y:S05]  /*aee0*/  @!P0 BRA `(.L_x_1454) ;  /* 0xfffffffc00f08947 */ /* 0x004fea000383ffff */
[----:B------:R-:W-:Y:S05]  /*aef0*/  BRA `(.L_x_1481) ;  /* 0xfffffff800487947 */ /* 0x000fea000383ffff */
.L_x_1455:
[----:B--2---:R2:W3:Y:S02]  /*af00*/  SYNCS.PHASECHK.TRANS64.TRYWAIT P0, [R3+URZ], R0 ;  /* 0x00000000030075a7 */ /* 0x0044e4000800017f */
[----:B---3--:R-:W-:Y:S05]  /*af10*/  @!P0 NANOSLEEP.SYNCS 0x989680 ;  /* 0x009896800000895d */ /* 0x008fea0003900000 */
[----:B------:R-:W3:Y:S02]  /*af20*/  @!P0 SYNCS.PHASECHK.TRANS64 P0, [R3+URZ], R0 ;  /* 0x00000000030085a7 */ /* 0x000ee4000800007f */
[----:B---3--:R-:W-:Y:S05]  /*af30*/  @!P0 BRA `(.L_x_1455) ;  /* 0xfffffffc00f08947 */ /* 0x008fea000383ffff */
[----:B------:R-:W-:Y:S05]  /*af40*/  BRA `(.L_x_1482) ;  /* 0xfffffff8003c7947 */ /* 0x000fea000383ffff */
.L_x_1483:
        /* <DEDUP_REMOVED lines=11> */
.L_x_3864:


//--------------------- .text._ZN7cutlass13device_kernelIN5flash11enable_sm90INS1_16FlashAttnBwdSm90INS1_25CollectiveMainloopBwdSm90ILi2ELi1ELi1EN4cute5tupleIJNS5_1CILi1EEES8_S8_EEENS6_IJNS7_ILi64EEENS7_ILi96EEENS7_ILi192EEEEEENS_10bfloat16_tEfNS_4arch4Sm90ELb0ELb1ELb1ELb0ELb0ELb0ELb1ELb0ELi3ELi1ELi1ELi1ELb0EEENS1_24CollectiveEpilogueBwdGQAISD_fSG_Li384ELb0ELb0EEENS1_19SingleTileSchedulerILb0ELb0ELb0ELi96EEEEEEEEEvNT_6ParamsE --------------------------
	.section	.text._ZN7cutlass13device_kernelIN5flash11enable_sm90INS1_16FlashAttnBwdSm90INS1_25CollectiveMainloopBwdSm90ILi2ELi1ELi1EN4cute5tupleIJNS5_1CILi1EEES8_S8_EEENS6_IJNS7_ILi64EEENS7_ILi96EEENS7_ILi192EEEEEENS_10bfloat16_tEfNS_4arch4Sm90ELb0ELb1ELb1ELb0ELb0ELb0ELb1ELb0ELi3ELi1ELi1ELi1ELb0EEENS1_24CollectiveEpilogueBwdGQAISD_fSG_Li384ELb0ELb0EEENS1_19SingleTileSchedulerILb0ELb0ELb0ELi96EEEEEEEEEvNT_6ParamsE,"ax",@progbits
	.align	128
.text._ZN7cutlass13device_kernelIN5flash11enable_sm90INS1_16FlashAttnBwdSm90INS1_25CollectiveMainloopBwdSm90ILi2ELi1ELi1EN4cute5tupleIJNS5_1CILi1EEES8_S8_EEENS6_IJNS7_ILi64EEENS7_ILi96EEENS7_ILi192EEEEEENS_10bfloat16_tEfNS_4arch4Sm90ELb0ELb1ELb1ELb0ELb0ELb0ELb1ELb0ELi3ELi1ELi1ELi1ELb0EEENS1_24CollectiveEpilogueBwdGQAISD_fSG_Li384ELb0ELb0EEENS1_19SingleTileSchedulerILb0ELb0ELb0ELi96EEEEEEEEEvNT_6ParamsE:
        .type           _ZN7cutlass13device_kernelIN5flash11enable_sm90INS1_16FlashAttnBwdSm90INS1_25CollectiveMainloopBwdSm90ILi2ELi1ELi1EN4cute5tupleIJNS5_1CILi1EEES8_S8_EEENS6_IJNS7_ILi64EEENS7_ILi96EEENS7_ILi192EEEEEENS_10bfloat16_tEfNS_4arch4Sm90ELb0ELb1ELb1ELb0ELb0ELb0ELb1ELb0ELi3ELi1ELi1ELi1ELb0EEENS1_24CollectiveEpilogueBwdGQAISD_fSG_Li384ELb0ELb0EEENS1_19SingleTileSchedulerILb0ELb0ELb0ELi96EEEEEEEEEvNT_6ParamsE,@function
        .size           _ZN7cutlass13device_kernelIN5flash11enable_sm90INS1_16FlashAttnBwdSm90INS1_25CollectiveMainloopBwdSm90ILi2ELi1ELi1EN4cute5tupleIJNS5_1CILi1EEES8_S8_EEENS6_IJNS7_ILi64EEENS7_ILi96EEENS7_ILi192EEEEEENS_10bfloat16_tEfNS_4arch4Sm90ELb0ELb1ELb1ELb0ELb0ELb0ELb1ELb0ELi3ELi1ELi1ELi1ELb0EEENS1_24CollectiveEpilogueBwdGQAISD_fSG_Li384ELb0ELb0EEENS1_19SingleTileSchedulerILb0ELb0ELb0ELi96EEEEEEEEEvNT_6ParamsE,(.L_x_3865 - _ZN7cutlass13device_kernelIN5flash11enable_sm90INS1_16FlashAttnBwdSm90INS1_25CollectiveMainloopBwdSm90ILi2ELi1ELi1EN4cute5tupleIJNS5_1CILi1EEES8_S8_EEENS6_IJNS7_ILi64EEENS7_ILi96EEENS7_ILi192EEEEEENS_10bfloat16_tEfNS_4arch4Sm90ELb0ELb1ELb1ELb0ELb0ELb0ELb1ELb0ELi3ELi1ELi1ELi1ELb0EEENS1_24CollectiveEpilogueBwdGQAISD_fSG_Li384ELb0ELb0EEENS1_19SingleTileSchedulerILb0ELb0ELb0ELi96EEEEEEEEEvNT_6ParamsE)
        .other          _ZN7cutlass13device_kernelIN5flash11enable_sm90INS1_16FlashAttnBwdSm90INS1_25CollectiveMainloopBwdSm90ILi2ELi1ELi1EN4cute5tupleIJNS5_1CILi1EEES8_S8_EEENS6_IJNS7_ILi64EEENS7_ILi96EEENS7_ILi192EEEEEENS_10bfloat16_tEfNS_4arch4Sm90ELb0ELb1ELb1ELb0ELb0ELb0ELb1ELb0ELi3ELi1ELi1ELi1ELb0EEENS1_24CollectiveEpilogueBwdGQAISD_fSG_Li384ELb0ELb0EEENS1_19SingleTileSchedulerILb0ELb0ELb0ELi96EEEEEEEEEvNT_6ParamsE,@"STO_CUDA_ENTRY STV_DEFAULT"
_ZN7cutlass13device_kernelIN5flash11enable_sm90INS1_16FlashAttnBwdSm90INS1_25CollectiveMainloopBwdSm90ILi2ELi1ELi1EN4cute5tupleIJNS5_1CILi1EEES8_S8_EEENS6_IJNS7_ILi64EEENS7_ILi96EEENS7_ILi192EEEEEENS_10bfloat16_tEfNS_4arch4Sm90ELb0ELb1ELb1ELb0ELb0ELb0ELb1ELb0ELi3ELi1ELi1ELi1ELb0EEENS1_24CollectiveEpilogueBwdGQAISD_fSG_Li384ELb0ELb0EEENS1_19SingleTileSchedulerILb0ELb0ELb0ELi96EEEEEEEEEvNT_6ParamsE:
        /* <DEDUP_REMOVED lines=24> */
.L_x_1485:
[----:B------:R-:W-:Y:S05]  /*0180*/  BSYNC B0 ;  /* 0x0000000000007941 */ /* 0x000fea0003800000 */
.L_x_1484:
        /* <DEDUP_REMOVED lines=37> */
.L_x_1486:
        /* <DEDUP_REMOVED lines=20> */
.L_x_1487:
[----:B------:R-:W-:Y:S01]  /*0520*/  PLOP3.LUT P0, PT, PT, PT, UP0, 0x80, 0x0 ;  /* 0x000000000000781c */ /* 0x000fe20003f0f008 */
[----:B------:R-:W-:Y:S01]  /*0530*/  NOP ;  /* 0x0000000000007918 */ /* 0x000fe20000000000 */
[----:B------:R-:W-:Y:S01]  /*0540*/  BSSY B6, `(.L_x_1488) ;  /* 0x00007e5000067945 */ /* 0x000fe20003800000 */
[----:B-12-4-:R-:W-:Y:S10]  /*0550*/  BAR.SYNC.DEFER_BLOCKING 0x0 ;  /* 0x0000000000007b1d */ /* 0x016ff40000010000 */
[----:B------:R-:W-:Y:S05]  /*0560*/  @!P0 BRA `(.L_x_1489) ;  /* 0x0000004400ec8947 */ /* 0x000fea0003800000 */
.L_x_1490:
        /* <DEDUP_REMOVED lines=85> */
.L_x_1492:
        /* <DEDUP_REMOVED lines=37> */
.L_x_1495:
        /* <DEDUP_REMOVED lines=15> */
.L_x_1494:
        /* <DEDUP_REMOVED lines=20> */
.L_x_1497:
        /* <DEDUP_REMOVED lines=15> */
.L_x_1496:
        /* <DEDUP_REMOVED lines=8> */
.L_x_1588:
        /* <DEDUP_REMOVED lines=19> */
.L_x_1499:
        /* <DEDUP_REMOVED lines=81> */
[----:B------:R-:W-:Y:S02]  /*16f0*/  CS2R R62, SRZ ;  /* 0x00000000003e7805 */ /* 0x000fe4000001ff00 */
[----:B------:R-:W-:Y:S02]  /*1700*/  CS2R R60, SRZ ;  /* 0x00000000003c7805 */ /* 0x000fe4000001ff00 */
[----:B------:R-:W-:-:S02]  /*1710*/  IADD3.X R10, R16, UR4, RZ, PT, !PT ;  /* 0x00000004100a7c10 */ /* 0x000fc4000bffe4ff */
[----:B------:R-:W-:Y:S02]  /*1720*/  CS2R R58, SRZ ;  /* 0x00000000003a7805 */ /* 0x000fe4000001ff00 */
[----:B------:R-:W-:Y:S02]  /*1730*/  CS2R R56, SRZ ;  /* 0x0000000000387805 */ /* 0x000fe4000001ff00 */
[----:B------:R-:W-:Y:S02]  /*1740*/  CS2R R54, SRZ ;  /* 0x0000000000367805 */ /* 0x000fe4000001ff00 */
[--C-:B------:R-:W-:Y:S02]  /*1750*/  IADD3 R5, R10, -UR5, -R3.reuse ;  /* 0x800000050a057c10 */ /* 0x100fe4000fffe803 */
[----:B------:R-:W-:Y:S02]  /*1760*/  CS2R R52, SRZ ;  /* 0x0000000000347805 */ /* 0x000fe4000001ff00 */
[----:B------:R-:W-:Y:S01]  /*1770*/  IADD3 R10, -R3, UR4, R16 ;  /* 0x00000004030a7c10 */ /* 0x000fe2000fffe110 */
[----:B------:R-:W-:Y:S01]  /*1780*/  IMAD.IADD R3, R16, 0x1, -R3 ;  /* 0x0000000110037824 */ /* 0x000fe200078e0a03 */
[----:B------:R-:W-:-:S02]  /*1790*/  CS2R R50, SRZ ;  /* 0x0000000000327805 */ /* 0x000fc4000001ff00 */
        /* <DEDUP_REMOVED lines=15> */
[----:B------:R-:W-:Y:S02]  /*1890*/  LEA R0, R0, UR37, 0x2 ;  /* 0x0000002500007c11 */ /* 0x000fe4000f8e10ff */
[----:B-1----:R-:W-:-:S07]  /*18a0*/  IADD3 R157, R12, 0x30400, R9 ;  /* 0x000304000c9d7810 */ /* 0x002fce0007ffe009 */
.L_x_1519:
[----:B------:R-:W-:-:S05]  /*18b0*/  IMAD.U32 R3, RZ, RZ, UR38 ;  /* 0x00000026ff037e24 */ /* 0x000fca000f8e00ff */
[----:B------:R-:W-:-:S04]  /*18c0*/  LOP3.LUT R3, R3, 0x1, RZ, 0xfc, !PT ;  /* 0x0000000103037812 */ /* 0x000fc800078efcff */
[----:B------:R-:W-:-:S13]  /*18d0*/  ISETP.NE.AND P0, PT, R3, 0x3, PT ;  /* 0x000000030300780c */ /* 0x000fda0003f05270 */
[----:B------:R-:W-:Y:S05]  /*18e0*/  @!P0 BRA `(.L_x_1501) ;  /* 0x0000000000048947 */ /* 0x000fea0003800000 */
[----:B------:R-:W-:Y:S01]  /*18f0*/  BPT.TRAP 0x1 ;  /* 0x000000040000795c */ /* 0x000fe20000300000 */
.L_x_1501:
[----:B------:R-:W-:Y:S02]  /*1900*/  LEA R3, R2, UR37, 0x3 ;  /* 0x0000002502037c11 */ /* 0x000fe4000f8e18ff */
[----:B------:R-:W-:-:S04]  /*1910*/  SHF.L.U32 R10, R7, 0x1f, RZ ;  /* 0x0000001f070a7819 */ /* 0x000fc800000006ff */
[----:B------:R1:W2:Y:S01]  /*1920*/  SYNCS.PHASECHK.TRANS64.TRYWAIT P1, [R3+URZ+0x36410], R10 ;  /* 0x0364100a030075a7 */ /* 0x0002a2000802017f */
[----:B------:R-:W-:Y:S05]  /*1930*/  @!P0 BRA `(.L_x_1502) ;  /* 0x0000000000048947 */ /* 0x000fea0003800000 */
[----:B------:R-:W-:Y:S01]  /*1940*/  BPT.TRAP 0x1 ;  /* 0x000000040000795c */ /* 0x000fe20000300000 */
.L_x_1502:
[----:B--2---:R-:W-:Y:S05]  /*1950*/  @P1 BRA `(.L_x_1503) ;  /* 0x0000000000081947 */ /* 0x004fea0003800000 */
[----:B------:R-:W2:Y:S02]  /*1960*/  SYNCS.PHASECHK.TRANS64.TRYWAIT P1, [R3+URZ+0x36410], R10 ;  /* 0x0364100a030075a7 */ /* 0x000ea4000802017f */
[----:B--2---:R-:W-:Y:S05]  /*1970*/  @!P1 BRA `(.L_x_1504) ;  /* 0x0000006800c09947 */ /* 0x004fea0003800000 */
.L_x_1503:
[----:B------:R-:W-:Y:S05]  /*1980*/  WARPSYNC.ALL ;  /* 0x0000000000007948 */ /* 0x000fea0003800000 */
[----:B------:R-:W-:Y:S01]  /*1990*/  R2UR UR6, R8 ;  /* 0x00000000080672ca */ /* 0x000fe200000e0000 */
[----:B------:R-:W-:Y:S01]  /*19a0*/  UIADD3 UR4, UR37, 0x1e000, URZ ;  /* 0x0001e00025047890 */ /* 0x000fe2000fffe03f */
[C---:B------:R-:W-:Y:S01]  /*19b0*/  R2UR UR7, R2.reuse ;  /* 0x00000000020772ca */ /* 0x040fe200000e0000 */
[----:B------:R-:W-:Y:S01]  /*19c0*/  WARPGROUP.ARRIVE ;  /* 0x00000000000079c5 */ /* 0x000fe20000000000 */
[----:B------:R-:W-:Y:S01]  /*19d0*/  UMOV UR13, 0x40000040 ;  /* 0x40000040000d7882 */ /* 0x000fe20000000000 */
[----:B------:R-:W-:Y:S01]  /*19e0*/  USHF.R.U32.HI UR5, URZ, 0x4, UR4 ;  /* 0x000000043f057899 */ /* 0x000fe20008011604 */
[----:B-12---:R-:W-:Y:S01]  /*19f0*/  IMAD R10, R2, 0x40, R6 ;  /* 0x00000040020a7824 */ /* 0x006fe200078e0206 */
        /* <DEDUP_REMOVED lines=95> */
.L_x_1505:
[----:B-1----:R-:W-:-:S04]  /*1ff0*/  SHF.L.U32 R11, R4, 0x1f, RZ ;  /* 0x0000001f040b7819 */ /* 0x002fc800000006ff */
[----:B------:R1:W4:Y:S01]  /*2000*/  SYNCS.PHASECHK.TRANS64.TRYWAIT P1, [UR37+0x36430], R11 ;  /* 0x0364300bff0075a7 */ /* 0x0003220008020165 */
[----:B------:R-:W-:Y:S05]  /*2010*/  @!P0 BRA `(.L_x_1506) ;  /* 0x0000000000048947 */ /* 0x000fea0003800000 */
[----:B------:R-:W-:Y:S01]  /*2020*/  BPT.TRAP 0x1 ;  /* 0x000000040000795c */ /* 0x000fe20000300000 */
.L_x_1506:
[----:B----4-:R-:W-:Y:S05]  /*2030*/  @P1 BRA `(.L_x_1507) ;  /* 0x0000000000081947 */ /* 0x010fea0003800000 */
[----:B------:R-:W4:Y:S02]  /*2040*/  SYNCS.PHASECHK.TRANS64.TRYWAIT P1, [UR37+0x36430], R11 ;  /* 0x0364300bff0075a7 */ /* 0x000f240008020165 */
[----:B----4-:R-:W-:Y:S05]  /*2050*/  @!P1 BRA `(.L_x_1508) ;  /* 0x00000064001c9947 */ /* 0x010fea0003800000 */
.L_x_1507:
        /* <DEDUP_REMOVED lines=147> */
.L_x_1511:
[----:B------:R-:W-:-:S06]  /*2990*/  UISETP.NE.AND UP0, UPT, UR44, 0x1, UPT ;  /* 0x000000012c00788c */ /* 0x000fcc000bf05270 */
[----:B------:R-:W-:-:S05]  /*29a0*/  PLOP3.LUT P1, PT, PT, PT, UP0, 0x80, 0x0 ;  /* 0x000000000000781c */ /* 0x000fca0003f2f008 */
[----:B------:R-:W-:-:S08]  /*29b0*/  @UP0 ULDC UR5, c[0x0][0x754] ;  /* 0x0001d50000050ab9 */ /* 0x000fd00000000800 */
[----:B------:R-:W-:Y:S01]  /*29c0*/  @P1 IMAD.HI.U32 R143, R142, UR5, RZ ;  /* 0x000000058e8f1c27 */ /* 0x000fe2000f8e00ff */
[----:B------:R-:W-:-:S04]  /*29d0*/  @UP0 ULDC UR5, c[0x0][0x758] ;  /* 0x0001d60000050ab9 */ /* 0x000fc80000000800 */
[----:B------:R-:W-:-:S07]  /*29e0*/  @P1 SHF.R.U32.HI R142, RZ, UR5, R143 ;  /* 0x00000005ff8e1c19 */ /* 0x000fce000801168f */
.L_x_1512:
[----:B------:R-:W-:Y:S05]  /*29f0*/  BSYNC B0 ;  /* 0x0000000000007941 */ /* 0x000fea0003800000 */
.L_x_1510:
[----:B------:R-:W4:Y:S01]  /*2a00*/  LDL R143, [R1] ;  /* 0x00000000018f7983 */ /* 0x000f220000100800 */
[----:B------:R-:W-:Y:S01]  /*2a10*/  IADD3 R150, R140, UR4, R5 ;  /* 0x000000048c967c10 */ /* 0x000fe2000fffe005 */
[----:B----4-:R-:W-:-:S05]  /*2a20*/  IMAD R142, R142, UR44, R143 ;  /* 0x0000002c8e8e7c24 */ /* 0x010fca000f8e028f */
[----:B------:R-:W-:Y:S02]  /*2a30*/  VIADDMNMX R147, R142, UR44, R147, PT ;  /* 0x0000002c8e937c46 */ /* 0x000fe4000b800193 */
[----:B------:R-:W-:-:S07]  /*2a40*/  VIMNMX R150, R150, R142, !PT ;  /* 0x0000008e96967248 */ /* 0x000fce0007fe0100 */
.L_x_1509:
        /* <DEDUP_REMOVED lines=18> */
.L_x_1515:
[----:B------:R-:W-:-:S06]  /*2b70*/  UISETP.NE.AND UP0, UPT, UR44, 0x1, UPT ;  /* 0x000000012c00788c */ /* 0x000fcc000bf05270 */
[----:B------:R-:W-:-:S05]  /*2b80*/  PLOP3.LUT P1, PT, PT, PT, UP0, 0x80, 0x0 ;  /* 0x000000000000781c */ /* 0x000fca0003f2f008 */
[----:B------:R-:W-:-:S08]  /*2b90*/  @UP0 ULDC UR4, c[0x0][0x754] ;  /* 0x0001d50000040ab9 */ /* 0x000fd00000000800 */
[----:B------:R-:W-:Y:S01]  /*2ba0*/  @P1 IMAD.HI.U32 R142, R140, UR4, RZ ;  /* 0x000000048c8e1c27 */ /* 0x000fe2000f8e00ff */
[----:B------:R-:W-:-:S04]  /*2bb0*/  @UP0 ULDC UR4, c[0x0][0x758] ;  /* 0x0001d60000040ab9 */ /* 0x000fc80000000800 */
[----:B------:R-:W-:-:S07]  /*2bc0*/  @P1 SHF.R.U32.HI R140, RZ, UR4, R142 ;  /* 0x00000004ff8c1c19 */ /* 0x000fce000801168e */
.L_x_1516:
[----:B------:R-:W-:Y:S05]  /*2bd0*/  BSYNC B0 ;  /* 0x0000000000007941 */ /* 0x000fea0003800000 */
.L_x_1514:
[----:B------:R-:W4:Y:S02]  /*2be0*/  LDL R142, [R1] ;  /* 0x00000000018e7983 */ /* 0x000f240000100800 */
[----:B----4-:R-:W-:-:S05]  /*2bf0*/  IMAD R140, R140, UR44, R142 ;  /* 0x0000002c8c8c7c24 */ /* 0x010fca000f8e028e */
[----:B------:R-:W-:Y:S02]  /*2c00*/  VIMNMX R145, R145, R140, !PT ;  /* 0x0000008c91917248 */ /* 0x000fe40007fe0100 */
[----:B------:R-:W-:-:S07]  /*2c10*/  VIADDMNMX R139, R140, UR44, R139, PT ;  /* 0x0000002c8c8b7c46 */ /* 0x000fce000b80018b */
.L_x_1513:
[----:B------:R-:W1:Y:S01]  /*2c20*/  S2R R151, SR_CTAID.X ;  /* 0x0000000000977919 */ /* 0x000e620000002500 */
[----:B------:R-:W-:Y:S01]  /*2c30*/  LEA R152, R6, UR37, 0x2 ;  /* 0x0000002506987c11 */ /* 0x000fe2000f8e10ff */
[----:B------:R-:W-:Y:S01]  /*2c40*/  USHF.R.U32.HI UR6, URZ, 0x4, UR42 ;  /* 0x000000043f067899 */ /* 0x000fe2000801162a */
[----:B------:R-:W-:Y:S01]  /*2c50*/  P2R R148, PR, RZ, 0x1 ;  /* 0x00000001ff947803 */ /* 0x000fe20000000000 */
[----:B------:R-:W-:Y:S01]  /*2c60*/  UMOV UR11, 0x80000020 ;  /* 0x80000020000b7882 */ /* 0x000fe20000000000 */
[----:B------:R-:W-:Y:S01]  /*2c70*/  R2UR UR7, R8 ;  /* 0x00000000080772ca */ /* 0x000fe200000e0000 */
[----:B------:R-:W4:Y:S01]  /*2c80*/  LDS R153, [R152+0x30200] ;  /* 0x0302000098997984 */ /* 0x000f220000000800 */
[----:B------:R-:W-:Y:S01]  /*2c90*/  ULOP3.LUT UR6, UR6, 0x3fff, URZ, 0xc0, !UPT ;  /* 0x00003fff06067892 */ /* 0x000fe2000f8ec03f */
[----:B------:R-:W-:Y:S02]  /*2ca0*/  UMOV UR9, 0x40000040 ;  /* 0x4000004000097882 */ /* 0x000fe40000000000 */
[----:B------:R-:W5:Y:S01]  /*2cb0*/  LDS R152, [R152+0x30220] ;  /* 0x0302200098987984 */ /* 0x000f620000000800 */
[----:B------:R-:W-:Y:S01]  /*2cc0*/  ULOP3.LUT UR12, UR6, 0x1000000, URZ, 0xfc, !UPT ;  /* 0x01000000060c7892 */ /* 0x000fe2000f8efc3f */
[----:B------:R-:W-:Y:S01]  /*2cd0*/  UMOV UR13, 0x80000020 ;  /* 0x80000020000d7882 */ /* 0x000fe20000000000 */
[----:B------:R-:W-:-:S05]  /*2ce0*/  UMOV UR15, 0x40000040 ;  /* 0x40000040000f7882 */ /* 0x000fca0000000000 */
[----:B------:R-:W-:Y:S01]  /*2cf0*/  ULEA UR4, UR7, UR37, 0xd ;  /* 0x0000002507047291 */ /* 0x000fe2000f8e683f */
[----:B------:R-:W-:Y:S01]  /*2d00*/  UMOV UR10, UR12 ;  /* 0x0000000c000a7c82 */ /* 0x000fe20008000000 */
[----:B------:R-:W-:Y:S02]  /*2d10*/  UIMAD UR7, UR7, 0x3000, UR37 ;  /* 0x00003000070778a4 */ /* 0x000fe4000f8e0225 */
[----:B------:R-:W-:Y:S02]  /*2d20*/  UIADD3 UR5, UR4, 0x2a000, URZ ;  /* 0x0002a00004057890 */ /* 0x000fe4000fffe03f */
[----:B------:R-:W-:Y:S02]  /*2d30*/  USHF.R.U32.HI UR7, URZ, 0x4, UR7 ;  /* 0x000000043f077899 */ /* 0x000fe40008011607 */
[----:B------:R-:W-:Y:S02]  /*2d40*/  USHF.R.U32.HI UR5, URZ, 0x4, UR5 ;  /* 0x000000043f057899 */ /* 0x000fe40008011605 */
[----:B------:R-:W-:-:S02]  /*2d50*/  ULOP3.LUT UR14, UR7, 0x3fff, URZ, 0xc0, !UPT ;  /* 0x00003fff070e7892 */ /* 0x000fc4000f8ec03f */
[----:B------:R-:W-:Y:S01]  /*2d60*/  ULOP3.LUT UR6, UR5, 0x3fff, URZ, 0xc0, !UPT ;  /* 0x00003fff05067892 */ /* 0x000fe2000f8ec03f */
[----:B-1----:R-:W-:-:S05]  /*2d70*/  IMAD R151, R151, -0x60, RZ ;  /* 0xffffffa097977824 */ /* 0x002fca00078e02ff */
[C---:B------:R-:W-:Y:S01]  /*2d80*/  ISETP.GE.AND P6, PT, R151.reuse, 0x2, PT ;  /* 0x000000029700780c */ /* 0x040fe20003fc6270 */
[----:B------:R-:W-:Y:S01]  /*2d90*/  UMOV UR8, UR6 ;  /* 0x0000000600087c82 */ /* 0x000fe20008000000 */
[----:B------:R-:W-:Y:S02]  /*2da0*/  ISETP.GE.AND P4, PT, R151, 0x9, PT ;  /* 0x000000099700780c */ /* 0x000fe40003f86270 */
[C---:B------:R-:W-:Y:S02]  /*2db0*/  ISETP.GT.AND P5, PT, R145.reuse, 0x1, !P6 ;  /* 0x000000019100780c */ /* 0x040fe400077a4270 */
[----:B------:R-:W-:Y:S02]  /*2dc0*/  ISETP.GT.AND P6, PT, R150, 0x1, !P6 ;  /* 0x000000019600780c */ /* 0x000fe400077c4270 */
[----:B------:R-:W-:Y:S01]  /*2dd0*/  ISETP.GT.AND P3, PT, R145, 0x8, !P4 ;  /* 0x000000089100780c */ /* 0x000fe20006764270 */
[--C-:B----4-:R-:W-:Y:S01]  /*2de0*/  FADD.FTZ R120, R120, -R153.reuse ;  /* 0x8000009978787221 */ /* 0x110fe20000010000 */
[----:B------:R-:W-:Y:S01]  /*2df0*/  ISETP.LT.OR P6, PT, R147, 0x2, P6 ;  /* 0x000000029300780c */ /* 0x000fe200037c1670 */
[--C-:B------:R-:W-:Y:S01]  /*2e00*/  FADD.FTZ R121, R121, -R153.reuse ;  /* 0x8000009979797221 */ /* 0x100fe20000010000 */
[----:B------:R-:W-:Y:S01]  /*2e10*/  ISETP.GE.AND P2, PT, R151, 0xa, PT ;  /* 0x0000000a9700780c */ /* 0x000fe20003f46270 */
[--C-:B------:R-:W-:Y:S01]  /*2e20*/  FADD.FTZ R124, R124, -R153.reuse ;  /* 0x800000997c7c7221 */ /* 0x100fe20000010000 */
[----:B------:R-:W-:Y:S01]  /*2e30*/  ISETP.LT.OR P3, PT, R139, 0x9, P3 ;  /* 0x000000098b00780c */ /* 0x000fe20001f61670 */
[--C-:B------:R-:W-:Y:S01]  /*2e40*/  FADD.FTZ R125, R125, -R153.reuse ;  /* 0x800000997d7d7221 */ /* 0x100fe20000010000 */
[----:B------:R-:W-:Y:S01]  /*2e50*/  FSEL R155, R12, -INF , !P6 ;  /* 0xff8000000c9b7808 */ /* 0x000fe20007000000 */
[--C-:B------:R-:W-:Y:S01]  /*2e60*/  FADD.FTZ R128, R128, -R153.reuse ;  /* 0x8000009980807221 */ /* 0x100fe20000010000 */
[----:B------:R-:W-:Y:S01]  /*2e70*/  ISETP.LT.OR P5, PT, R139, 0x2, P5 ;  /* 0x000000028b00780c */ /* 0x000fe20002fa1670 */
[----:B------:R-:W-:Y:S01]  /*2e80*/  FADD.FTZ R129, R129, -R153 ;  /* 0x8000009981817221 */ /* 0x000fe20000010000 */
[----:B------:R-:W-:Y:S01]  /*2e90*/  ISETP.GE.AND P1, PT, R151, 0x11, PT ;  /* 0x000000119700780c */ /* 0x000fe20003f26270 */
[----:B--2---:R-:W-:Y:S01]  /*2ea0*/  FFMA.FTZ R155, R155, UR46, -R23 ;  /* 0x0000002e9b9b7c23 */ /* 0x004fe20008010817 */
[----:B------:R-:W-:Y:S01]  /*2eb0*/  ISETP.GT.AND P4, PT, R150, 0x8, !P4 ;  /* 0x000000089600780c */ /* 0x000fe20006784270 */
[--C-:B------:R-:W-:Y:S01]  /*2ec0*/  FADD.FTZ R132, R132, -R153.reuse ;  /* 0x8000009984847221 */ /* 0x100fe20000010000 */
[----:B------:R-:W-:Y:S01]  /*2ed0*/  ISETP.GT.AND P6, PT, R150, 0x9, !P2 ;  /* 0x000000099600780c */ /* 0x000fe200057c4270 */
[----:B------:R-:W-:Y:S01]  /*2ee0*/  FADD.FTZ R133, R133, -R153 ;  /* 0x8000009985857221 */ /* 0x000fe20000010000 */
[----:B------:R-:W-:Y:S01]  /*2ef0*/  FSEL R146, R17, -INF , !P3 ;  /* 0xff80000011927808 */ /* 0x000fe20005800000 */
[----:B------:R-:W1:Y:S01]  /*2f00*/  MUFU.EX2 R155, R155 ;  /* 0x0000009b009b7308 */ /* 0x000e620000000800 */
[----:B------:R-:W-:Y:S01]  /*2f10*/  FSEL R149, R14, -INF , !P5 ;  /* 0xff8000000e957808 */ /* 0x000fe20006800000 */
[----:B-----5:R-:W-:Y:S01]  /*2f20*/  FADD.FTZ R126, R126, -R152 ;  /* 0x800000987e7e7221 */ /* 0x020fe20000010000 */
[----:B------:R-:W-:Y:S01]  /*2f30*/  ISETP.LT.OR P4, PT, R147, 0x9, P4 ;  /* 0x000000099300780c */ /* 0x000fe20002781670 */
[--C-:B---3--:R-:W-:Y:S01]  /*2f40*/  FFMA.FTZ R146, R146, UR46, -R10.reuse ;  /* 0x0000002e92927c23 */ /* 0x108fe2000801080a */
[----:B------:R-:W-:Y:S01]  /*2f50*/  ISETP.GT.AND P3, PT, R150, 0x10, !P1 ;  /* 0x000000109600780c */ /* 0x000fe20004f64270 */
[----:B------:R-:W-:Y:S01]  /*2f60*/  FFMA.FTZ R149, R149, UR46, -R10 ;  /* 0x0000002e95957c23 */ /* 0x000fe2000801080a */
[----:B------:R-:W-:Y:S01]  /*2f70*/  ISETP.LT.OR P6, PT, R147, 0xa, P6 ;  /* 0x0000000a9300780c */ /* 0x000fe200037c1670 */
[--C-:B------:R-:W-:Y:S01]  /*2f80*/  FADD.FTZ R122, R122, -R152.reuse ;  /* 0x800000987a7a7221 */ /* 0x100fe20000010000 */
[----:B------:R-:W-:Y:S01]  /*2f90*/  ISETP.GE.AND P5, PT, R151, 0x12, PT ;  /* 0x000000129700780c */ /* 0x000fe20003fa6270 */
[----:B------:R-:W-:Y:S01]  /*2fa0*/  MUFU.EX2 R146, R146 ;  /* 0x0000009200927308 */ /* 0x000fe20000000800 */
[----:B------:R-:W-:Y:S01]  /*2fb0*/  FSEL R142, R15, -INF , !P4 ;  /* 0xff8000000f8e7808 */ /* 0x000fe20006000000 */
[--C-:B------:R-:W-:Y:S01]  /*2fc0*/  FADD.FTZ R123, R123, -R152.reuse ;  /* 0x800000987b7b7221 */ /* 0x100fe20000010000 */
[----:B------:R-:W-:Y:S01]  /*2fd0*/  ISETP.LT.OR P3, PT, R147, 0x11, P3 ;  /* 0x000000119300780c */ /* 0x000fe20001f61670 */
[--C-:B------:R-:W-:Y:S01]  /*2fe0*/  FADD.FTZ R134, R134, -R152.reuse ;  /* 0x8000009886867221 */ /* 0x100fe20000010000 */
[----:B------:R-:W-:Y:S01]  /*2ff0*/  FSEL R143, R16, -INF , !P6 ;  /* 0xff800000108f7808 */ /* 0x000fe20007000000 */
[--C-:B------:R-:W-:Y:S01]  /*3000*/  FFMA.FTZ R142, R142, UR46, -R23.reuse ;  /* 0x0000002e8e8e7c23 */ /* 0x100fe20008010817 */
[----:B------:R-:W-:Y:S01]  /*3010*/  ISETP.GE.AND P4, PT, R151, 0x19, PT ;  /* 0x000000199700780c */ /* 0x000fe20003f86270 */
[----:B-1----:R-:W-:Y:S01]  /*3020*/  FMUL.FTZ R121, R155, R121 ;  /* 0x000000799b797220 */ /* 0x002fe20000410000 */
[----:B------:R-:W-:Y:S01]  /*3030*/  ISETP.GT.AND P6, PT, R150, 0x11, !P5 ;  /* 0x000000119600780c */ /* 0x000fe20006fc4270 */
[--C-:B------:R-:W-:Y:S01]  /*3040*/  FFMA.FTZ R143, R143, UR46, -R23.reuse ;  /* 0x0000002e8f8f7c23 */ /* 0x100fe20008010817 */
[----:B------:R-:W-:Y:S01]  /*3050*/  FSEL R140, R20, -INF , !P3 ;  /* 0xff800000148c7808 */ /* 0x000fe20005800000 */
[----:B------:R-:W1:Y:S01]  /*3060*/  MUFU.EX2 R142, R142 ;  /* 0x0000008e008e7308 */ /* 0x000e620000000800 */
[----:B------:R-:W-:Y:S01]  /*3070*/  ISETP.GT.AND P3, PT, R150, 0x18, !P4 ;  /* 0x000000189600780c */ /* 0x000fe20006764270 */
[----:B------:R-:W-:Y:S01]  /*3080*/  FFMA.FTZ R16, -R16, R16, 1 ;  /* 0x3f80000010107423 */ /* 0x000fe20000010110 */
[C---:B------:R-:W-:Y:S01]  /*3090*/  ISETP.LT.OR P6, PT, R147.reuse, 0x12, P6 ;  /* 0x000000129300780c */ /* 0x040fe200037c1670 */
[--C-:B------:R-:W-:Y:S01]  /*30a0*/  FFMA.FTZ R140, R140, UR46, -R23.reuse ;  /* 0x0000002e8c8c7c23 */ /* 0x100fe20008010817 */
[----:B------:R-:W-:Y:S01]  /*30b0*/  ISETP.LT.OR P3, PT, R147, 0x19, P3 ;  /* 0x000000199300780c */ /* 0x000fe20001f61670 */
[----:B------:R-:W-:Y:S01]  /*30c0*/  FFMA.FTZ R14, -R14, R14, 1 ;  /* 0x3f8000000e0e7423 */ /* 0x000fe2000001010e */
[----:B------:R-:W-:Y:S01]  /*30d0*/  FSEL R144, R21, -INF , !P6 ;  /* 0xff80000015907808 */ /* 0x000fe20007000000 */
[----:B------:R-:W2:Y:S01]  /*30e0*/  MUFU.EX2 R143, R143 ;  /* 0x0000008f008f7308 */ /* 0x000ea20000000800 */
[----:B------:R-:W-:Y:S01]  /*30f0*/  ISETP.GE.AND P6, PT, R151, 0x1, PT ;  /* 0x000000019700780c */ /* 0x000fe20003fc6270 */
[----:B------:R-:W-:Y:S01]  /*3100*/  FFMA.FTZ R17, -R17, R17, 1 ;  /* 0x3f80000011117423 */ /* 0x000fe20000010111 */
[----:B------:R-:W-:Y:S01]  /*3110*/  FSEL R156, R22, -INF , !P3 ;  /* 0xff800000169c7808 */ /* 0x000fe20005800000 */
[--C-:B------:R-:W-:Y:S01]  /*3120*/  FFMA.FTZ R144, R144, UR46, -R23.reuse ;  /* 0x0000002e90907c23 */ /* 0x100fe20008010817 */
[----:B------:R-:W-:Y:S01]  /*3130*/  ISETP.GT.AND P3, PT, R150, RZ, !P6 ;  /* 0x000000ff9600720c */ /* 0x000fe20007764270 */
[--C-:B------:R-:W-:Y:S01]  /*3140*/  FADD.FTZ R127, R127, -R152.reuse ;  /* 0x800000987f7f7221 */ /* 0x100fe20000010000 */
[----:B------:R-:W-:Y:S01]  /*3150*/  ISETP.GT.AND P6, PT, R145, RZ, !P6 ;  /* 0x000000ff9100720c */ /* 0x000fe200077c4270 */
[--C-:B------:R-:W-:Y:S01]  /*3160*/  FFMA.FTZ R156, R156, UR46, -R23.reuse ;  /* 0x0000002e9c9c7c23 */ /* 0x100fe20008010817 */
[----:B------:R-:W-:Y:S01]  /*3170*/  ISETP.LT.OR P3, PT, R147, 0x1, P3 ;  /* 0x000000019300780c */ /* 0x000fe20001f61670 */
[----:B------:R-:W3:Y:S01]  /*3180*/  MUFU.EX2 R140, R140 ;  /* 0x0000008c008c7308 */ /* 0x000ee20000000800 */
[----:B------:R-:W-:Y:S01]  /*3190*/  ISETP.GT.AND P2, PT, R145, 0x9, !P2 ;  /* 0x000000099100780c */ /* 0x000fe20005744270 */
[----:B-1----:R-:W-:Y:S01]  /*31a0*/  FMUL.FTZ R124, R142, R124 ;  /* 0x0000007c8e7c7220 */ /* 0x002fe20000410000 */
[----:B------:R-:W-:Y:S01]  /*31b0*/  FSEL R154, R11, -INF , !P3 ;  /* 0xff8000000b9a7808 */ /* 0x000fe20005800000 */
[--C-:B------:R-:W-:Y:S01]  /*31c0*/  FADD.FTZ R130, R130, -R152.reuse ;  /* 0x8000009882827221 */ /* 0x100fe20000010000 */
[----:B------:R-:W-:Y:S01]  /*31d0*/  ISETP.GE.AND P3, PT, R151, 0x1a, PT ;  /* 0x0000001a9700780c */ /* 0x000fe20003f66270 */
[--C-:B------:R-:W-:Y:S01]  /*31e0*/  FADD.FTZ R131, R131, -R152.reuse ;  /* 0x8000009883837221 */ /* 0x100fe20000010000 */
[C---:B------:R-:W-:Y:S01]  /*31f0*/  ISETP.GT.AND P1, PT, R145.reuse, 0x10, !P1 ;  /* 0x000000109100780c */ /* 0x040fe20004f24270 */
[--C-:B------:R-:W-:Y:S01]  /*3200*/  FFMA.FTZ R154, R154, UR46, -R23.reuse ;  /* 0x0000002e9a9a7c23 */ /* 0x100fe20008010817 */
[----:B------:R-:W-:Y:S01]  /*3210*/  ISETP.GT.AND P0, PT, R150, 0x19, !P3 ;  /* 0x000000199600780c */ /* 0x000fe20005f04270 */
[----:B------:R-:W1:Y:S01]  /*3220*/  MUFU.EX2 R144, R144 ;  /* 0x0000009000907308 */ /* 0x000e620000000800 */
[----:B------:R-:W-:Y:S01]  /*3230*/  ISETP.GT.AND P5, PT, R145, 0x11, !P5 ;  /* 0x000000119100780c */ /* 0x000fe20006fa4270 */
[----:B--2---:R-:W-:Y:S01]  /*3240*/  FMUL.FTZ R125, R143, R125 ;  /* 0x0000007d8f7d7220 */ /* 0x004fe20000410000 */
[----:B------:R-:W-:Y:S01]  /*3250*/  ISETP.LT.OR P0, PT, R147, 0x1a, P0 ;  /* 0x0000001a9300780c */ /* 0x000fe20000701670 */
[----:B------:R-:W-:Y:S01]  /*3260*/  FADD.FTZ R135, R135, -R152 ;  /* 0x8000009887877221 */ /* 0x000fe20000010000 */
[----:B------:R-:W-:Y:S01]  /*3270*/  ISETP.GT.AND P4, PT, R145, 0x18, !P4 ;  /* 0x000000189100780c */ /* 0x000fe20006784270 */
[----:B------:R-:W-:Y:S01]  /*3280*/  FMUL.FTZ R16, R125, R16 ;  /* 0x000000107d107220 */ /* 0x000fe20000410000 */
[----:B------:R-:W-:Y:S01]  /*3290*/  ISETP.GT.AND P3, PT, R145, 0x19, !P3 ;  /* 0x000000199100780c */ /* 0x000fe20005f64270 */
[----:B------:R-:W2:Y:S01]  /*32a0*/  MUFU.EX2 R154, R154 ;  /* 0x0000009a009a7308 */ /* 0x000ea20000000800 */
[----:B------:R-:W-:Y:S01]  /*32b0*/  FSEL R147, R141, -INF , !P0 ;  /* 0xff8000008d937808 */ /* 0x000fe20004000000 */
[----:B------:R-:W-:Y:S01]  /*32c0*/  FFMA.FTZ R125, -R20, R20, 1 ;  /* 0x3f800000147d7423 */ /* 0x000fe20000010114 */
[C---:B------:R-:W-:Y:S01]  /*32d0*/  ISETP.LT.OR P6, PT, R139.reuse, 0x1, P6 ;  /* 0x000000018b00780c */ /* 0x040fe200037c1670 */
[----:B---3--:R-:W-:Y:S01]  /*32e0*/  FMUL.FTZ R128, R140, R128 ;  /* 0x000000808c807220 */ /* 0x008fe20000410000 */
[----:B------:R-:W-:Y:S01]  /*32f0*/  ISETP.LT.OR P2, PT, R139, 0xa, P2 ;  /* 0x0000000a8b00780c */ /* 0x000fe20001741670 */
[----:B------:R-:W-:Y:S01]  /*3300*/  FFMA.FTZ R147, R147, UR46, -R23 ;  /* 0x0000002e93937c23 */ /* 0x000fe20008010817 */
[C---:B------:R-:W-:Y:S01]  /*3310*/  ISETP.LT.OR P1, PT, R139.reuse, 0x11, P1 ;  /* 0x000000118b00780c */ /* 0x040fe20000f21670 */
[----:B------:R-:W-:Y:S01]  /*3320*/  FMUL.FTZ R125, R128, R125 ;  /* 0x0000007d807d7220 */ /* 0x000fe20000410000 */
[C---:B------:R-:W-:Y:S01]  /*3330*/  ISETP.LT.OR P5, PT, R139.reuse, 0x12, P5 ;  /* 0x000000128b00780c */ /* 0x040fe20002fa1670 */
[----:B-1----:R-:W-:Y:S01]  /*3340*/  FMUL.FTZ R129, R144, R129 ;  /* 0x0000008190817220 */ /* 0x002fe20000410000 */
[C---:B------:R-:W-:Y:S01]  /*3350*/  ISETP.LT.OR P4, PT, R139.reuse, 0x19, P4 ;  /* 0x000000198b00780c */ /* 0x040fe20002781670 */
[----:B------:R-:W1:Y:S01]  /*3360*/  MUFU.EX2 R147, R147 ;  /* 0x0000009300937308 */ /* 0x000e620000000800 */
[----:B------:R-:W-:Y:S01]  /*3370*/  ISETP.LT.OR P3, PT, R139, 0x1a, P3 ;  /* 0x0000001a8b00780c */ /* 0x000fe20001f61670 */
[----:B------:R-:W-:Y:S01]  /*3380*/  FFMA.FTZ R128, -R22, R22, 1 ;  /* 0x3f80000016807423 */ /* 0x000fe20000010116 */
[----:B------:R-:W-:Y:S01]  /*3390*/  ISETP.NE.AND P0, PT, R148, RZ, PT ;  /* 0x000000ff9400720c */ /* 0x000fe20003f05270 */
[----:B------:R-:W-:Y:S01]  /*33a0*/  IMAD.U32 R153, RZ, RZ, UR37 ;  /* 0x00000025ff997e24 */ /* 0x000fe2000f8e00ff */
[----:B------:R-:W-:Y:S01]  /*33b0*/  FSEL R151, R13, -INF , !P6 ;  /* 0xff8000000d977808 */ /* 0x000fe20007000000 */
[----:B--2---:R-:W-:Y:S01]  /*33c0*/  FMUL.FTZ R120, R154, R120 ;  /* 0x000000789a787220 */ /* 0x004fe20000410000 */
[----:B------:R-:W-:Y:S01]  /*33d0*/  FSEL R145, R18, -INF , !P2 ;  /* 0xff80000012917808 */ /* 0x000fe20005000000 */
[----:B------:R-:W2:Y:S01]  /*33e0*/  MUFU.EX2 R149, R149 ;  /* 0x0000009500957308 */ /* 0x000ea20000000800 */
        /* <DEDUP_REMOVED lines=8> */
[----:B------:R-:W3:Y:S01]  /*3470*/  MUFU.EX2 R151, R151 ;  /* 0x0000009700977308 */ /* 0x000ee20000000800 */
[--C-:B------:R-:W-:Y:S01]  /*3480*/  FFMA.FTZ R23, R23, UR46, -R10.reuse ;  /* 0x0000002e17177c23 */ /* 0x100fe2000801080a */
[----:B------:R-:W-:Y:S01]  /*3490*/  FFMA.FTZ R13, -R13, R13, 1 ;  /* 0x3f8000000d0d7423 */ /* 0x000fe2000001010d */
[----:B------:R-:W-:Y:S01]  /*34a0*/  FFMA.FTZ R139, R139, UR46, -R10 ;  /* 0x0000002e8b8b7c23 */ /* 0x000fe2000801080a */
[----:B------:R-:W-:Y:S01]  /*34b0*/  FFMA.FTZ R10, -R11, R11, 1 ;  /* 0x3f8000000b0a7423 */ /* 0x000fe2000001010b */
[----:B------:R-:W-:Y:S01]  /*34c0*/  FFMA.FTZ R11, -R12, R12, 1 ;  /* 0x3f8000000c0b7423 */ /* 0x000fe2000001010c */
[----:B-1----:R-:W-:Y:S01]  /*34d0*/  FMUL.FTZ R12, R147, R133 ;  /* 0x00000085930c7220 */ /* 0x002fe20000410000 */
[----:B------:R-:W-:Y:S01]  /*34e0*/  F2FP.BF16.F32.PACK_AB R20, R155, R154 ;  /* 0x0000009a9b14723e */ /* 0x000fe200000010ff */
[----:B------:R-:W-:Y:S01]  /*34f0*/  FMUL.FTZ R10, R120, R10 ;  /* 0x0000000a780a7220 */ /* 0x000fe20000410000 */
[----:B------:R-:W-:Y:S01]  /*3500*/  FMUL.FTZ R11, R121, R11 ;  /* 0x0000000b790b7220 */ /* 0x000fe20000410000 */
[----:B------:R-:W1:Y:S01]  /*3510*/  MUFU.EX2 R120, R156 ;  /* 0x0000009c00787308 */ /* 0x000e620000000800 */
[----:B------:R-:W-:Y:S01]  /*3520*/  FFMA.FTZ R121, -R15, R15, 1 ;  /* 0x3f8000000f797423 */ /* 0x000fe2000001010f */
[----:B--2---:R-:W-:Y:S01]  /*3530*/  FMUL.FTZ R123, R149, R123 ;  /* 0x0000007b957b7220 */ /* 0x004fe20000410000 */
[----:B------:R-:W-:Y:S01]  /*3540*/  F2FP.BF16.F32.PACK_AB R22, R143, R142 ;  /* 0x0000008e8f16723e */ /* 0x000fe200000010ff */
[----:B------:R-:W-:Y:S01]  /*3550*/  FFMA.FTZ R18, -R18, R18, 1 ;  /* 0x3f80000012127423 */ /* 0x000fe20000010112 */
[----:B------:R-:W-:Y:S01]  /*3560*/  FMUL.FTZ R121, R124, R121 ;  /* 0x000000797c797220 */ /* 0x000fe20000410000 */
[----:B------:R-:W-:Y:S01]  /*3570*/  FFMA.FTZ R124, -R21, R21, 1 ;  /* 0x3f800000157c7423 */ /* 0x000fe20000010115 */
[----:B---3--:R-:W-:Y:S01]  /*3580*/  FMUL.FTZ R122, R151, R122 ;  /* 0x0000007a977a7220 */ /* 0x008fe20000410000 */
[----:B------:R-:W2:Y:S01]  /*3590*/  MUFU.EX2 R145, R145 ;  /* 0x0000009100917308 */ /* 0x000ea20000000800 */
[----:B------:R-:W-:Y:S01]  /*35a0*/  F2FP.BF16.F32.PACK_AB R21, R149, R151 ;  /* 0x000000979515723e */ /* 0x000fe200000010ff */
[----:B------:R-:W-:Y:S01]  /*35b0*/  FMUL.FTZ R124, R129, R124 ;  /* 0x0000007c817c7220 */ /* 0x000fe20000410000 */
[----:B------:R-:W-:Y:S01]  /*35c0*/  FFMA.FTZ R129, -R141, R141, 1 ;  /* 0x3f8000008d817423 */ /* 0x000fe2000001018d */
[----:B------:R-:W-:Y:S01]  /*35d0*/  FMUL.FTZ R122, R122, R13 ;  /* 0x0000000d7a7a7220 */ /* 0x000fe20000410000 */
[----:B------:R-:W-:Y:S01]  /*35e0*/  FMUL.FTZ R123, R123, R14 ;  /* 0x0000000e7b7b7220 */ /* 0x000fe20000410000 */
[----:B------:R-:W-:Y:S01]  /*35f0*/  FFMA.FTZ R19, -R19, R19, 1 ;  /* 0x3f80000013137423 */ /* 0x000fe20000010113 */
[----:B------:R-:W-:Y:S01]  /*3600*/  FMUL.FTZ R129, R12, R129 ;  /* 0x000000810c817220 */ /* 0x000fe20000410000 */
[----:B------:R-:W-:Y:S01]  /*3610*/  FMUL.FTZ R12, R146, R126 ;  /* 0x0000007e920c7220 */ /* 0x000fe20000410000 */
[----:B-1----:R-:W-:Y:S01]  /*3620*/  FMUL.FTZ R15, R120, R132 ;  /* 0x00000084780f7220 */ /* 0x002fe20000410000 */
[----:B------:R-:W1:Y:S01]  /*3630*/  MUFU.EX2 R150, R150 ;  /* 0x0000009600967308 */ /* 0x000e620000000800 */
[----:B------:R-:W-:Y:S01]  /*3640*/  F2FP.BF16.F32.PACK_AB R14, R147, R120 ;  /* 0x00000078930e723e */ /* 0x000fe200000010ff */
[----:B------:R-:W-:Y:S01]  /*3650*/  FMUL.FTZ R17, R12, R17 ;  /* 0x000000110c117220 */ /* 0x000fe20000410000 */
[----:B------:R-:W-:Y:S01]  /*3660*/  FMUL.FTZ R128, R15, R128 ;  /* 0x000000800f807220 */ /* 0x000fe20000410000 */
[----:B------:R-:W-:Y:S01]  /*3670*/  F2FP.BF16.F32.PACK_AB R12, R144, R140 ;  /* 0x0000008c900c723e */ /* 0x000fe200000010ff */
[----:B------:R-:W-:Y:S01]  /*3680*/  FFMA.FTZ R136, -R136, R136, 1 ;  /* 0x3f80000088887423 */ /* 0x000fe20000010188 */
[----:B------:R-:W-:Y:S01]  /*3690*/  FFMA.FTZ R137, -R137, R137, 1 ;  /* 0x3f80000089897423 */ /* 0x000fe20000010189 */
[----:B--2---:R-:W-:Y:S01]  /*36a0*/  FMUL.FTZ R127, R145, R127 ;  /* 0x0000007f917f7220 */ /* 0x004fe20000410000 */
[----:B------:R2:W3:Y:S01]  /*36b0*/  MUFU.EX2 R15, R23 ;  /* 0x00000017000f7308 */ /* 0x0004e20000000800 */
[----:B------:R-:W-:Y:S01]  /*36c0*/  FFMA.FTZ R138, -R138, R138, 1 ;  /* 0x3f8000008a8a7423 */ /* 0x000fe2000001018a */
[----:B------:R-:W-:Y:S01]  /*36d0*/  F2FP.BF16.F32.PACK_AB R124, R124, R125 ;  /* 0x0000007d7c7c723e */ /* 0x000fe200000010ff */
[----:B------:R-:W-:Y:S01]  /*36e0*/  FMUL.FTZ R18, R127, R18 ;  /* 0x000000127f127220 */ /* 0x000fe20000410000 */
[----:B------:R-:W-:-:S04]  /*36f0*/  VIADD R153, R153, 0x33400 ;  /* 0x0003340099997836 */ /* 0x000fc80000000000 */
[----:B------:R-:W4:Y:S01]  /*3700*/  MUFU.EX2 R148, R148 ;  /* 0x0000009400947308 */ /* 0x000f220000000800 */
[----:B--2---:R-:W-:Y:S01]  /*3710*/  F2FP.BF16.F32.PACK_AB R23, R145, R146 ;  /* 0x000000929117723e */ /* 0x004fe200000010ff */
[----:B------:R-:W-:Y:S01]  /*3720*/  BAR.SYNC.DEFER_BLOCKING 0x9, 0x180 ;  /* 0x0246000000007b1d */ /* 0x000fe20000010000 */
[----:B-1----:R-:W-:Y:S01]  /*3730*/  FMUL.FTZ R130, R150, R130 ;  /* 0x0000008296827220 */ /* 0x002fe20000410000 */
[----:B------:R-:W-:-:S03]  /*3740*/  R2UR UR5, R153 ;  /* 0x00000000990572ca */ /* 0x000fc600000e0000 */
[----:B------:R-:W-:Y:S01]  /*3750*/  FMUL.FTZ R19, R130, R19 ;  /* 0x0000001382137220 */ /* 0x000fe20000410000 */
[----:B------:R-:W1:Y:S01]  /*3760*/  MUFU.EX2 R126, R139 ;  /* 0x0000008b007e7308 */ /* 0x000e620000000800 */
[----:B---3--:R-:W-:-:S04]  /*3770*/  FMUL.FTZ R134, R15, R134 ;  /* 0x000000860f867220 */ /* 0x008fc80000410000 */
[----:B------:R-:W-:Y:S01]  /*3780*/  FMUL.FTZ R127, R134, R137 ;  /* 0x00000089867f7220 */ /* 0x000fe20000410000 */
[C---:B----4-:R-:W-:Y:S01]  /*3790*/  F2FP.BF16.F32.PACK_AB R13, R148.reuse, R150 ;  /* 0x00000096940d723e */ /* 0x050fe200000010ff */
[----:B------:R-:W-:Y:S02]  /*37a0*/  FMUL.FTZ R131, R148, R131 ;  /* 0x0000008394837220 */ /* 0x000fe40000410000 */
[----:B------:R-:W-:Y:S02]  /*37b0*/  USHF.R.U32.HI UR5, URZ, 0x4, UR5 ;  /* 0x000000043f057899 */ /* 0x000fe40008011605 */
[----:B------:R-:W-:Y:S02]  /*37c0*/  FMUL.FTZ R136, R131, R136 ;  /* 0x0000008883887220 */ /* 0x000fe40000410000 */
[----:B------:R-:W-:Y:S01]  /*37d0*/  ULOP3.LUT UR5, UR5, 0x3fff, URZ, 0xc0, !UPT ;  /* 0x00003fff05057892 */ /* 0x000fe2000f8ec03f */
[C---:B-1----:R-:W-:Y:S01]  /*37e0*/  F2FP.BF16.F32.PACK_AB R15, R126.reuse, R15 ;  /* 0x0000000f7e0f723e */ /* 0x042fe200000010ff */
[----:B------:R-:W-:Y:S01]  /*37f0*/  STSM.16.M88.4 [R9+0x30400], R20 ;  /* 0x0304001409007844 */ /* 0x000fe20000000200 */
[----:B------:R-:W-:Y:S01]  /*3800*/  FMUL.FTZ R135, R126, R135 ;  /* 0x000000877e877220 */ /* 0x000fe20000410000 */
[----:B------:R-:W-:-:S02]  /*3810*/  F2FP.BF16.F32.PACK_AB R126, R129, R128 ;  /* 0x00000080817e723e */ /* 0x000fc400000010ff */
[----:B------:R1:W-:Y:S01]  /*3820*/  STSM.16.M88.4 [R157], R12 ;  /* 0x0000000c9d007844 */ /* 0x0003e20000000200 */
[----:B------:R-:W-:Y:S01]  /*3830*/  FMUL.FTZ R138, R135, R138 ;  /* 0x0000008a878a7220 */ /* 0x000fe20000410000 */
[----:B------:R-:W-:Y:S01]  /*3840*/  F2FP.BF16.F32.PACK_AB R125, R136, R19 ;  /* 0x00000013887d723e */ /* 0x000fe200000010ff */
[----:B------:R-:W-:Y:S01]  /*3850*/  @!PT LDS RZ, [RZ] ;  /* 0x00000000fffff984 */ /* 0x000fe20000000800 */
[----:B------:R-:W-:Y:S01]  /*3860*/  @!PT LDS RZ, [RZ] ;  /* 0x00000000fffff984 */ /* 0x000fe20000000800 */
[----:B------:R-:W-:Y:S01]  /*3870*/  @!PT LDS RZ, [RZ] ;  /* 0x00000000fffff984 */ /* 0x000fe20000000800 */
[----:B------:R-:W-:Y:S01]  /*3880*/  @!PT LDS RZ, [RZ] ;  /* 0x00000000fffff984 */ /* 0x000fe20000000800 */
[----:B------:R2:W-:Y:S06]  /*3890*/  MEMBAR.ALL.CTA ;  /* 0x0000000000007992 */ /* 0x0005ec0000008000 */
[----:B--2---:R-:W2:Y:S01]  /*38a0*/  FENCE.VIEW.ASYNC.S ;  /* 0x00000000000073c6 */ /* 0x004ea20000000000 */
[----:B------:R-:W-:-:S02]  /*38b0*/  F2FP.BF16.F32.PACK_AB R127, R138, R127 ;  /* 0x0000007f8a7f723e */ /* 0x000fc400000010ff */
[----:B-1----:R-:W-:Y:S02]  /*38c0*/  F2FP.BF16.F32.PACK_AB R12, R11, R10 ;  /* 0x0000000a0b0c723e */ /* 0x002fe400000010ff */
        /* <DEDUP_REMOVED lines=26> */
[----:B------:R-:W-:Y:S01]  /*3a70*/  ULOP3.LUT UR12, UR5, 0x10000, URZ, 0xfc, !UPT ;  /* 0x00010000050c7892 */ /* 0x000fe2000f8efc3f */
        /* <DEDUP_REMOVED lines=51> */
.L_x_1517:
        /* <DEDUP_REMOVED lines=59> */
.L_x_1518:
        /* <DEDUP_REMOVED lines=63> */
.L_x_1493:
[----:B------:R-:W-:Y:S05]  /*4550*/  @P0 BRA `(.L_x_1491) ;  /* 0x0000003c008c0947 */ /* 0x000fea0003800000 */
[----:B------:R-:W1:Y:S01]  /*4560*/  S2R R4, SR_TID.X ;  /* 0x0000000000047919 */ /* 0x000e620000002100 */
[----:B------:R-:W2:Y:S01]  /*4570*/  S2UR UR5, SR_CTAID.Y ;  /* 0x00000000000579c3 */ /* 0x000ea20000002600 */
[----:B------:R-:W-:Y:S01]  /*4580*/  ULDC UR4, c[0x0][0x850] ;  /* 0x0002140000047ab9 */ /* 0x000fe20000000800 */
[----:B------:R-:W-:Y:S01]  /*4590*/  ULDC.64 UR12, c[0x0][0x818] ;  /* 0x00020600000c7ab9 */ /* 0x000fe20000000a00 */
[----:B------:R-:W-:Y:S01]  /*45a0*/  UISETP.NE.AND UP0, UPT, UR4, 0x1, UPT ;  /* 0x000000010400788c */ /* 0x000fe2000bf05270 */
[----:B------:R-:W-:Y:S01]  /*45b0*/  BSSY B0, `(.L_x_1520) ;  /* 0x0000052000007945 */ /* 0x000fe20003800000 */
[----:B------:R-:W-:Y:S01]  /*45c0*/  ULDC.64 UR14, c[0x0][0x820] ;  /* 0x00020800000e7ab9 */ /* 0x000fe20000000a00 */
[----:B------:R-:W-:Y:S01]  /*45d0*/  UMOV UR4, 0x400 ;  /* 0x0000040000047882 */ /* 0x000fe20000000000 */
[----:B------:R-:W-:Y:S01]  /*45e0*/  ULDC.64 UR16, c[0x0][0x848] ;  /* 0x0002120000107ab9 */ /* 0x000fe20000000a00 */
[----:B------:R-:W3:Y:S06]  /*45f0*/  S2UR UR9, SR_CgaCtaId ;  /* 0x00000000000979c3 */ /* 0x000eec0000008800 */
[----:B------:R-:W-:-:S02]  /*4600*/  @UP0 ULDC UR6, c[0x0][0x854] ;  /* 0x0002150000060ab9 */ /* 0x000fc40000000800 */
[----:B------:R-:W4:Y:S01]  /*4610*/  S2UR UR8, SR_CTAID.X ;  /* 0x00000000000879c3 */ /* 0x000f220000002500 */
[----:B--2---:R-:W-:-:S07]  /*4620*/  UIMAD.WIDE.U32 UR6, UR5, UR6, URZ ;  /* 0x00000006050672a5 */ /* 0x004fce000f8e003f */
[----:B------:R-:W2:Y:S01]  /*4630*/  S2UR UR18, SR_CTAID.Z ;  /* 0x00000000001279c3 */ /* 0x000ea20000002700 */
[----:B-1----:R-:W-:Y:S01]  /*4640*/  VIADD R3, R4, 0xffffff80 ;  /* 0xffffff8004037836 */ /* 0x002fe20000000000 */
[----:B---3--:R-:W-:-:S03]  /*4650*/  ULEA UR4, UR9, UR4, 0x18 ;  /* 0x0000000409047291 */ /* 0x008fc6000f8ec03f */
[----:B------:R-:W-:Y:S01]  /*4660*/  @UP0 ULDC UR9, c[0x0][0x858] ;  /* 0x0002160000090ab9 */ /* 0x000fe20000000800 */
[----:B------:R-:W-:Y:S01]  /*4670*/  SHF.R.S32.HI R0, RZ, 0x1f, R3 ;  /* 0x0000001fff007819 */ /* 0x000fe20000011403 */
[----:B------:R-:W-:Y:S01]  /*4680*/  @UP0 USHF.R.U32.HI UR5, URZ, UR9, UR7 ;  /* 0x000000093f050299 */ /* 0x000fe20008011607 */
[----:B------:R-:W-:Y:S01]  /*4690*/  BAR.SYNC.DEFER_BLOCKING 0x1, 0x180 ;  /* 0x0046000000007b1d */ /* 0x000fe20000010000 */
[----:B------:R-:W-:Y:S01]  /*46a0*/  ISETP.NE.AND P0, PT, R3, RZ, PT ;  /* 0x000000ff0300720c */ /* 0x000fe20003f05270 */
[----:B----4-:R-:W-:Y:S01]  /*46b0*/  UIMAD UR8, UR8, 0x4800, URZ ;  /* 0x00004800080878a4 */ /* 0x010fe2000f8e023f */
[----:B------:R-:W-:Y:S01]  /*46c0*/  LEA.HI R2, R0, R3, RZ, 0x7 ;  /* 0x0000000300027211 */ /* 0x000fe200078f38ff */
[----:B------:R-:W-:Y:S02]  /*46d0*/  USHF.R.S32.HI UR10, URZ, 0x1f, UR5 ;  /* 0x0000001f3f0a7899 */ /* 0x000fe40008011405 */
[----:B------:R-:W-:Y:S01]  /*46e0*/  USHF.R.S32.HI UR9, URZ, 0x1f, UR8 ;  /* 0x0000001f3f097899 */ /* 0x000fe20008011408 */
[----:B------:R-:W-:Y:S01]  /*46f0*/  LOP3.LUT R0, R2, 0x3fffff80, RZ, 0xc0, !PT ;  /* 0x3fffff8002007812 */ /* 0x000fe200078ec0ff */
[----:B------:R-:W-:Y:S01]  /*4700*/  UIMAD UR11, UR10, UR12, URZ ;  /* 0x0000000c0a0b72a4 */ /* 0x000fe2000f8e023f */
[----:B------:R-:W-:Y:S01]  /*4710*/  SHF.R.S32.HI R5, RZ, 0x7, R2 ;  /* 0x00000007ff057819 */ /* 0x000fe20000011402 */
[----:B------:R-:W-:-:S02]  /*4720*/  UIMAD.WIDE.U32 UR6, UR5, UR12, UR8 ;  /* 0x0000000c050672a5 */ /* 0x000fc4000f8e0008 */
[----:B------:R-:W-:Y:S01]  /*4730*/  IMAD.IADD R0, R3, 0x1, -R0 ;  /* 0x0000000103007824 */ /* 0x000fe200078e0a00 */
[----:B------:R-:W-:-:S03]  /*4740*/  UIMAD UR11, UR5, UR13, UR11 ;  /* 0x0000000d050b72a4 */ /* 0x000fc6000f8e020b */
[----:B------:R-:W-:Y:S01]  /*4750*/  IMAD R0, R5, 0x600, R0 ;  /* 0x0000060005007824 */ /* 0x000fe200078e0200 */
[----:B------:R-:W-:Y:S01]  /*4760*/  ULDC.64 UR12, c[0x0][0x840] ;  /* 0x00021000000c7ab9 */ /* 0x000fe20000000a00 */
[----:B------:R-:W-:Y:S02]  /*4770*/  UIADD3 UR7, UR7, UR11, URZ ;  /* 0x0000000b07077290 */ /* 0x000fe4000fffe03f */
[----:B------:R-:W-:Y:S01]  /*4780*/  IMAD.SHL.U32 R0, R0, 0x4, RZ ;  /* 0x0000000400007824 */ /* 0x000fe200078e00ff */
[----:B------:R-:W-:Y:S02]  /*4790*/  UIMAD UR10, UR10, UR12, URZ ;  /* 0x0000000c0a0a72a4 */ /* 0x000fe4000f8e023f */
[----:B------:R-:W-:Y:S02]  /*47a0*/  UIMAD.WIDE.U32 UR8, UR5, UR12, UR8 ;  /* 0x0000000c050872a5 */ /* 0x000fe4000f8e0008 */
[----:B------:R-:W-:Y:S01]  /*47b0*/  LEA R0, R0, UR4, 0x2 ;  /* 0x0000000400007c11 */ /* 0x000fe2000f8e10ff */
[----:B------:R-:W-:-:S02]  /*47c0*/  UIMAD UR12, UR5, UR13, UR10 ;  /* 0x0000000d050c72a4 */ /* 0x000fc4000f8e020a */
[----:B--2---:R-:W-:Y:S02]  /*47d0*/  USHF.R.S32.HI UR5, URZ, 0x1f, UR18 ;  /* 0x0000001f3f057899 */ /* 0x004fe40008011412 */
[----:B------:R1:W-:Y:S01]  /*47e0*/  STS.128 [R0], R24 ;  /* 0x0000001800007388 */ /* 0x0003e20000000c00 */
[----:B------:R-:W-:Y:S02]  /*47f0*/  UIADD3 UR9, UR9, UR12, URZ ;  /* 0x0000000c09097290 */ /* 0x000fe4000fffe03f */
[----:B------:R-:W-:Y:S01]  /*4800*/  UIMAD UR10, UR5, UR14, URZ ;  /* 0x0000000e050a72a4 */ /* 0x000fe2000f8e023f */
[----:B------:R1:W-:Y:S01]  /*4810*/  STS.128 [R0+0x800], R28 ;  /* 0x0008001c00007388 */ /* 0x0003e20000000c00 */
[----:B------:R-:W-:Y:S02]  /*4820*/  UIMAD UR5, UR5, UR16, URZ ;  /* 0x00000010050572a4 */ /* 0x000fe4000f8e023f */
[----:B------:R-:W-:Y:S01]  /*4830*/  UIMAD UR10, UR18, UR15, UR10 ;  /* 0x0000000f120a72a4 */ /* 0x000fe2000f8e020a */
[----:B------:R1:W-:Y:S01]  /*4840*/  STS.128 [R0+0x1000], R32 ;  /* 0x0010002000007388 */ /* 0x0003e20000000c00 */
[----:B------:R-:W-:-:S02]  /*4850*/  UIMAD.WIDE.U32 UR6, UR18, UR14, UR6 ;  /* 0x0000000e120672a5 */ /* 0x000fc4000f8e0006 */
[----:B------:R-:W-:Y:S01]  /*4860*/  UIMAD UR5, UR18, UR17, UR5 ;  /* 0x00000011120572a4 */ /* 0x000fe2000f8e0205 */
[----:B------:R1:W-:Y:S01]  /*4870*/  STS.128 [R0+0x1800], R36 ;  /* 0x0018002400007388 */ /* 0x0003e20000000c00 */
[----:B------:R-:W-:Y:S01]  /*4880*/  UIMAD.WIDE.U32 UR8, UR18, UR16, UR8 ;  /* 0x00000010120872a5 */ /* 0x000fe2000f8e0008 */
[----:B------:R-:W-:Y:S02]  /*4890*/  ULDC.64 UR12, c[0x0][0x800] ;  /* 0x00020000000c7ab9 */ /* 0x000fe40000000a00 */
[----:B------:R1:W-:Y:S01]  /*48a0*/  STS.128 [R0+0x2000], R40 ;  /* 0x0020002800007388 */ /* 0x0003e20000000c00 */
[----:B------:R-:W-:Y:S01]  /*48b0*/  ULDC.64 UR14, c[0x0][0x828] ;  /* 0x00020a00000e7ab9 */ /* 0x000fe20000000a00 */
[----:B------:R-:W-:Y:S02]  /*48c0*/  UIADD3 UR7, UR7, UR10, URZ ;  /* 0x0000000a07077290 */ /* 0x000fe4000fffe03f */
[----:B------:R1:W-:Y:S01]  /*48d0*/  STS.128 [R0+0x2800], R44 ;  /* 0x0028002c00007388 */ /* 0x0003e20000000c00 */
[----:B------:R-:W-:-:S02]  /*48e0*/  ULEA UR12, UP0, UR6, UR12, 0x2 ;  /* 0x0000000c060c7291 */ /* 0x000fc4000f80103f */
[----:B------:R-:W-:Y:S01]  /*48f0*/  UIADD3 UR5, UR9, UR5, URZ ;  /* 0x0000000509057290 */ /* 0x000fe2000fffe03f */
[----:B------:R1:W-:Y:S01]  /*4900*/  STS.128 [R0+0x3000], R48 ;  /* 0x0030003000007388 */ /* 0x0003e20000000c00 */
[----:B------:R-:W-:Y:S02]  /*4910*/  ULEA UR14, UP1, UR8, UR14, 0x2 ;  /* 0x0000000e080e7291 */ /* 0x000fe4000f82103f */
[----:B------:R-:W-:Y:S01]  /*4920*/  ULEA.HI.X UR13, UR6, UR13, UR7, 0x2, UP0 ;  /* 0x0000000d060d7291 */ /* 0x000fe200080f1407 */
[----:B------:R1:W-:Y:S01]  /*4930*/  STS.128 [R0+0x3800], R52 ;  /* 0x0038003400007388 */ /* 0x0003e20000000c00 */
[----:B------:R-:W-:-:S03]  /*4940*/  ULEA.HI.X UR7, UR8, UR15, UR5, 0x2, UP1 ;  /* 0x0000000f08077291 */ /* 0x000fc600088f1405 */
        /* <DEDUP_REMOVED lines=10> */
[----:B--2---:R-:W-:Y:S06]  /*49f0*/  BAR.SYNC.DEFER_BLOCKING 0x1, 0x180 ;  /* 0x0046000000007b1d */ /* 0x004fec0000010000 */
[----:B------:R-:W-:Y:S05]  /*4a00*/  @P0 BRA `(.L_x_1521) ;  /* 0x0000000000300947 */ /* 0x000fea0003800000 */
[----:B------:R-:W-:Y:S01]  /*4a10*/  PLOP3.LUT P0, PT, PT, PT, PT, 0x80, 0x0 ;  /* 0x000000000000781c */ /* 0x000fe20003f0f070 */
[----:B------:R-:W-:Y:S01]  /*4a20*/  UMOV UR5, 0x1200 ;  /* 0x0000120000057882 */ /* 0x000fe20000000000 */
[----:B------:R-:W-:Y:S01]  /*4a30*/  UMOV UR8, 0x0 ;  /* 0x0000000000087882 */ /* 0x000fe20000000000 */
[----:B------:R-:W-:Y:S01]  /*4a40*/  UMOV UR9, 0x14f00000 ;  /* 0x14f0000000097882 */ /* 0x000fe20000000000 */
[----:B------:R-:W-:-:S09]  /*4a50*/  UMOV UR6, UR14 ;  /* 0x0000000e00067c82 */ /* 0x000fd20008000000 */
.L_x_1522:
[----:B------:R-:W-:Y:S01]  /*4a60*/  @P0 ELECT P1, URZ, PT ;  /* 0x00000000003f082f */ /* 0x000fe20003820000 */
[----:B------:R2:W-:-:S12]  /*4a70*/  UBLKRED.G.S.ADD.F32.RN [UR6], [UR4], UR5, desc[UR8] ;  /* 0x00000806040073bb */ /* 0x0005d800080a1405 */
[----:B------:R-:W-:Y:S02]  /*4a80*/  @P1 PLOP3.LUT P0, PT, P1, PT, PT, 0x8, 0x0 ;  /* 0x000000000000181c */ /* 0x000fe40000f0e170 */
[----:B------:R-:W-:-:S11]  /*4a90*/  PLOP3.LUT P1, PT, PT, PT, PT, 0x8, 0x0 ;  /* 0x000000000000781c */ /* 0x000fd60003f2e170 */
[----:B--2---:R-:W-:Y:S05]  /*4aa0*/  @P0 BRA.U.ANY `(.L_x_1522) ;  /* 0xfffffffd00ec0947 */ /* 0x004fea000393ffff */
[----:B------:R0:W-:Y:S01]  /*4ab0*/  UTMACMDFLUSH ;  /* 0x00000000000079b7 */ /* 0x0001e20000000000 */
[----:B------:R-:W-:-:S04]  /*4ac0*/  DEPBAR.LE SB0, 0x0 ;  /* 0x000080000000791a */ /* 0x000fc80000000000 */
.L_x_1521:
[----:B------:R-:W-:Y:S05]  /*4ad0*/  BSYNC B0 ;  /* 0x0000000000007941 */ /* 0x000fea0003800000 */
.L_x_1520:
        /* <DEDUP_REMOVED lines=26> */
[----:B------:R-:W-:Y:S01]  /*4c80*/  UMOV UR6, UR12 ;  /* 0x0000000c00067c82 */ /* 0x000fe20008000000 */
[----:B------:R-:W-:-:S08]  /*4c90*/  UMOV UR7, UR13 ;  /* 0x0000000d00077c82 */ /* 0x000fd00008000000 */
.L_x_1523:
[----:B------:R-:W-:Y:S01]  /*4ca0*/  @P0 ELECT P1, URZ, PT ;  /* 0x00000000003f082f */ /* 0x000fe20003820000 */
[----:B------:R2:W-:-:S12]  /*4cb0*/  UBLKRED.G.S.ADD.F32.RN [UR6], [UR4], UR5, desc[UR8] ;  /* 0x00000806040073bb */ /* 0x0005d800080a1405 */
[----:B------:R-:W-:Y:S02]  /*4cc0*/  @P1 PLOP3.LUT P0, PT, P1, PT, PT, 0x8, 0x0 ;  /* 0x000000000000181c */ /* 0x000fe40000f0e170 */
[----:B------:R-:W-:-:S11]  /*4cd0*/  PLOP3.LUT P1, PT, PT, PT, PT, 0x8, 0x0 ;  /* 0x000000000000781c */ /* 0x000fd60003f2e170 */
[----:B--2---:R-:W-:Y:S05]  /*4ce0*/  @P0 BRA.U.ANY `(.L_x_1523) ;  /* 0xfffffffd00ec0947 */ /* 0x004fea000393ffff */
[----:B------:R0:W-:Y:S01]  /*4cf0*/  UTMACMDFLUSH ;  /* 0x00000000000079b7 */ /* 0x0001e20000000000 */
[----:B------:R-:W-:-:S04]  /*4d00*/  DEPBAR.LE SB0, 0x0 ;  /* 0x000080000000791a */ /* 0x000fc80000000000 */
[----:B------:R-:W-:Y:S05]  /*4d10*/  BRA `(.L_x_1491) ;  /* 0x00000034009c7947 */ /* 0x000fea0003800000 */
.L_x_1489:
        /* <DEDUP_REMOVED lines=40> */
.L_x_1525:
[----:B------:R-:W-:Y:S02]  /*4fa0*/  UISETP.GT.AND UP0, UPT, UR8, UR5, UPT ;  /* 0x000000050800728c */ /* 0x000fe4000bf04270 */
[----:B------:R-:W-:Y:S02]  /*4fb0*/  USHF.R.S32.HI UR14, URZ, 0x1f, UR12 ;  /* 0x0000001f3f0e7899 */ /* 0x000fe4000801140c */
[----:B------:R-:W-:Y:S02]  /*4fc0*/  USHF.R.S32.HI UR4, URZ, 0x1f, UR13 ;  /* 0x0000001f3f047899 */ /* 0x000fe4000801140d */
[----:B------:R-:W-:-:S13]  /*4fd0*/  PLOP3.LUT P0, PT, PT, PT, UP0, 0x80, 0x0 ;  /* 0x000000000000781c */ /* 0x000fda0003f0f008 */
[----:B------:R-:W-:Y:S05]  /*4fe0*/  @!P0 BRA `(.L_x_1491) ;  /* 0x0000003000e88947 */ /* 0x000fea0003800000 */
[----:B------:R-:W-:Y:S01]  /*4ff0*/  ULDC.64 UR10, c[0x0][0x2d8] ;  /* 0x0000b600000a7ab9 */ /* 0x000fe20000000a00 */
[----:B------:R-:W-:Y:S01]  /*5000*/  ELECT P0, URZ, PT ;  /* 0x00000000003f782f */ /* 0x000fe20003800000 */
[----:B------:R-:W-:Y:S02]  /*5010*/  UIMAD UR9, UR4, UR10, URZ ;  /* 0x0000000a040972a4 */ /* 0x000fe4000f8e023f */
[----:B------:R-:W-:Y:S02]  /*5020*/  UIADD3 UR4, -UR5, UR8, URZ ;  /* 0x0000000805047290 */ /* 0x000fe4000fffe13f */
[----:B------:R-:W-:Y:S02]  /*5030*/  UIMAD.WIDE.U32 UR6, UR13, UR10, URZ ;  /* 0x0000000a0d0672a5 */ /* 0x000fe4000f8e003f */
[----:B------:R-:W-:Y:S02]  /*5040*/  ULOP3.LUT UR4, UR4, 0x1, URZ, 0xc0, !UPT ;  /* 0x0000000104047892 */ /* 0x000fe4000f8ec03f */
[----:B------:R-:W-:-:S02]  /*5050*/  UIMAD UR9, UR13, UR11, UR9 ;  /* 0x0000000b0d0972a4 */ /* 0x000fc4000f8e0209 */
[----:B------:R-:W-:Y:S01]  /*5060*/  UISETP.NE.U32.AND UP0, UPT, UR4, 0x1, UPT ;  /* 0x000000010400788c */ /* 0x000fe2000bf05070 */
[----:B------:R-:W-:Y:S01]  /*5070*/  ULDC.64 UR10, c[0x0][0x2e0] ;  /* 0x0000b800000a7ab9 */ /* 0x000fe20000000a00 */
[----:B------:R-:W-:Y:S02]  /*5080*/  UIADD3 UR7, UR7, UR9, URZ ;  /* 0x0000000907077290 */ /* 0x000fe4000fffe03f */
[----:B------:R-:W-:Y:S02]  /*5090*/  UIMAD UR9, UR14, UR10, URZ ;  /* 0x0000000a0e0972a4 */ /* 0x000fe4000f8e023f */
[----:B------:R-:W-:Y:S01]  /*50a0*/  PLOP3.LUT P1, PT, PT, PT, UP0, 0x80, 0x0 ;  /* 0x000000000000781c */ /* 0x000fe20003f2f008 */
[----:B------:R-:W-:Y:S02]  /*50b0*/  UIMAD.WIDE.U32 UR6, UR12, UR10, UR6 ;  /* 0x0000000a0c0672a5 */ /* 0x000fe4000f8e0006 */
[----:B------:R-:W-:-:S04]  /*50c0*/  UIMAD UR9, UR12, UR11, UR9 ;  /* 0x0000000b0c0972a4 */ /* 0x000fc8000f8e0209 */
[----:B------:R-:W-:-:S06]  /*50d0*/  UIADD3 UR9, UR7, UR9, URZ ;  /* 0x0000000907097290 */ /* 0x000fcc000fffe03f */
[----:B------:R-:W-:Y:S06]  /*50e0*/  @P1 BRA `(.L_x_1526) ;  /* 0x00000004001c1947 */ /* 0x000fec0003800000 */
        /* <DEDUP_REMOVED lines=18> */
.L_x_1528:
[----:B------:R-:W-:Y:S05]  /*5210*/  BSYNC B0 ;  /* 0x0000000000007941 */ /* 0x000fea0003800000 */
.L_x_1527:
        /* <DEDUP_REMOVED lines=18> */
.L_x_1530:
[----:B------:R-:W-:Y:S05]  /*5340*/  BSYNC B0 ;  /* 0x0000000000007941 */ /* 0x000fea0003800000 */
.L_x_1529:
        /* <DEDUP_REMOVED lines=19> */
.L_x_1532:
[----:B------:R-:W-:Y:S05]  /*5480*/  BSYNC B0 ;  /* 0x0000000000007941 */ /* 0x000fea0003800000 */
.L_x_1531:
[----:B------:R-:W-:Y:S06]  /*5490*/  BAR.ARV 0xa, 0xa0 ;  /* 0x0282800000007b1d */ /* 0x000fec0000002000 */
[----:B------:R-:W-:Y:S04]  /*54a0*/  BSSY B0, `(.L_x_1533) ;  /* 0x0000003000007945 */ /* 0x000fe80003800000 */
[----:B------:R-:W-:Y:S05]  /*54b0*/  @!P0 BRA `(.L_x_1534) ;  /* 0x0000000000048947 */ /* 0x000fea0003800000 */
[----:B------:R-:W-:-:S04]  /*54c0*/  DEPBAR.LE SB0, 0x1 ;  /* 0x000080400000791a */ /* 0x000fc80000000000 */
.L_x_1534:
[----:B------:R-:W-:Y:S05]  /*54d0*/  BSYNC B0 ;  /* 0x0000000000007941 */ /* 0x000fea0003800000 */
.L_x_1533:
[----:B------:R-:W-:Y:S06]  /*54e0*/  BAR.ARV 0xb, 0xa0 ;  /* 0x02c2800000007b1d */ /* 0x000fec0000002000 */
[----:B------:R-:W-:Y:S04]  /*54f0*/  BSSY B0, `(.L_x_1535) ;  /* 0x0000003000007945 */ /* 0x000fe80003800000 */
[----:B------:R-:W-:Y:S05]  /*5500*/  @!P0 BRA `(.L_x_1536) ;  /* 0x0000000000048947 */ /* 0x000fea0003800000 */
[----:B------:R-:W-:-:S04]  /*5510*/  DEPBAR.LE SB0, 0x0 ;  /* 0x000080000000791a */ /* 0x000fc80000000000 */
.L_x_1536:
[----:B------:R-:W-:Y:S05]  /*5520*/  BSYNC B0 ;  /* 0x0000000000007941 */ /* 0x000fea0003800000 */
.L_x_1535:
[----:B------:R-:W-:Y:S06]  /*5530*/  BAR.ARV 0xc, 0xa0 ;  /* 0x0302800000007b1d */ /* 0x000fec0000002000 */
[----:B------:R-:W-:Y:S01]  /*5540*/  UIADD3 UR12, UR5, 0x1, URZ ;  /* 0x00000001050c7890 */ /* 0x000fe2000fffe03f */
[----:B------:R-:W-:Y:S11]  /*5550*/  BRA `(.L_x_1537) ;  /* 0x0000000000047947 */ /* 0x000ff60003800000 */
.L_x_1526:
[----:B------:R-:W-:-:S05]  /*5560*/  UMOV UR12, UR5 ;  /* 0x00000005000c7c82 */ /* 0x000fca0008000000 */
.L_x_1537:
        /* <DEDUP_REMOVED lines=21> */
.L_x_1558:
        /* <DEDUP_REMOVED lines=22> */
.L_x_1539:
[----:B------:R-:W-:Y:S05]  /*5820*/  BSYNC B0 ;  /* 0x0000000000007941 */ /* 0x000fea0003800000 */
.L_x_1538:
        /* <DEDUP_REMOVED lines=12> */
.L_x_1541:
[----:B------:R-:W-:Y:S05]  /*58f0*/  BSYNC B0 ;  /* 0x0000000000007941 */ /* 0x000fea0003800000 */
.L_x_1540:
        /* <DEDUP_REMOVED lines=13> */
.L_x_1543:
[----:B------:R-:W-:Y:S05]  /*59d0*/  BSYNC B0 ;  /* 0x0000000000007941 */ /* 0x000fea0003800000 */
.L_x_1542:
[----:B------:R-:W-:Y:S06]  /*59e0*/  BAR.ARV 0xa, 0xa0 ;  /* 0x0282800000007b1d */ /* 0x000fec0000002000 */
[----:B------:R-:W-:Y:S04]  /*59f0*/  BSSY B0, `(.L_x_1544) ;  /* 0x0000003000007945 */ /* 0x000fe80003800000 */
[----:B------:R-:W-:Y:S05]  /*5a00*/  @!P0 BRA `(.L_x_1545) ;  /* 0x0000000000048947 */ /* 0x000fea0003800000 */
[----:B------:R-:W-:-:S04]  /*5a10*/  DEPBAR.LE SB0, 0x1 ;  /* 0x000080400000791a */ /* 0x000fc80000000000 */
.L_x_1545:
[----:B------:R-:W-:Y:S05]  /*5a20*/  BSYNC B0 ;  /* 0x0000000000007941 */ /* 0x000fea0003800000 */
.L_x_1544:
[----:B------:R-:W-:Y:S06]  /*5a30*/  BAR.ARV 0xb, 0xa0 ;  /* 0x02c2800000007b1d */ /* 0x000fec0000002000 */
[----:B------:R-:W-:Y:S04]  /*5a40*/  BSSY B0, `(.L_x_1546) ;  /* 0x0000003000007945 */ /* 0x000fe80003800000 */
[----:B------:R-:W-:Y:S05]  /*5a50*/  @!P0 BRA `(.L_x_1547) ;  /* 0x0000000000048947 */ /* 0x000fea0003800000 */
[----:B------:R-:W-:-:S04]  /*5a60*/  DEPBAR.LE SB0, 0x0 ;  /* 0x000080000000791a */ /* 0x000fc80000000000 */
.L_x_1547:
[----:B------:R-:W-:Y:S05]  /*5a70*/  BSYNC B0 ;  /* 0x0000000000007941 */ /* 0x000fea0003800000 */
.L_x_1546:
        /* <DEDUP_REMOVED lines=13> */
.L_x_1549:
[----:B------:R-:W-:Y:S05]  /*5b50*/  BSYNC B0 ;  /* 0x0000000000007941 */ /* 0x000fea0003800000 */
.L_x_1548:
        /* <DEDUP_REMOVED lines=12> */
.L_x_1551:
[----:B------:R-:W-:Y:S05]  /*5c20*/  BSYNC B0 ;  /* 0x0000000000007941 */ /* 0x000fea0003800000 */
.L_x_1550:
        /* <DEDUP_REMOVED lines=13> */
.L_x_1553:
[----:B------:R-:W-:Y:S05]  /*5d00*/  BSYNC B0 ;  /* 0x0000000000007941 */ /* 0x000fea0003800000 */
.L_x_1552:
[----:B------:R-:W-:Y:S06]  /*5d10*/  BAR.ARV 0xa, 0xa0 ;  /* 0x0282800000007b1d */ /* 0x000fec0000002000 */
[----:B------:R-:W-:Y:S04]  /*5d20*/  BSSY B0, `(.L_x_1554) ;  /* 0x0000003000007945 */ /* 0x000fe80003800000 */
[----:B------:R-:W-:Y:S05]  /*5d30*/  @!P0 BRA `(.L_x_1555) ;  /* 0x0000000000048947 */ /* 0x000fea0003800000 */
[----:B------:R-:W-:-:S04]  /*5d40*/  DEPBAR.LE SB0, 0x1 ;  /* 0x000080400000791a */ /* 0x000fc80000000000 */
.L_x_1555:
[----:B------:R-:W-:Y:S05]  /*5d50*/  BSYNC B0 ;  /* 0x0000000000007941 */ /* 0x000fea0003800000 */
.L_x_1554:
[----:B------:R-:W-:Y:S01]  /*5d60*/  UIADD3 UR12, UR12, 0x2, URZ ;  /* 0x000000020c0c7890 */ /* 0x000fe2000fffe03f */
[----:B------:R-:W-:Y:S06]  /*5d70*/  BAR.ARV 0xb, 0xa0 ;  /* 0x02c2800000007b1d */ /* 0x000fec0000002000 */
[----:B------:R-:W-:Y:S01]  /*5d80*/  UISETP.GE.AND UP0, UPT, UR12, UR8, UPT ;  /* 0x000000080c00728c */ /* 0x000fe2000bf06270 */
[----:B------:R-:W-:Y:S04]  /*5d90*/  BSSY B0, `(.L_x_1556) ;  /* 0x0000003000007945 */ /* 0x000fe80003800000 */
[----:B------:R-:W-:Y:S06]  /*5da0*/  @!P0 BRA `(.L_x_1557) ;  /* 0x0000000000048947 */ /* 0x000fec0003800000 */
[----:B------:R-:W-:-:S04]  /*5db0*/  DEPBAR.LE SB0, 0x0 ;  /* 0x000080000000791a */ /* 0x000fc80000000000 */
.L_x_1557:
[----:B------:R-:W-:Y:S05]  /*5dc0*/  BSYNC B0 ;  /* 0x0000000000007941 */ /* 0x000fea0003800000 */
.L_x_1556:
[----:B------:R-:W-:Y:S06]  /*5dd0*/  BAR.ARV 0xc, 0xa0 ;  /* 0x0302800000007b1d */ /* 0x000fec0000002000 */
[----:B------:R-:W-:Y:S01]  /*5de0*/  PLOP3.LUT P1, PT, PT, PT, UP0, 0x80, 0x0 ;  /* 0x000000000000781c */ /* 0x000fe20003f2f008 */
[----:B------:R-:W-:Y:S02]  /*5df0*/  UIADD3 UR24, UR24, 0x6000, URZ ;  /* 0x0000600018187890 */ /* 0x000fe4000fffe03f */
[----:B------:R-:W-:-:S10]  /*5e00*/  UIADD3 UR4, UR4, 0x6000, URZ ;  /* 0x0000600004047890 */ /* 0x000fd4000fffe03f */
[----:B------:R-:W-:Y:S05]  /*5e10*/  @!P1 BRA `(.L_x_1558) ;  /* 0xfffffff800289947 */ /* 0x000fea000383ffff */
[----:B------:R-:W-:Y:S05]  /*5e20*/  BRA `(.L_x_1491) ;  /* 0x0000002400587947 */ /* 0x000fea0003800000 */
.L_x_1524:
        /* <DEDUP_REMOVED lines=34> */
.L_x_1560:
        /* <DEDUP_REMOVED lines=50> */
.L_x_1589:
        /* <DEDUP_REMOVED lines=9> */
.L_x_1563:
        /* <DEDUP_REMOVED lines=115> */
.L_x_1574:
[----:B-1----:R-:W-:-:S05]  /*6b30*/  IMAD.MOV.U32 R6, RZ, RZ, 0x1 ;  /* 0x00000001ff067424 */ /* 0x002fca00078e00ff */
[----:B------:R-:W-:-:S04]  /*6b40*/  SHF.L.U32 R6, R6, 0x1f, RZ ;  /* 0x0000001f06067819 */ /* 0x000fc800000006ff */
[----:B------:R-:W1:Y:S02]  /*6b50*/  SYNCS.PHASECHK.TRANS64.TRYWAIT P1, [R0+URZ+0x36438], R6 ;  /* 0x03643806000075a7 */ /* 0x000e64000802017f */
[----:B-123--:R-:W-:Y:S05]  /*6b60*/  @!P1 BRA `(.L_x_1566) ;  /* 0x0000001800849947 */ /* 0x00efea0003800000 */
.L_x_1590:
[----:B------:R-:W-:Y:S05]  /*6b70*/  @P0 BRA `(.L_x_1567) ;  /* 0x0000000000140947 */ /* 0x000fea0003800000 */
[----:B------:R-:W-:Y:S01]  /*6b80*/  ISETP.NE.AND P1, PT, R20, RZ, PT ;  /* 0x000000ff1400720c */ /* 0x000fe20003f25270 */
[----:B------:R-:W-:-:S04]  /*6b90*/  IMAD.MOV.U32 R3, RZ, RZ, 0x6100 ;  /* 0x00006100ff037424 */ /* 0x000fc800078e00ff */
[----:B------:R2:W-:Y:S08]  /*6ba0*/  SYNCS.ARRIVE.TRANS64 RZ, [R0+URZ+0x36430], R3 ;  /* 0x0364300300ff79a7 */ /* 0x0005f0000800003f */
[----:B------:R-:W-:Y:S05]  /*6bb0*/  @!P1 BRA `(.L_x_1567) ;  /* 0x0000000000049947 */ /* 0x000fea0003800000 */
[----:B------:R-:W-:Y:S01]  /*6bc0*/  BPT.TRAP 0x1 ;  /* 0x000000040000795c */ /* 0x000fe20000300000 */
.L_x_1567:
        /* <DEDUP_REMOVED lines=48> */
.L_x_1591:
[----:B------:R-:W-:Y:S05]  /*6ed0*/  @P0 BRA `(.L_x_1569) ;  /* 0x0000000000140947 */ /* 0x000fea0003800000 */
[----:B------:R-:W-:Y:S01]  /*6ee0*/  ISETP.NE.AND P1, PT, R20, RZ, PT ;  /* 0x000000ff1400720c */ /* 0x000fe20003f25270 */
[----:B--2---:R-:W-:-:S04]  /*6ef0*/  IMAD.MOV.U32 R3, RZ, RZ, 0x6100 ;  /* 0x00006100ff037424 */ /* 0x004fc800078e00ff */
[----:B------:R3:W-:Y:S08]  /*6f00*/  SYNCS.ARRIVE.TRANS64 RZ, [R0+URZ+0x36418], R3 ;  /* 0x0364180300ff79a7 */ /* 0x0007f0000800003f */
[----:B------:R-:W-:Y:S05]  /*6f10*/  @!P1 BRA `(.L_x_1569) ;  /* 0x0000000000049947 */ /* 0x000fea0003800000 */
[----:B------:R-:W-:Y:S01]  /*6f20*/  BPT.TRAP 0x1 ;  /* 0x000000040000795c */ /* 0x000fe20000300000 */
.L_x_1569:
        /* <DEDUP_REMOVED lines=44> */
.L_x_1592:
[----:B------:R-:W-:Y:S05]  /*71f0*/  @P0 BRA `(.L_x_1571) ;  /* 0x0000000000140947 */ /* 0x000fea0003800000 */
[----:B------:R-:W-:Y:S01]  /*7200*/  ISETP.NE.AND P1, PT, R20, RZ, PT ;  /* 0x000000ff1400720c */ /* 0x000fe20003f25270 */
[----:B--2---:R-:W-:-:S04]  /*7210*/  IMAD.MOV.U32 R29, RZ, RZ, 0x6100 ;  /* 0x00006100ff1d7424 */ /* 0x004fc800078e00ff */
[----:B------:R3:W-:Y:S08]  /*7220*/  SYNCS.ARRIVE.TRANS64 RZ, [R0+URZ+0x36430], R29 ;  /* 0x0364301d00ff79a7 */ /* 0x0007f0000800003f */
[----:B------:R-:W-:Y:S05]  /*7230*/  @!P1 BRA `(.L_x_1571) ;  /* 0x0000000000049947 */ /* 0x000fea0003800000 */
[----:B------:R-:W-:Y:S01]  /*7240*/  BPT.TRAP 0x1 ;  /* 0x000000040000795c */ /* 0x000fe20000300000 */
.L_x_1571:
        /* <DEDUP_REMOVED lines=37> */
.L_x_1594:
[----:B------:R-:W-:Y:S05]  /*74a0*/  @P0 BRA `(.L_x_1573) ;  /* 0x0000000000140947 */ /* 0x000fea0003800000 */
[----:B------:R-:W-:Y:S01]  /*74b0*/  ISETP.NE.AND P1, PT, R20, RZ, PT ;  /* 0x000000ff1400720c */ /* 0x000fe20003f25270 */
[----:B----4-:R-:W-:-:S04]  /*74c0*/  IMAD.MOV.U32 R5, RZ, RZ, 0x6100 ;  /* 0x00006100ff057424 */ /* 0x010fc800078e00ff */
[----:B------:R4:W-:Y:S08]  /*74d0*/  SYNCS.ARRIVE.TRANS64 RZ, [R0+URZ+0x36410], R5 ;  /* 0x0364100500ff79a7 */ /* 0x0009f0000800003f */
[----:B------:R-:W-:Y:S05]  /*74e0*/  @!P1 BRA `(.L_x_1573) ;  /* 0x0000000000049947 */ /* 0x000fea0003800000 */
[----:B------:R-:W-:Y:S01]  /*74f0*/  BPT.TRAP 0x1 ;  /* 0x000000040000795c */ /* 0x000fe20000300000 */
.L_x_1573:
        /* <DEDUP_REMOVED lines=44> */
.L_x_1565:
[----:B------:R-:W-:Y:S01]  /*77c0*/  ISETP.NE.AND P1, PT, R19, RZ, PT ;  /* 0x000000ff1300720c */ /* 0x000fe20003f25270 */
[----:B------:R-:W-:Y:S02]  /*77d0*/  IMAD.MOV.U32 R5, RZ, RZ, 0x1 ;  /* 0x00000001ff057424 */ /* 0x000fe400078e00ff */
[----:B------:R-:W-:-:S10]  /*77e0*/  IMAD.MOV.U32 R4, RZ, RZ, R15 ;  /* 0x000000ffff047224 */ /* 0x000fd400078e000f */
[----:B------:R-:W-:Y:S05]  /*77f0*/  @!P1 BRA `(.L_x_1564) ;  /* 0x0000000400889947 */ /* 0x000fea0003800000 */
[----:B------:R-:W4:Y:S02]  /*7800*/  SYNCS.PHASECHK.TRANS64.TRYWAIT P1, [R0+URZ+0x36438], R6 ;  /* 0x03643806000075a7 */ /* 0x000f24000802017f */
[----:B----4-:R-:W-:Y:S05]  /*7810*/  @!P1 BRA `(.L_x_1575) ;  /* 0x0000000c00ac9947 */ /* 0x010fea0003800000 */
.L_x_1595:
[----:B------:R-:W-:Y:S05]  /*7820*/  @P0 BRA `(.L_x_1576) ;  /* 0x0000000000140947 */ /* 0x000fea0003800000 */
[----:B------:R-:W-:Y:S01]  /*7830*/  ISETP.NE.AND P1, PT, R20, RZ, PT ;  /* 0x000000ff1400720c */ /* 0x000fe20003f25270 */
[----:B------:R-:W-:-:S04]  /*7840*/  IMAD.MOV.U32 R5, RZ, RZ, 0x6100 ;  /* 0x00006100ff057424 */ /* 0x000fc800078e00ff */
[----:B------:R1:W-:Y:S08]  /*7850*/  SYNCS.ARRIVE.TRANS64 RZ, [R0+URZ+0x36430], R5 ;  /* 0x0364300500ff79a7 */ /* 0x0003f0000800003f */
[----:B------:R-:W-:Y:S05]  /*7860*/  @!P1 BRA `(.L_x_1576) ;  /* 0x0000000000049947 */ /* 0x000fea0003800000 */
[----:B------:R-:W-:Y:S01]  /*7870*/  BPT.TRAP 0x1 ;  /* 0x000000040000795c */ /* 0x000fe20000300000 */
.L_x_1576:
        /* <DEDUP_REMOVED lines=41> */
.L_x_1596:
[----:B-1----:R-:W-:Y:S01]  /*7b10*/  IMAD.MOV.U32 R5, RZ, RZ, RZ ;  /* 0x000000ffff057224 */ /* 0x002fe200078e00ff */
[----:B------:R-:W-:Y:S06]  /*7b20*/  @P0 BRA `(.L_x_1578) ;  /* 0x0000000000140947 */ /* 0x000fec0003800000 */
[----:B------:R-:W-:Y:S01]  /*7b30*/  ISETP.NE.AND P1, PT, R20, RZ, PT ;  /* 0x000000ff1400720c */ /* 0x000fe20003f25270 */
[----:B------:R-:W-:-:S04]  /*7b40*/  IMAD.MOV.U32 R17, RZ, RZ, 0x6100 ;  /* 0x00006100ff117424 */ /* 0x000fc800078e00ff */
[----:B------:R1:W-:Y:S08]  /*7b50*/  SYNCS.ARRIVE.TRANS64 RZ, [R0+URZ+0x36418], R17 ;  /* 0x0364181100ff79a7 */ /* 0x0003f0000800003f */
[----:B------:R-:W-:Y:S05]  /*7b60*/  @!P1 BRA `(.L_x_1578) ;  /* 0x0000000000049947 */ /* 0x000fea0003800000 */
[----:B------:R-:W-:Y:S01]  /*7b70*/  BPT.TRAP 0x1 ;  /* 0x000000040000795c */ /* 0x000fe20000300000 */
.L_x_1578:
        /* <DEDUP_REMOVED lines=42> */
.L_x_1564:
[----:B------:R-:W-:-:S04]  /*7e20*/  SHF.L.U32 R3, R5, 0x1f, RZ ;  /* 0x0000001f05037819 */ /* 0x000fc800000006ff */
[----:B------:R-:W4:Y:S02]  /*7e30*/  SYNCS.PHASECHK.TRANS64.TRYWAIT P1, [R0+URZ+0x36438], R3 ;  /* 0x03643803000075a7 */ /* 0x000f24000802017f */
[----:B----4-:R-:W-:Y:S05]  /*7e40*/  @!P1 BRA `(.L_x_1579) ;  /* 0x0000000800489947 */ /* 0x010fea0003800000 */
.L_x_1597:
[----:B------:R-:W-:Y:S05]  /*7e50*/  @P0 BRA `(.L_x_1580) ;  /* 0x0000000000180947 */ /* 0x000fea0003800000 */
[----:B------:R-:W5:Y:S01]  /*7e60*/  S2R R2, SR_TID.X ;  /* 0x0000000000027919 */ /* 0x000f620000002100 */
[----:B----4-:R-:W-:-:S04]  /*7e70*/  IMAD.MOV.U32 R3, RZ, RZ, 0x6100 ;  /* 0x00006100ff037424 */ /* 0x010fc800078e00ff */
[----:B------:R4:W-:Y:S01]  /*7e80*/  SYNCS.ARRIVE.TRANS64 RZ, [R0+URZ+0x36430], R3 ;  /* 0x0364300300ff79a7 */ /* 0x0009e2000800003f */
[----:B-----5:R-:W-:-:S13]  /*7e90*/  LOP3.LUT P0, RZ, R2, 0x1f, RZ, 0xc0, !PT ;  /* 0x0000001f02ff7812 */ /* 0x020fda000780c0ff */
[----:B----4-:R-:W-:Y:S05]  /*7ea0*/  @!P0 BRA `(.L_x_1580) ;  /* 0x0000000000048947 */ /* 0x010fea0003800000 */
[----:B------:R-:W-:Y:S01]  /*7eb0*/  BPT.TRAP 0x1 ;  /* 0x000000040000795c */ /* 0x000fe20000300000 */
.L_x_1580:
        /* <DEDUP_REMOVED lines=43> */
.L_x_1561:
[----:B------:R-:W-:Y:S05]  /*8170*/  BSYNC B0 ;  /* 0x0000000000007941 */ /* 0x000fea0003800000 */
.L_x_1559:
[----:B------:R-:W-:-:S03]  /*8180*/  UMOV UR7, 0xffffffff ;  /* 0xffffffff00077882 */ /* 0x000fc60000000000 */
[----:B------:R-:W-:Y:S05]  /*8190*/  BRA.DIV UR7, `(.L_x_1581) ;  /* 0x0000000607887947 */ /* 0x000fea000b800000 */
[----:B------:R-:W-:-:S13]  /*81a0*/  ELECT P6, URZ, PT ;  /* 0x00000000003f782f */ /* 0x000fda00038c0000 */
.L_x_1600:
[----:B------:R-:W-:Y:S05]  /*81b0*/  @!P6 BRA `(.L_x_1491) ;  /* 0x000000000074e947 */ /* 0x000fea0003800000 */
[----:B------:R-:W-:-:S06]  /*81c0*/  ULOP3.LUT UR7, UR38, 0x2, URZ, 0xfc, !UPT ;  /* 0x0000000226077892 */ /* 0x000fcc000f8efc3f */
[----:B------:R-:W-:-:S05]  /*81d0*/  IMAD.U32 R0, RZ, RZ, UR7 ;  /* 0x00000007ff007e24 */ /* 0x000fca000f8e00ff */
[----:B------:R-:W-:-:S13]  /*81e0*/  ISETP.NE.AND P2, PT, R0, 0x3, PT ;  /* 0x000000030000780c */ /* 0x000fda0003f45270 */
[----:B------:R-:W-:Y:S05]  /*81f0*/  @!P2 BRA `(.L_x_1582) ;  /* 0x000000000004a947 */ /* 0x000fea0003800000 */
[----:B------:R-:W-:Y:S01]  /*8200*/  BPT.TRAP 0x1 ;  /* 0x000000040000795c */ /* 0x000fe20000300000 */
.L_x_1582:
        /* <DEDUP_REMOVED lines=15> */
.L_x_1601:
[----:B------:R-:W2:Y:S02]  /*8300*/  SYNCS.PHASECHK.TRANS64.TRYWAIT P0, [R3+URZ], R0 ;  /* 0x00000000030075a7 */ /* 0x000ea4000800017f */
[----:B--2---:R-:W-:Y:S05]  /*8310*/  @!P0 BRA `(.L_x_1584) ;  /* 0x00000004005c8947 */ /* 0x004fea0003800000 */
.L_x_1602:
[----:B------:R-:W-:Y:S05]  /*8320*/  @!P2 BRA `(.L_x_1585) ;  /* 0x000000000004a947 */ /* 0x000fea0003800000 */
[----:B------:R-:W-:Y:S01]  /*8330*/  BPT.TRAP 0x1 ;  /* 0x000000040000795c */ /* 0x000fe20000300000 */
.L_x_1585:
[----:B------:R-:W-:-:S07]  /*8340*/  SHF.L.U32 R5, R5, 0x1f, RZ ;  /* 0x0000001f05057819 */ /* 0x000fce00000006ff */
.L_x_1586:
[----:B---3--:R3:W4:Y:S02]  /*8350*/  SYNCS.PHASECHK.TRANS64.TRYWAIT P0, [R4+URZ+0x36438], R5 ;  /* 0x03643805040075a7 */ /* 0x008724000800017f */
[----:B----4-:R-:W-:Y:S05]  /*8360*/  @!P0 NANOSLEEP.SYNCS 0x989680 ;  /* 0x009896800000895d */ /* 0x010fea0003900000 */
[----:B------:R-:W4:Y:S02]  /*8370*/  @!P0 SYNCS.PHASECHK.TRANS64 P0, [R4+URZ+0x36438], R5 ;  /* 0x03643805040085a7 */ /* 0x000f24000800007f */
[----:B----4-:R-:W-:Y:S05]  /*8380*/  @!P0 BRA `(.L_x_1586) ;  /* 0xfffffffc00f08947 */ /* 0x010fea000383ffff */
.L_x_1491:
[----:B------:R-:W-:Y:S05]  /*8390*/  BSYNC B6 ;  /* 0x0000000000067941 */ /* 0x000fea0003800000 */
.L_x_1488:
[----:B------:R-:W-:Y:S05]  /*83a0*/  EXIT ;  /* 0x000000000000794d */ /* 0x000fea0003800000 */
.L_x_1498:
[----:B------:R-:W-:Y:S02]  /*83b0*/  IMAD.MOV.U32 R12, RZ, RZ, RZ ;  /* 0x000000ffff0c7224 */ /* 0x000fe400078e00ff */
[----:B------:R-:W-:Y:S02]  /*83c0*/  IMAD.MOV.U32 R11, RZ, RZ, 0x1f ;  /* 0x0000001fff0b7424 */ /* 0x000fe400078e00ff */
[----:B------:R-:W-:-:S07]  /*83d0*/  IMAD.MOV.U32 R15, RZ, RZ, -0x1 ;  /* 0xffffffffff0f7424 */ /* 0x000fce00078e00ff */
[----:B------:R-:W-:Y:S05]  /*83e0*/  WARPSYNC.COLLECTIVE R15, `(.L_x_1587) ;  /* 0x000000000f087348 */ /* 0x000fea0003c00000 */
[----:B------:R1:W2:Y:S02]  /*83f0*/  SHFL.IDX P6, R14, R13, R12, R11 ;  /* 0x0000000c0d0e7389 */ /* 0x0002a400000c000b */
[----:B-12---:R-:W-:Y:S01]  /*8400*/  ENDCOLLECTIVE ;  /* 0x000000000000791b */ /* 0x006fe20003800000 */
.L_x_1587:
[----:B------:R-:W-:Y:S05]  /*8410*/  BRA `(.L_x_1588) ;  /* 0xffffff8c00247947 */ /* 0x000fea000383ffff */
.L_x_1500:
[----:B--2---:R-:W-:-:S04]  /*8420*/  IMAD.U32 R3, RZ, RZ, UR37 ;  /* 0x00000025ff037e24 */ /* 0x004fc8000f8e00ff */
[----:B------:R2:W3:Y:S03]  /*8430*/  SYNCS.PHASECHK.TRANS64.TRYWAIT P0, [R3+URZ+0x36400], R10 ;  /* 0x0364000a030075a7 */ /* 0x0004e6000800017f */
[----:B---3--:R-:W-:Y:S05]  /*8440*/  @!P0 NANOSLEEP.SYNCS 0x989680 ;  /* 0x009896800000895d */ /* 0x008fea0003900000 */
[----:B------:R-:W3:Y:S02]  /*8450*/  @!P0 SYNCS.PHASECHK.TRANS64 P0, [R3+URZ+0x36400], R10 ;  /* 0x0364000a030085a7 */ /* 0x000ee4000800007f */
[----:B---3--:R-:W-:Y:S05]  /*8460*/  @!P0 BRA `(.L_x_1500) ;  /* 0xfffffffc00ec8947 */ /* 0x008fea000383ffff */
[----:B------:R-:W-:Y:S05]  /*8470*/  BRA `(.L_x_1499) ;  /* 0xffffff8c00587947 */ /* 0x000fea000383ffff */
.L_x_1504:
[----:B--2---:R2:W3:Y:S02]  /*8480*/  SYNCS.PHASECHK.TRANS64.TRYWAIT P1, [R3+URZ+0x36410], R10 ;  /* 0x0364100a030075a7 */ /* 0x0044e4000802017f */
[----:B---3--:R-:W-:Y:S05]  /*8490*/  @!P1 NANOSLEEP.SYNCS 0x989680 ;  /* 0x009896800000995d */ /* 0x008fea0003900000 */
[----:B------:R-:W3:Y:S02]  /*84a0*/  @!P1 SYNCS.PHASECHK.TRANS64 P1, [R3+URZ+0x36410], R10 ;  /* 0x0364100a030095a7 */ /* 0x000ee4000802007f */
[----:B---3--:R-:W-:Y:S05]  /*84b0*/  @!P1 BRA `(.L_x_1504) ;  /* 0xfffffffc00f09947 */ /* 0x008fea000383ffff */
[----:B------:R-:W-:Y:S05]  /*84c0*/  BRA `(.L_x_1503) ;  /* 0xffffff94002c7947 */ /* 0x000fea000383ffff */
.L_x_1508:
[----:B----4-:R-:W-:-:S04]  /*84d0*/  IMAD.U32 R12, RZ, RZ, UR37 ;  /* 0x00000025ff0c7e24 */ /* 0x010fc8000f8e00ff */
[----:B------:R4:W1:Y:S03]  /*84e0*/  SYNCS.PHASECHK.TRANS64.TRYWAIT P1, [R12+URZ+0x36430], R11 ;  /* 0x0364300b0c0075a7 */ /* 0x000866000802017f */
[----:B-1----:R-:W-:Y:S05]  /*84f0*/  @!P1 NANOSLEEP.SYNCS 0x989680 ;  /* 0x009896800000995d */ /* 0x002fea0003900000 */
[----:B------:R-:W1:Y:S02]  /*8500*/  @!P1 SYNCS.PHASECHK.TRANS64 P1, [R12+URZ+0x36430], R11 ;  /* 0x0364300b0c0095a7 */ /* 0x000e64000802007f */
[----:B-1----:R-:W-:Y:S05]  /*8510*/  @!P1 BRA `(.L_x_1508) ;  /* 0xfffffffc00ec9947 */ /* 0x002fea000383ffff */
[----:B------:R-:W-:Y:S05]  /*8520*/  BRA `(.L_x_1507) ;  /* 0xffffff9800cc7947 */ /* 0x000fea000383ffff */
.L_x_1562:
[----:B-1----:R1:W2:Y:S02]  /*8530*/  SYNCS.PHASECHK.TRANS64.TRYWAIT P1, [R0+URZ+0x36420], R6 ;  /* 0x03642006000075a7 */ /* 0x0022a4000802017f */
[----:B--2---:R-:W-:Y:S05]  /*8540*/  @!P1 NANOSLEEP.SYNCS 0x989680 ;  /* 0x009896800000995d */ /* 0x004fea0003900000 */
[----:B------:R-:W2:Y:S02]  /*8550*/  @!P1 SYNCS.PHASECHK.TRANS64 P1, [R0+URZ+0x36420], R6 ;  /* 0x03642006000095a7 */ /* 0x000ea4000802007f */
[----:B--2---:R-:W-:Y:S05]  /*8560*/  @!P1 BRA `(.L_x_1562) ;  /* 0xfffffffc00f09947 */ /* 0x004fea000383ffff */
[----:B------:R-:W-:Y:S05]  /*8570*/  BRA `(.L_x_1589) ;  /* 0xffffffdc007c7947 */ /* 0x000fea000383ffff */
.L_x_1566:
[----:B-1----:R1:W2:Y:S02]  /*8580*/  SYNCS.PHASECHK.TRANS64.TRYWAIT P1, [R0+URZ+0x36438], R6 ;  /* 0x03643806000075a7 */ /* 0x0022a4000802017f */
[----:B--2---:R-:W-:Y:S05]  /*8590*/  @!P1 NANOSLEEP.SYNCS 0x989680 ;  /* 0x009896800000995d */ /* 0x004fea0003900000 */
[----:B------:R-:W2:Y:S02]  /*85a0*/  @!P1 SYNCS.PHASECHK.TRANS64 P1, [R0+URZ+0x36438], R6 ;  /* 0x03643806000095a7 */ /* 0x000ea4000802007f */
[----:B--2---:R-:W-:Y:S05]  /*85b0*/  @!P1 BRA `(.L_x_1566) ;  /* 0xfffffffc00f09947 */ /* 0x004fea000383ffff */
[----:B------:R-:W-:Y:S05]  /*85c0*/  BRA `(.L_x_1590) ;  /* 0xffffffe400687947 */ /* 0x000fea000383ffff */
.L_x_1568:
[----:B--2---:R2:W3:Y:S02]  /*85d0*/  SYNCS.PHASECHK.TRANS64.TRYWAIT P1, [R0+URZ+0x36428], R3 ;  /* 0x03642803000075a7 */ /* 0x0044e4000802017f */
[----:B---3--:R-:W-:Y:S05]  /*85e0*/  @!P1 NANOSLEEP.SYNCS 0x989680 ;  /* 0x009896800000995d */ /* 0x008fea0003900000 */
[----:B------:R-:W3:Y:S02]  /*85f0*/  @!P1 SYNCS.PHASECHK.TRANS64 P1, [R0+URZ+0x36428], R3 ;  /* 0x03642803000095a7 */ /* 0x000ee4000802007f */
[----:B---3--:R-:W-:Y:S05]  /*8600*/  @!P1 BRA `(.L_x_1568) ;  /* 0xfffffffc00f09947 */ /* 0x008fea000383ffff */
[----:B------:R-:W-:Y:S05]  /*8610*/  BRA `(.L_x_1591) ;  /* 0xffffffe8002c7947 */ /* 0x000fea000383ffff */
.L_x_1570:
[----:B--2---:R2:W3:Y:S02]  /*8620*/  SYNCS.PHASECHK.TRANS64.TRYWAIT P1, [R0+URZ+0x36438], R29 ;  /* 0x0364381d000075a7 */ /* 0x0044e4000802017f */
[----:B---3--:R-:W-:Y:S05]  /*8630*/  @!P1 NANOSLEEP.SYNCS 0x989680 ;  /* 0x009896800000995d */ /* 0x008fea0003900000 */
[----:B------:R-:W3:Y:S02]  /*8640*/  @!P1 SYNCS.PHASECHK.TRANS64 P1, [R0+URZ+0x36438], R29 ;  /* 0x0364381d000095a7 */ /* 0x000ee4000802007f */
[----:B---3--:R-:W-:Y:S05]  /*8650*/  @!P1 BRA `(.L_x_1570) ;  /* 0xfffffffc00f09947 */ /* 0x008fea000383ffff */
[----:B------:R-:W-:Y:S05]  /*8660*/  BRA `(.L_x_1592) ;  /* 0xffffffe800e07947 */ /* 0x000fea000383ffff */
.L_x_1572:
[----:B------:R-:W-:-:S07]  /*8670*/  SHF.L.U32 R5, R7, 0x1f, RZ ;  /* 0x0000001f07057819 */ /* 0x000fce00000006ff */
.L_x_1593:
[----:B----4-:R4:W1:Y:S02]  /*8680*/  SYNCS.PHASECHK.TRANS64.TRYWAIT P1, [R0+URZ+0x36420], R5 ;  /* 0x03642005000075a7 */ /* 0x010864000802017f */
[----:B-1----:R-:W-:Y:S05]  /*8690*/  @!P1 NANOSLEEP.SYNCS 0x989680 ;  /* 0x009896800000995d */ /* 0x002fea0003900000 */
[----:B------:R-:W1:Y:S02]  /*86a0*/  @!P1 SYNCS.PHASECHK.TRANS64 P1, [R0+URZ+0x36420], R5 ;  /* 0x03642005000095a7 */ /* 0x000e64000802007f */
[----:B-1----:R-:W-:Y:S05]  /*86b0*/  @!P1 BRA `(.L_x_1593) ;  /* 0xfffffffc00f09947 */ /* 0x002fea000383ffff */
[----:B------:R-:W-:Y:S05]  /*86c0*/  BRA `(.L_x_1594) ;  /* 0xffffffec00747947 */ /* 0x000fea000383ffff */
.L_x_1575:
[----:B----4-:R4:W1:Y:S02]  /*86d0*/  SYNCS.PHASECHK.TRANS64.TRYWAIT P1, [R0+URZ+0x36438], R6 ;  /* 0x03643806000075a7 */ /* 0x010864000802017f */
[----:B-1----:R-:W-:Y:S05]  /*86e0*/  @!P1 NANOSLEEP.SYNCS 0x989680 ;  /* 0x009896800000995d */ /* 0x002fea0003900000 */
[----:B------:R-:W1:Y:S02]  /*86f0*/  @!P1 SYNCS.PHASECHK.TRANS64 P1, [R0+URZ+0x36438], R6 ;  /* 0x03643806000095a7 */ /* 0x000e64000802007f */
[----:B-1----:R-:W-:Y:S05]  /*8700*/  @!P1 BRA `(.L_x_1575) ;  /* 0xfffffffc00f09947 */ /* 0x002fea000383ffff */
[----:B------:R-:W-:Y:S05]  /*8710*/  BRA `(.L_x_1595) ;  /* 0xfffffff000407947 */ /* 0x000fea000383ffff */
.L_x_1577:
[----:B-1----:R1:W4:Y:S02]  /*8720*/  SYNCS.PHASECHK.TRANS64.TRYWAIT P1, [R0+URZ+0x36428], R5 ;  /* 0x03642805000075a7 */ /* 0x002324000802017f */
[----:B----4-:R-:W-:Y:S05]  /*8730*/  @!P1 NANOSLEEP.SYNCS 0x989680 ;  /* 0x009896800000995d */ /* 0x010fea0003900000 */
[----:B------:R-:W4:Y:S02]  /*8740*/  @!P1 SYNCS.PHASECHK.TRANS64 P1, [R0+URZ+0x36428], R5 ;  /* 0x03642805000095a7 */ /* 0x000f24000802007f */
[----:B----4-:R-:W-:Y:S05]  /*8750*/  @!P1 BRA `(.L_x_1577) ;  /* 0xfffffffc00f09947 */ /* 0x010fea000383ffff */
[----:B------:R-:W-:Y:S05]  /*8760*/  BRA `(.L_x_1596) ;  /* 0xfffffff000e87947 */ /* 0x000fea000383ffff */
.L_x_1579:
[----:B----4-:R4:W1:Y:S02]  /*8770*/  SYNCS.PHASECHK.TRANS64.TRYWAIT P1, [R0+URZ+0x36438], R3 ;  /* 0x03643803000075a7 */ /* 0x010864000802017f */
[----:B-1----:R-:W-:Y:S05]  /*8780*/  @!P1 NANOSLEEP.SYNCS 0x989680 ;  /* 0x009896800000995d */ /* 0x002fea0003900000 */
[----:B------:R-:W1:Y:S02]  /*8790*/  @!P1 SYNCS.PHASECHK.TRANS64 P1, [R0+URZ+0x36438], R3 ;  /* 0x03643803000095a7 */ /* 0x000e64000802007f */
[----:B-1----:R-:W-:Y:S05]  /*87a0*/  @!P1 BRA `(.L_x_1579) ;  /* 0xfffffffc00f09947 */ /* 0x002fea000383ffff */
[----:B------:R-:W-:Y:S05]  /*87b0*/  BRA `(.L_x_1597) ;  /* 0xfffffff400a47947 */ /* 0x000fea000383ffff */
.L_x_1581:
[----:B------:R-:W-:Y:S01]  /*87c0*/  BSSY B0, `(.L_x_1598) ;  /* 0x0000006000007945 */ /* 0x000fe20003800000 */
[----:B------:R-:W-:-:S07]  /*87d0*/  IMAD.MOV.U32 R15, RZ, RZ, -0x1 ;  /* 0xffffffffff0f7424 */ /* 0x000fce00078e00ff */
[----:B------:R-:W-:Y:S05]  /*87e0*/  WARPSYNC.COLLECTIVE R15, `(.L_x_1599) ;  /* 0x000000000f0c7348 */ /* 0x000fea0003c00000 */
[----:B------:R-:W-:Y:S02]  /*87f0*/  ELECT P6, UR62, PT ;  /* 0x00000000003e782f */ /* 0x000fe400038c0000 */
[----:B------:R-:W-:Y:S01]  /*8800*/  MOV R14, UR62 ;  /* 0x0000003e000e7c02 */ /* 0x000fe20008000f00 */
[----:B------:R-:W-:Y:S10]  /*8810*/  ENDCOLLECTIVE ;  /* 0x000000000000791b */ /* 0x000ff40003800000 */
.L_x_1599:
[----:B------:R-:W-:Y:S05]  /*8820*/  BSYNC B0 ;  /* 0x0000000000007941 */ /* 0x000fea0003800000 */
.L_x_1598:
[----:B------:R-:W-:Y:S05]  /*8830*/  BRA `(.L_x_1600) ;  /* 0xfffffff8005c7947 */ /* 0x000fea000383ffff */
.L_x_1583:
[----:B-1----:R1:W2:Y:S02]  /*8840*/  SYNCS.PHASECHK.TRANS64.TRYWAIT P0, [R9+URZ], R2 ;  /* 0x00000002090075a7 */ /* 0x0022a4000800017f */
[----:B--2---:R-:W-:Y:S05]  /*8850*/  @!P0 NANOSLEEP.SYNCS 0x989680 ;  /* 0x009896800000895d */ /* 0x004fea0003900000 */
[----:B------:R-:W2:Y:S02]  /*8860*/  @!P0 SYNCS.PHASECHK.TRANS64 P0, [R9+URZ], R2 ;  /* 0x00000002090085a7 */ /* 0x000ea4000800007f */
[----:B--2---:R-:W-:Y:S05]  /*8870*/  @!P0 BRA `(.L_x_1583) ;  /* 0xfffffffc00f08947 */ /* 0x004fea000383ffff */
[----:B------:R-:W-:Y:S05]  /*8880*/  BRA `(.L_x_1601) ;  /* 0xfffffff8009c7947 */ /* 0x000fea000383ffff */
.L_x_1584:
[----:B--2---:R2:W3:Y:S02]  /*8890*/  SYNCS.PHASECHK.TRANS64.TRYWAIT P0, [R3+URZ], R0 ;  /* 0x00000000030075a7 */ /* 0x0044e4000800017f */
[----:B---3--:R-:W-:Y:S05]  /*88a0*/  @!P0 NANOSLEEP.SYNCS 0x989680 ;  /* 0x009896800000895d */ /* 0x008fea0003900000 */
[----:B------:R-:W3:Y:S02]  /*88b0*/  @!P0 SYNCS.PHASECHK.TRANS64 P0, [R3+URZ], R0 ;  /* 0x00000000030085a7 */ /* 0x000ee4000800007f */
[----:B---3--:R-:W-:Y:S05]  /*88c0*/  @!P0 BRA `(.L_x_1584) ;  /* 0xfffffffc00f08947 */ /* 0x008fea000383ffff */
[----:B------:R-:W-:Y:S05]  /*88d0*/  BRA `(.L_x_1602) ;  /* 0xfffffff800907947 */ /* 0x000fea000383ffff */
.L_x_1603:
        /* <DEDUP_REMOVED lines=10> */
.L_x_3865:


//--------------------- .text._ZN7cutlass13device_kernelIN5flash11enable_sm90INS1_16FlashAttnBwdSm90INS1_25CollectiveMainloopBwdSm90ILi2ELi1ELi1EN4cute5tupleIJNS5_1CILi1EEES8_S8_EEENS6_IJNS7_ILi64EEENS7_ILi96EEENS7_ILi192EEEEEENS_10bfloat16_tEfNS_4arch4Sm90ELb0ELb1ELb1ELb0ELb1ELb0ELb1ELb0ELi3ELi1ELi1ELi1ELb0EEENS1_24CollectiveEpilogueBwdGQAISD_fSG_Li384ELb0ELb1EEENS1_19SingleTileSchedulerILb0ELb0ELb0ELi96EEEEEEEEEvNT_6ParamsE --------------------------
	.section	.text._ZN7cutlass13device_kernelIN5flash11enable_sm90INS1_16FlashAttnBwdSm90INS1_25CollectiveMainloopBwdSm90ILi2ELi1ELi1EN4cute5tupleIJNS5_1CILi1EEES8_S8_EEENS6_IJNS7_ILi64EEENS7_ILi96EEENS7_ILi192EEEEEENS_10bfloat16_tEfNS_4arch4Sm90ELb0ELb1ELb1ELb0ELb1ELb0ELb1ELb0ELi3ELi1ELi1ELi1ELb0EEENS1_24CollectiveEpilogueBwdGQAISD_fSG_Li384ELb0ELb1EEENS1_19SingleTileSchedulerILb0ELb0ELb0ELi96EEEEEEEEEvNT_6ParamsE,"ax",@progbits
	.align	128
.text._ZN7cutlass13device_kernelIN5flash11enable_sm90INS1_16FlashAttnBwdSm90INS1_25CollectiveMainloopBwdSm90ILi2ELi1ELi1EN4cute5tupleIJNS5_1CILi1EEES8_S8_EEENS6_IJNS7_ILi64EEENS7_ILi96EEENS7_ILi192EEEEEENS_10bfloat16_tEfNS_4arch4Sm90ELb0ELb1ELb1ELb0ELb1ELb0ELb1ELb0ELi3ELi1ELi1ELi1ELb0EEENS1_24CollectiveEpilogueBwdGQAISD_fSG_Li384ELb0ELb1EEENS1_19SingleTileSchedulerILb0ELb0ELb0ELi96EEEEEEEEEvNT_6ParamsE:
        .type           _ZN7cutlass13device_kernelIN5flash11enable_sm90INS1_16FlashAttnBwdSm90INS1_25CollectiveMainloopBwdSm90ILi2ELi1ELi1EN4cute5tupleIJNS5_1CILi1EEES8_S8_EEENS6_IJNS7_ILi64EEENS7_ILi96EEENS7_ILi192EEEEEENS_10bfloat16_tEfNS_4arch4Sm90ELb0ELb1ELb1ELb0ELb1ELb0ELb1ELb0ELi3ELi1ELi1ELi1ELb0EEENS1_24CollectiveEpilogueBwdGQAISD_fSG_Li384ELb0ELb1EEENS1_19SingleTileSchedulerILb0ELb0ELb0ELi96EEEEEEEEEvNT_6ParamsE,@function
        .size           _ZN7cutlass13device_kernelIN5flash11enable_sm90INS1_16FlashAttnBwdSm90INS1_25CollectiveMainloopBwdSm90ILi2ELi1ELi1EN4cute5tupleIJNS5_1CILi1EEES8_S8_EEENS6_IJNS7_ILi64EEENS7_ILi96EEENS7_ILi192EEEEEENS_10bfloat16_tEfNS_4arch4Sm90ELb0ELb1ELb1ELb0ELb1ELb0ELb1ELb0ELi3ELi1ELi1ELi1ELb0EEENS1_24CollectiveEpilogueBwdGQAISD_fSG_Li384ELb0ELb1EEENS1_19SingleTileSchedulerILb0ELb0ELb0ELi96EEEEEEEEEvNT_6ParamsE,(.L_x_3866 - _ZN7cutlass13device_kernelIN5flash11enable_sm90INS1_16FlashAttnBwdSm90INS1_25CollectiveMainloopBwdSm90ILi2ELi1ELi1EN4cute5tupleIJNS5_1CILi1EEES8_S8_EEENS6_IJNS7_ILi64EEENS7_ILi96EEENS7_ILi192EEEEEENS_10bfloat16_tEfNS_4arch4Sm90ELb0ELb1ELb1ELb0ELb1ELb0ELb1ELb0ELi3ELi1ELi1ELi1ELb0EEENS1_24CollectiveEpilogueBwdGQAISD_fSG_Li384ELb0ELb1EEENS1_19SingleTileSchedulerILb0ELb0ELb0ELi96EEEEEEEEEvNT_6ParamsE)
        .other          _ZN7cutlass13device_kernelIN5flash11enable_sm90INS1_16FlashAttnBwdSm90INS1_25CollectiveMainloopBwdSm90ILi2ELi1ELi1EN4cute5tupleIJNS5_1CILi1EEES8_S8_EEENS6_IJNS7_ILi64EEENS7_ILi96EEENS7_ILi192EEEEEENS_10bfloat16_tEfNS_4arch4Sm90ELb0ELb1ELb1ELb0ELb1ELb0ELb1ELb0ELi3ELi1ELi1ELi1ELb0EEENS1_24CollectiveEpilogueBwdGQAISD_fSG_Li384ELb0ELb1EEENS1_19SingleTileSchedulerILb0ELb0ELb0ELi96EEEEEEEEEvNT_6ParamsE,@"STO_CUDA_ENTRY STV_DEFAULT"
_ZN7cutlass13device_kernelIN5flash11enable_sm90INS1_16FlashAttnBwdSm90INS1_25CollectiveMainloopBwdSm90ILi2ELi1ELi1EN4cute5tupleIJNS5_1CILi1EEES8_S8_EEENS6_IJNS7_ILi64EEENS7_ILi96EEENS7_ILi192EEEEEENS_10bfloat16_tEfNS_4arch4Sm90ELb0ELb1ELb1ELb0ELb1ELb0ELb1ELb0ELi3ELi1ELi1ELi1ELb0EEENS1_24CollectiveEpilogueBwdGQAISD_fSG_Li384ELb0ELb1EEENS1_19SingleTileSchedulerILb0ELb0ELb0ELi96EEEEEEEEEvNT_6ParamsE:
        /* <DEDUP_REMOVED lines=24> */
.L_x_1605:
[----:B------:R-:W-:Y:S05]  /*0180*/  BSYNC B0 ;  /* 0x0000000000007941 */ /* 0x000fea0003800000 */
.L_x_1604:
        /* <DEDUP_REMOVED lines=37> */
.L_x_1606:
        /* <DEDUP_REMOVED lines=20> */
.L_x_1607:
[----:B------:R-:W-:Y:S01]  /*0520*/  PLOP3.LUT P0, PT, PT, PT, UP0, 0x80, 0x0 ;  /* 0x000000000000781c */ /* 0x000fe20003f0f008 */
[----:B------:R-:W-:Y:S01]  /*0530*/  NOP ;  /* 0x0000000000007918 */ /* 0x000fe20000000000 */
[----:B------:R-:W-:Y:S01]  /*0540*/  ULDC.64 UR46, c[0x0][0x208] ;  /* 0x00008200002e7ab9 */ /* 0x000fe20000000a00 */
[----:B------:R-:W-:Y:S01]  /*0550*/  BSSY B6, `(.L_x_1608) ;  /* 0x0000922000067945 */ /* 0x000fe20003800000 */
[----:B-12-4-:R-:W-:Y:S09]  /*0560*/  BAR.SYNC.DEFER_BLOCKING 0x0 ;  /* 0x0000000000007b1d */ /* 0x016ff20000010000 */
[----:B------:R-:W-:Y:S05]  /*0570*/  @!P0 BRA `(.L_x_1609) ;  /* 0x0000004c00248947 */ /* 0x000fea0003800000 */
.L_x_1610:
        /* <DEDUP_REMOVED lines=13> */
[----:B-1----:R-:W-:Y:S05]  /*0650*/  @!P0 BRA `(.L_x_1611) ;  /* 0x0000009000448947 */ /* 0x002fea0003800000 */
        /* <DEDUP_REMOVED lines=71> */
.L_x_1612:
        /* <DEDUP_REMOVED lines=37> */
.L_x_1615:
        /* <DEDUP_REMOVED lines=15> */
.L_x_1614:
        /* <DEDUP_REMOVED lines=20> */
.L_x_1617:
        /* <DEDUP_REMOVED lines=15> */
.L_x_1616:
        /* <DEDUP_REMOVED lines=8> */
.L_x_1749:
        /* <DEDUP_REMOVED lines=19> */
.L_x_1619:
        /* <DEDUP_REMOVED lines=109> */
.L_x_1639:
[----:B------:R-:W-:-:S05]  /*18c0*/  IMAD.U32 R3, RZ, RZ, UR38 ;  /* 0x00000026ff037e24 */ /* 0x000fca000f8e00ff */
[----:B------:R-:W-:-:S04]  /*18d0*/  LOP3.LUT R3, R3, 0x1, RZ, 0xfc, !PT ;  /* 0x0000000103037812 */ /* 0x000fc800078efcff */
[----:B------:R-:W-:-:S13]  /*18e0*/  ISETP.NE.AND P0, PT, R3, 0x3, PT ;  /* 0x000000030300780c */ /* 0x000fda0003f05270 */
[----:B------:R-:W-:Y:S05]  /*18f0*/  @!P0 BRA `(.L_x_1621) ;  /* 0x0000000000048947 */ /* 0x000fea0003800000 */
[----:B------:R-:W-:Y:S01]  /*1900*/  BPT.TRAP 0x1 ;  /* 0x000000040000795c */ /* 0x000fe20000300000 */
.L_x_1621:
[----:B------:R-:W-:Y:S02]  /*1910*/  LEA R3, R2, UR37, 0x3 ;  /* 0x0000002502037c11 */ /* 0x000fe4000f8e18ff */
[----:B------:R-:W-:-:S04]  /*1920*/  SHF.L.U32 R10, R7, 0x1f, RZ ;  /* 0x0000001f070a7819 */ /* 0x000fc800000006ff */
[----:B------:R1:W2:Y:S01]  /*1930*/  SYNCS.PHASECHK.TRANS64.TRYWAIT P1, [R3+URZ+0x36410], R10 ;  /* 0x0364100a030075a7 */ /* 0x0002a2000802017f */
[----:B------:R-:W-:Y:S05]  /*1940*/  @!P0 BRA `(.L_x_1622) ;  /* 0x0000000000048947 */ /* 0x000fea0003800000 */
[----:B------:R-:W-:Y:S01]  /*1950*/  BPT.TRAP 0x1 ;  /* 0x000000040000795c */ /* 0x000fe20000300000 */
.L_x_1622:
[----:B--2---:R-:W-:Y:S05]  /*1960*/  @P1 BRA `(.L_x_1623) ;  /* 0x0000000000081947 */ /* 0x004fea0003800000 */
[----:B------:R-:W2:Y:S02]  /*1970*/  SYNCS.PHASECHK.TRANS64.TRYWAIT P1, [R3+URZ+0x36410], R10 ;  /* 0x0364100a030075a7 */ /* 0x000ea4000802017f */
[----:B--2---:R-:W-:Y:S05]  /*1980*/  @!P1 BRA `(.L_x_1624) ;  /* 0x0000007c00b49947 */ /* 0x004fea0003800000 */
.L_x_1623:
        /* <DEDUP_REMOVED lines=8> */
[----:B------:R-:W-:-:S02]  /*1a10*/  UMOV UR11, 0x40000040 ;  /* 0x40000040000b7882 */ /* 0x000fc40000000000 */
[----:B------:R-:W-:Y:S02]  /*1a20*/  ULOP3.LUT UR5, UR5, 0x3fff, URZ, 0xc0, !UPT ;  /* 0x00003fff05057892 */ /* 0x000fe4000f8ec03f */
[----:B------:R-:W-:Y:S02]  /*1a30*/  LEA R11, R10, UR37, 0x2 ;  /* 0x000000250a0b7c11 */ /* 0x000fe4000f8e10ff */
        /* <DEDUP_REMOVED lines=91> */
.L_x_1625:
[----:B-1----:R-:W-:-:S04]  /*1ff0*/  SHF.L.U32 R11, R4, 0x1f, RZ ;  /* 0x0000001f040b7819 */ /* 0x002fc800000006ff */
[----:B------:R1:W4:Y:S01]  /*2000*/  SYNCS.PHASECHK.TRANS64.TRYWAIT P1, [UR37+0x36430], R11 ;  /* 0x0364300bff0075a7 */ /* 0x0003220008020165 */
[----:B------:R-:W-:Y:S05]  /*2010*/  @!P0 BRA `(.L_x_1626) ;  /* 0x0000000000048947 */ /* 0x000fea0003800000 */
[----:B------:R-:W-:Y:S01]  /*2020*/  BPT.TRAP 0x1 ;  /* 0x000000040000795c */ /* 0x000fe20000300000 */
.L_x_1626:
[----:B----4-:R-:W-:Y:S05]  /*2030*/  @P1 BRA `(.L_x_1627) ;  /* 0x0000000000081947 */ /* 0x010fea0003800000 */
[----:B------:R-:W4:Y:S02]  /*2040*/  SYNCS.PHASECHK.TRANS64.TRYWAIT P1, [UR37+0x36430], R11 ;  /* 0x0364300bff0075a7 */ /* 0x000f240008020165 */
[----:B----4-:R-:W-:Y:S05]  /*2050*/  @!P1 BRA `(.L_x_1628) ;  /* 0x0000007800149947 */ /* 0x010fea0003800000 */
.L_x_1627:
        /* <DEDUP_REMOVED lines=147> */
.L_x_1631:
[----:B------:R-:W-:-:S06]  /*2990*/  UISETP.NE.AND UP0, UPT, UR42, 0x1, UPT ;  /* 0x000000012a00788c */ /* 0x000fcc000bf05270 */
[----:B------:R-:W-:-:S05]  /*29a0*/  PLOP3.LUT P1, PT, PT, PT, UP0, 0x80, 0x0 ;  /* 0x000000000000781c */ /* 0x000fca0003f2f008 */
[----:B------:R-:W-:-:S08]  /*29b0*/  @UP0 ULDC UR5, c[0x0][0x754] ;  /* 0x0001d50000050ab9 */ /* 0x000fd00000000800 */
[----:B------:R-:W-:Y:S01]  /*29c0*/  @P1 IMAD.HI.U32 R143, R142, UR5, RZ ;  /* 0x000000058e8f1c27 */ /* 0x000fe2000f8e00ff */
[----:B------:R-:W-:-:S04]  /*29d0*/  @UP0 ULDC UR5, c[0x0][0x758] ;  /* 0x0001d60000050ab9 */ /* 0x000fc80000000800 */
[----:B------:R-:W-:-:S07]  /*29e0*/  @P1 SHF.R.U32.HI R142, RZ, UR5, R143 ;  /* 0x00000005ff8e1c19 */ /* 0x000fce000801168f */
.L_x_1632:
[----:B------:R-:W-:Y:S05]  /*29f0*/  BSYNC B0 ;  /* 0x0000000000007941 */ /* 0x000fea0003800000 */
.L_x_1630:
[----:B------:R-:W4:Y:S01]  /*2a00*/  LDL R143, [R1] ;  /* 0x00000000018f7983 */ /* 0x000f220000100800 */
[----:B------:R-:W-:Y:S01]  /*2a10*/  IADD3 R150, R140, UR4, R5 ;  /* 0x000000048c967c10 */ /* 0x000fe2000fffe005 */
[----:B----4-:R-:W-:-:S05]  /*2a20*/  IMAD R142, R142, UR42, R143 ;  /* 0x0000002a8e8e7c24 */ /* 0x010fca000f8e028f */
[----:B------:R-:W-:Y:S02]  /*2a30*/  VIADDMNMX R147, R142, UR42, R147, PT ;  /* 0x0000002a8e937c46 */ /* 0x000fe4000b800193 */
[----:B------:R-:W-:-:S07]  /*2a40*/  VIMNMX R150, R150, R142, !PT ;  /* 0x0000008e96967248 */ /* 0x000fce0007fe0100 */
.L_x_1629:
        /* <DEDUP_REMOVED lines=18> */
.L_x_1635:
[----:B------:R-:W-:-:S06]  /*2b70*/  UISETP.NE.AND UP0, UPT, UR42, 0x1, UPT ;  /* 0x000000012a00788c */ /* 0x000fcc000bf05270 */
[----:B------:R-:W-:-:S05]  /*2b80*/  PLOP3.LUT P1, PT, PT, PT, UP0, 0x80, 0x0 ;  /* 0x000000000000781c */ /* 0x000fca0003f2f008 */
[----:B------:R-:W-:-:S08]  /*2b90*/  @UP0 ULDC UR4, c[0x0][0x754] ;  /* 0x0001d50000040ab9 */ /* 0x000fd00000000800 */
[----:B------:R-:W-:Y:S01]  /*2ba0*/  @P1 IMAD.HI.U32 R142, R140, UR4, RZ ;  /* 0x000000048c8e1c27 */ /* 0x000fe2000f8e00ff */
[----:B------:R-:W-:-:S04]  /*2bb0*/  @UP0 ULDC UR4, c[0x0][0x758] ;  /* 0x0001d60000040ab9 */ /* 0x000fc80000000800 */
[----:B------:R-:W-:-:S07]  /*2bc0*/  @P1 SHF.R.U32.HI R140, RZ, UR4, R142 ;  /* 0x00000004ff8c1c19 */ /* 0x000fce000801168e */
.L_x_1636:
[----:B------:R-:W-:Y:S05]  /*2bd0*/  BSYNC B0 ;  /* 0x0000000000007941 */ /* 0x000fea0003800000 */
.L_x_1634:
[----:B------:R-:W4:Y:S02]  /*2be0*/  LDL R142, [R1] ;  /* 0x00000000018e7983 */ /* 0x000f240000100800 */
[----:B----4-:R-:W-:-:S05]  /*2bf0*/  IMAD R140, R140, UR42, R142 ;  /* 0x0000002a8c8c7c24 */ /* 0x010fca000f8e028e */
[----:B------:R-:W-:Y:S02]  /*2c00*/  VIMNMX R145, R145, R140, !PT ;  /* 0x0000008c91917248 */ /* 0x000fe40007fe0100 */
[----:B------:R-:W-:-:S07]  /*2c10*/  VIADDMNMX R139, R140, UR42, R139, PT ;  /* 0x0000002a8c8b7c46 */ /* 0x000fce000b80018b */
.L_x_1633:
        /* <DEDUP_REMOVED lines=10> */
[----:B------:R-:W-:-:S03]  /*2cc0*/  ULOP3.LUT UR9, UR5, 0x1000000, URZ, 0xfc, !UPT ;  /* 0x0100000005097892 */ /* 0x000fc6000f8efc3f */
[----:B------:R-:W-:-:S04]  /*2cd0*/  UMOV UR5, 0x40000040 ;  /* 0x4000004000057882 */ /* 0x000fc80000000000 */
[----:B------:R-:W-:Y:S01]  /*2ce0*/  ULEA UR12, UR10, UR37, 0xd ;  /* 0x000000250a0c7291 */ /* 0x000fe2000f8e683f */
[----:B------:R-:W-:-:S03]  /*2cf0*/  UMOV UR6, UR9 ;  /* 0x0000000900067c82 */ /* 0x000fc60008000000 */
[----:B------:R-:W-:-:S04]  /*2d00*/  UIADD3 UR4, UR12, 0x2a000, URZ ;  /* 0x0002a0000c047890 */ /* 0x000fc8000fffe03f */
[----:B------:R-:W-:-:S04]  /*2d10*/  USHF.R.U32.HI UR4, URZ, 0x4, UR4 ;  /* 0x000000043f047899 */ /* 0x000fc80008011604 */
        /* <DEDUP_REMOVED lines=171> */
[----:B------:R-:W-:Y:S01]  /*37d0*/  F2FP.BF16.F32.PACK_AB R126, R129, R128 ;  /* 0x00000080817e723e */ /* 0x000fe200000010ff */
[----:B------:R-:W-:Y:S01]  /*37e0*/  ULOP3.LUT UR14, UR13, 0x10000, URZ, 0xfc, !UPT ;  /* 0x000100000d0e7892 */ /* 0x000fe2000f8efc3f */
        /* <DEDUP_REMOVED lines=40> */
[----:B------:R-:W-:Y:S01]  /*3a70*/  UMOV UR8, UR14 ;  /* 0x0000000e00087c82 */ /* 0x000fe20008000000 */
        /* <DEDUP_REMOVED lines=52> */
.L_x_1637:
        /* <DEDUP_REMOVED lines=59> */
.L_x_1638:
        /* <DEDUP_REMOVED lines=63> */
.L_x_1613:
[----:B------:R-:W-:Y:S05]  /*4560*/  @P0 BRA `(.L_x_1611) ;  /* 0x0000005000800947 */ /* 0x000fea0003800000 */
[----:B------:R-:W1:Y:S01]  /*4570*/  S2R R4, SR_TID.X ;  /* 0x0000000000047919 */ /* 0x000e620000002100 */
[----:B------:R-:W2:Y:S01]  /*4580*/  S2UR UR8, SR_CTAID.Y ;  /* 0x00000000000879c3 */ /* 0x000ea20000002600 */
[----:B------:R-:W-:Y:S01]  /*4590*/  ULDC UR9, c[0x0][0x850] ;  /* 0x0002140000097ab9 */ /* 0x000fe20000000800 */
[----:B------:R-:W-:Y:S01]  /*45a0*/  ULDC.64 UR12, c[0x0][0x818] ;  /* 0x00020600000c7ab9 */ /* 0x000fe20000000a00 */
[----:B------:R-:W-:Y:S01]  /*45b0*/  UISETP.NE.AND UP0, UPT, UR9, 0x1, UPT ;  /* 0x000000010900788c */ /* 0x000fe2000bf05270 */
[----:B------:R-:W-:Y:S01]  /*45c0*/  BSSY B0, `(.L_x_1640) ;  /* 0x0000058000007945 */ /* 0x000fe20003800000 */
[----:B------:R-:W-:Y:S01]  /*45d0*/  ULDC UR18, c[0x0][0x80c] ;  /* 0x0002030000127ab9 */ /* 0x000fe20000000800 */
[----:B------:R-:W-:Y:S01]  /*45e0*/  UMOV UR20, 0x400 ;  /* 0x0000040000147882 */ /* 0x000fe20000000000 */
[----:B------:R-:W-:Y:S01]  /*45f0*/  ULDC.64 UR16, c[0x0][0x840] ;  /* 0x0002100000107ab9 */ /* 0x000fe20000000a00 */
[----:B------:R-:W3:Y:S01]  /*4600*/  S2UR UR15, SR_CTAID.X ;  /* 0x00000000000f79c3 */ /* 0x000ee20000002500 */
[----:B------:R-:W-:-:S05]  /*4610*/  ULDC.64 UR24, c[0x0][0x848] ;  /* 0x0002120000187ab9 */ /* 0x000fca0000000a00 */
[----:B------:R-:W-:Y:S01]  /*4620*/  @UP0 ULDC UR4, c[0x0][0x854] ;  /* 0x0002150000040ab9 */ /* 0x000fe20000000800 */
[----:B------:R-:W-:Y:S01]  /*4630*/  @UP0 ULDC UR7, c[0x0][0x858] ;  /* 0x0002160000070ab9 */ /* 0x000fe20000000800 */
[----:B------:R-:W4:Y:S01]  /*4640*/  S2UR UR14, SR_CTAID.Z ;  /* 0x00000000000e79c3 */ /* 0x000f220000002700 */
[----:B--2---:R-:W-:-:S07]  /*4650*/  UIMAD.WIDE.U32 UR4, UR8, UR4, URZ ;  /* 0x00000004080472a5 */ /* 0x004fce000f8e003f */
[----:B------:R-:W2:Y:S01]  /*4660*/  S2UR UR21, SR_CgaCtaId ;  /* 0x00000000001579c3 */ /* 0x000ea20000008800 */
[----:B------:R-:W-:Y:S01]  /*4670*/  UMOV UR11, UR8 ;  /* 0x00000008000b7c82 */ /* 0x000fe20008000000 */
[----:B------:R-:W-:Y:S01]  /*4680*/  @UP0 USHF.R.U32.HI UR11, URZ, UR7, UR5 ;  /* 0x000000073f0b0299 */ /* 0x000fe20008011605 */
[----:B-1----:R-:W-:-:S03]  /*4690*/  VIADD R3, R4, 0xffffff80 ;  /* 0xffffff8004037836 */ /* 0x002fc60000000000 */
[----:B------:R-:W-:Y:S02]  /*46a0*/  USHF.R.S32.HI UR19, URZ, 0x1f, UR11 ;  /* 0x0000001f3f137899 */ /* 0x000fe4000801140b */
[----:B------:R-:W-:Y:S01]  /*46b0*/  BAR.SYNC.DEFER_BLOCKING 0x1, 0x180 ;  /* 0x0046000000007b1d */ /* 0x000fe20000010000 */
[----:B---3--:R-:W-:Y:S01]  /*46c0*/  UIMAD UR6, UR15, 0x4800, URZ ;  /* 0x000048000f0678a4 */ /* 0x008fe2000f8e023f */
[----:B------:R-:W-:Y:S01]  /*46d0*/  ISETP.NE.AND P1, PT, R4, 0x80, PT ;  /* 0x000000800400780c */ /* 0x000fe20003f25270 */
[----:B------:R-:W-:Y:S01]  /*46e0*/  UIMAD UR10, UR19, UR12, URZ ;  /* 0x0000000c130a72a4 */ /* 0x000fe2000f8e023f */
[----:B------:R-:W-:Y:S01]  /*46f0*/  SHF.R.S32.HI R0, RZ, 0x1f, R3 ;  /* 0x0000001fff007819 */ /* 0x000fe20000011403 */
[----:B------:R-:W-:Y:S01]  /*4700*/  USHF.R.S32.HI UR7, URZ, 0x1f, UR6 ;  /* 0x0000001f3f077899 */ /* 0x000fe20008011406 */
[----:B------:R-:W-:Y:S01]  /*4710*/  ISETP.NE.AND P0, PT, R3, RZ, PT ;  /* 0x000000ff0300720c */ /* 0x000fe20003f05270 */
[----:B------:R-:W-:Y:S01]  /*4720*/  UIMAD UR22, UR11, UR13, UR10 ;  /* 0x0000000d0b1672a4 */ /* 0x000fe2000f8e020a */
[----:B------:R-:W-:Y:S01]  /*4730*/  LEA.HI R2, R0, R3, RZ, 0x7 ;  /* 0x0000000300027211 */ /* 0x000fe200078f38ff */
[----:B------:R-:W-:Y:S01]  /*4740*/  UIMAD.WIDE.U32 UR4, UR11, UR12, UR6 ;  /* 0x0000000c0b0472a5 */ /* 0x000fe2000f8e0006 */
[----:B------:R-:W-:-:S02]  /*4750*/  ULDC UR10, c[0x0][0x870] ;  /* 0x00021c00000a7ab9 */ /* 0x000fc40000000800 */
[----:B------:R-:W-:Y:S01]  /*4760*/  LOP3.LUT R0, R2, 0x3fffff80, RZ, 0xc0, !PT ;  /* 0x3fffff8002007812 */ /* 0x000fe200078ec0ff */
[----:B------:R-:W-:Y:S01]  /*4770*/  UIMAD UR10, UR15, UR10, URZ ;  /* 0x0000000a0f0a72a4 */ /* 0x000fe2000f8e023f */
[----:B------:R-:W-:Y:S01]  /*4780*/  SHF.R.S32.HI R5, RZ, 0x7, R2 ;  /* 0x00000007ff057819 */ /* 0x000fe20000011402 */
[----:B----4-:R-:W-:Y:S02]  /*4790*/  UIMAD UR15, UR14, UR18, URZ ;  /* 0x000000120e0f72a4 */ /* 0x010fe4000f8e023f */
[----:B------:R-:W-:Y:S01]  /*47a0*/  IMAD.IADD R0, R3, 0x1, -R0 ;  /* 0x0000000103007824 */ /* 0x000fe200078e0a00 */
[----:B------:R-:W-:Y:S02]  /*47b0*/  UIMAD UR18, UR10, UR18, URZ ;  /* 0x000000120a1272a4 */ /* 0x000fe4000f8e023f */
[----:B--2---:R-:W-:Y:S01]  /*47c0*/  ULEA UR10, UR21, UR20, 0x18 ;  /* 0x00000014150a7291 */ /* 0x004fe2000f8ec03f */
[----:B------:R-:W-:Y:S01]  /*47d0*/  IMAD R0, R5, 0x600, R0 ;  /* 0x0000060005007824 */ /* 0x000fe200078e0200 */
[----:B------:R-:W-:-:S02]  /*47e0*/  USHF.R.S32.HI UR21, URZ, 0x1f, UR18 ;  /* 0x0000001f3f157899 */ /* 0x000fc40008011412 */
[----:B------:R-:W-:Y:S01]  /*47f0*/  USHF.R.S32.HI UR20, URZ, 0x1f, UR15 ;  /* 0x0000001f3f147899 */ /* 0x000fe2000801140f */
[----:B------:R-:W-:Y:S01]  /*4800*/  IMAD.SHL.U32 R0, R0, 0x4, RZ ;  /* 0x0000000400007824 */ /* 0x000fe200078e00ff */
[----:B------:R-:W-:Y:S02]  /*4810*/  UIADD3 UR18, UP0, UP1, UR18, UR15, UR11 ;  /* 0x0000000f12127290 */ /* 0x000fe4000f91e00b */
[----:B------:R-:W-:Y:S02]  /*4820*/  UIMAD.WIDE.U32 UR6, UR11, UR16, UR6 ;  /* 0x000000100b0672a5 */ /* 0x000fe4000f8e0006 */
[----:B------:R-:W-:Y:S01]  /*4830*/  UIMAD UR23, UR19, UR16, URZ ;  /* 0x00000010131772a4 */ /* 0x000fe2000f8e023f */
[----:B------:R-:W-:Y:S01]  /*4840*/  LEA R0, R0, UR10, 0x2 ;  /* 0x0000000a00007c11 */ /* 0x000fe2000f8e10ff */
[----:B------:R-:W-:Y:S02]  /*4850*/  UIADD3.X UR16, UR21, UR20, UR19, UP0, UP1 ;  /* 0x0000001415107290 */ /* 0x000fe400087e2413 */
[----:B------:R-:W-:Y:S01]  /*4860*/  USHF.L.U32 UR15, UR18, 0x2, URZ ;  /* 0x00000002120f7899 */ /* 0x000fe2000800063f */
[----:B------:R-:W-:Y:S01]  /*4870*/  ULDC.64 UR12, c[0x0][0x868] ;  /* 0x00021a00000c7ab9 */ /* 0x000fe20000000a00 */
[----:B------:R-:W-:Y:S01]  /*4880*/  USHF.L.U64.HI UR16, UR18, 0x2, UR16 ;  /* 0x0000000212107899 */ /* 0x000fe20008010210 */
[----:B------:R1:W-:Y:S01]  /*4890*/  STS.128 [R0], R24 ;  /* 0x0000001800007388 */ /* 0x0003e20000000c00 */
[----:B------:R-:W-:-:S02]  /*48a0*/  UIADD3 UR18, UP0, UR15, UR12, URZ ;  /* 0x0000000c0f127290 */ /* 0x000fc4000ff1e03f */
[----:B------:R-:W-:Y:S01]  /*48b0*/  USHF.R.S32.HI UR12, URZ, 0x1f, UR14 ;  /* 0x0000001f3f0c7899 */ /* 0x000fe2000801140e */
[----:B------:R1:W-:Y:S01]  /*48c0*/  STS.128 [R0+0x800], R28 ;  /* 0x0008001c00007388 */ /* 0x0003e20000000c00 */
[----:B------:R-:W-:Y:S01]  /*48d0*/  UIMAD UR17, UR11, UR17, UR23 ;  /* 0x000000110b1172a4 */ /* 0x000fe2000f8e0217 */
[----:B------:R-:W-:Y:S02]  /*48e0*/  ULDC.64 UR20, c[0x0][0x820] ;  /* 0x0002080000147ab9 */ /* 0x000fe40000000a00 */
[----:B------:R1:W-:Y:S01]  /*48f0*/  STS.128 [R0+0x1000], R32 ;  /* 0x0010002000007388 */ /* 0x0003e20000000c00 */
[----:B------:R-:W-:Y:S01]  /*4900*/  UIADD3.X UR19, UR16, UR13, URZ, UP0, !UPT ;  /* 0x0000000d10137290 */ /* 0x000fe200087fe43f */
[----:B------:R-:W-:Y:S01]  /*4910*/  IMAD.U32 R2, RZ, RZ, UR18 ;  /* 0x00000012ff027e24 */ /* 0x000fe2000f8e00ff */
[----:B------:R-:W-:Y:S01]  /*4920*/  UIMAD UR13, UR12, UR20, URZ ;  /* 0x000000140c0d72a4 */ /* 0x000fe2000f8e023f */
[----:B------:R1:W-:Y:S01]  /*4930*/  STS.128 [R0+0x1800], R36 ;  /* 0x0018002400007388 */ /* 0x0003e20000000c00 */
[----:B------:R-:W-:-:S02]  /*4940*/  UIADD3 UR5, UR5, UR22, URZ ;  /* 0x0000001605057290 */ /* 0x000fc4000fffe03f */
[----:B------:R-:W-:Y:S01]  /*4950*/  UIMAD UR12, UR12, UR24, URZ ;  /* 0x000000180c0c72a4 */ /* 0x000fe2000f8e023f */
[----:B------:R1:W-:Y:S01]  /*4960*/  STS.128 [R0+0x2000], R40 ;  /* 0x0020002800007388 */ /* 0x0003e20000000c00 */
[----:B------:R-:W-:Y:S01]  /*4970*/  UIADD3 UR7, UR7, UR17, URZ ;  /* 0x0000001107077290 */ /* 0x000fe2000fffe03f */
[----:B------:R-:W-:Y:S01]  /*4980*/  IMAD.U32 R3, RZ, RZ, UR19 ;  /* 0x00000013ff037e24 */ /* 0x000fe2000f8e00ff */
[----:B------:R-:W-:Y:S01]  /*4990*/  UIMAD UR13, UR14, UR21, UR13 ;  /* 0x000000150e0d72a4 */ /* 0x000fe2000f8e020d */
[----:B------:R1:W-:Y:S01]  /*49a0*/  STS.128 [R0+0x2800], R44 ;  /* 0x0028002c00007388 */ /* 0x0003e20000000c00 */
[----:B------:R-:W-:Y:S02]  /*49b0*/  UIMAD.WIDE.U32 UR4, UR14, UR20, UR4 ;  /* 0x000000140e0472a5 */ /* 0x000fe4000f8e0004 */
[----:B------:R-:W-:Y:S01]  /*49c0*/  UIMAD UR12, UR14, UR25, UR12 ;  /* 0x000000190e0c72a4 */ /* 0x000fe2000f8e020c */
[----:B------:R1:W-:Y:S01]  /*49d0*/  STS.128 [R0+0x3000], R48 ;  /* 0x0030003000007388 */ /* 0x0003e20000000c00 */
[----:B------:R-:W-:Y:S01]  /*49e0*/  UIMAD.WIDE.U32 UR6, UR14, UR24, UR6 ;  /* 0x000000180e0672a5 */ /* 0x000fe2000f8e0006 */
[----:B------:R-:W-:-:S02]  /*49f0*/  ULDC.64 UR20, c[0x0][0x800] ;  /* 0x0002000000147ab9 */ /* 0x000fc40000000a00 */
[----:B------:R1:W-:Y:S01]  /*4a00*/  STS.128 [R0+0x3800], R52 ;  /* 0x0038003400007388 */ /* 0x0003e20000000c00 */
[----:B------:R-:W-:Y:S01]  /*4a10*/  ULDC.64 UR22, c[0x0][0x828] ;  /* 0x00020a0000167ab9 */ /* 0x000fe20000000a00 */
[----:B------:R-:W-:Y:S02]  /*4a20*/  UIADD3 UR14, -UR11, URZ, URZ ;  /* 0x0000003f0b0e7290 */ /* 0x000fe4000fffe13f */
[----:B------:R1:W-:Y:S01]  /*4a30*/  STS.128 [R0+0x4000], R56 ;  /* 0x0040003800007388 */ /* 0x0003e20000000c00 */
[----:B------:R-:W-:Y:S02]  /*4a40*/  UIADD3 UR11, UR5, UR13, URZ ;  /* 0x0000000d050b7290 */ /* 0x000fe4000fffe03f */
[----:B------:R-:W-:Y:S01]  /*4a50*/  ULEA UR20, UP0, UR4, UR20, 0x2 ;  /* 0x0000001404147291 */ /* 0x000fe2000f80103f */
[----:B------:R1:W-:Y:S01]  /*4a60*/  STS.128 [R0+0x4800], R60 ;  /* 0x0048003c00007388 */ /* 0x0003e20000000c00 */
[----:B------:R-:W-:Y:S02]  /*4a70*/  UIADD3 UR5, UR7, UR12, URZ ;  /* 0x0000000c07057290 */ /* 0x000fe4000fffe03f */
[----:B------:R-:W-:Y:S01]  /*4a80*/  ULEA UR22, UP1, UR6, UR22, 0x2 ;  /* 0x0000001606167291 */ /* 0x000fe2000f82103f */
[----:B------:R1:W-:Y:S01]  /*4a90*/  STS.128 [R0+0x5000], R64 ;  /* 0x0050004000007388 */ /* 0x0003e20000000c00 */
[----:B------:R-:W-:-:S02]  /*4aa0*/  ULEA.HI.X UR21, UR4, UR21, UR11, 0x2, UP0 ;  /* 0x0000001504157291 */ /* 0x000fc400080f140b */
[----:B------:R-:W-:Y:S01]  /*4ab0*/  ULEA.HI.X UR5, UR6, UR23, UR5, 0x2, UP1 ;  /* 0x0000001706057291 */ /* 0x000fe200088f1405 */
[----:B------:R1:W-:Y:S01]  /*4ac0*/  STS.128 [R0+0x5800], R68 ;  /* 0x0058004400007388 */ /* 0x0003e20000000c00 */
[----:B------:R-:W-:Y:S01]  /*4ad0*/  UIMAD UR14, UR9, UR14, UR8 ;  /* 0x0000000e090e72a4 */ /* 0x000fe2000f8e0208 */
[----:B------:R-:W-:Y:S11]  /*4ae0*/  @P0 BRA `(.L_x_1641) ;  /* 0x0000000000140947 */ /* 0x000ff60003800000 */
.L_x_1642:
[----:B------:R-:W2:Y:S04]  /*4af0*/  LDG.E.STRONG.GPU R4, desc[UR46][R2.64] ;  /* 0x0000002e02047981 */ /* 0x000ea8000c1ef900 */
[----:B--2---:R-:W-:Y:S01]  /*4b00*/  CCTL.IVALL ;  /* 0x00000000ff00798f */ /* 0x004fe20002000000 */
[----:B------:R-:W-:Y:S05]  /*4b10*/  YIELD ;  /* 0x0000000000007946 */ /* 0x000fea0003800000 */
[----:B------:R-:W-:-:S13]  /*4b20*/  ISETP.NE.AND P0, PT, R4, UR14, PT ;  /* 0x0000000e04007c0c */ /* 0x000fda000bf05270 */
[----:B------:R-:W-:Y:S05]  /*4b30*/  @P0 BRA `(.L_x_1642) ;  /* 0xfffffffc00ec0947 */ /* 0x000fea000383ffff */
.L_x_1641:
[----:B------:R-:W-:Y:S05]  /*4b40*/  BSYNC B0 ;  /* 0x0000000000007941 */ /* 0x000fea0003800000 */
.L_x_1640:
[----:B------:R-:W-:-:S03]  /*4b50*/  UMOV UR4, 0xffffffff ;  /* 0xffffffff00047882 */ /* 0x000fc60000000000 */
[----:B------:R-:W-:Y:S05]  /*4b60*/  BRA.DIV UR4, `(.L_x_1643) ;  /* 0x0000004e04687947 */ /* 0x000fea000b800000 */
[----:B------:R-:W-:Y:S01]  /*4b70*/  NOP ;  /* 0x0000000000007918 */ /* 0x000fe20000000000 */
.L_x_1752:
        /* <DEDUP_REMOVED lines=10> */
[----:B------:R-:W-:Y:S01]  /*4c20*/  PLOP3.LUT P0, PT, PT, PT, PT, 0x80, 0x0 ;  /* 0x000000000000781c */ /* 0x000fe20003f0f070 */
[----:B------:R-:W-:Y:S01]  /*4c30*/  UMOV UR6, 0x1200 ;  /* 0x0000120000067882 */ /* 0x000fe20000000000 */
[----:B------:R-:W-:Y:S01]  /*4c40*/  UMOV UR8, 0x0 ;  /* 0x0000000000087882 */ /* 0x000fe20000000000 */
[----:B------:R-:W-:Y:S01]  /*4c50*/  UMOV UR9, 0x14f00000 ;  /* 0x14f0000000097882 */ /* 0x000fe20000000000 */
[----:B------:R-:W-:-:S09]  /*4c60*/  UMOV UR4, UR22 ;  /* 0x0000001600047c82 */ /* 0x000fd20008000000 */
.L_x_1646:
[----:B------:R-:W-:Y:S01]  /*4c70*/  @P0 ELECT P2, URZ, PT ;  /* 0x00000000003f082f */ /* 0x000fe20003840000 */
[----:B------:R2:W-:-:S12]  /*4c80*/  UBLKRED.G.S.ADD.F32.RN [UR4], [UR10], UR6, desc[UR8] ;  /* 0x000008040a0073bb */ /* 0x0005d800080a1406 */
[----:B------:R-:W-:Y:S02]  /*4c90*/  @P2 PLOP3.LUT P0, PT, P2, PT, PT, 0x8, 0x0 ;  /* 0x000000000000281c */ /* 0x000fe4000170e170 */
[----:B------:R-:W-:-:S11]  /*4ca0*/  PLOP3.LUT P2, PT, PT, PT, PT, 0x8, 0x0 ;  /* 0x000000000000781c */ /* 0x000fd60003f4e170 */
[----:B--2---:R-:W-:Y:S05]  /*4cb0*/  @P0 BRA.U.ANY `(.L_x_1646) ;  /* 0xfffffffd00ec0947 */ /* 0x004fea000393ffff */
[----:B------:R0:W-:Y:S01]  /*4cc0*/  UTMACMDFLUSH ;  /* 0x00000000000079b7 */ /* 0x0001e20000000000 */
[----:B------:R-:W-:-:S04]  /*4cd0*/  DEPBAR.LE SB0, 0x0 ;  /* 0x000080000000791a */ /* 0x000fc80000000000 */
.L_x_1645:
[----:B------:R-:W-:Y:S05]  /*4ce0*/  BSYNC B0 ;  /* 0x0000000000007941 */ /* 0x000fea0003800000 */
.L_x_1644:
        /* <DEDUP_REMOVED lines=12> */
[----:B------:R-:W-:-:S05]  /*4db0*/  IMAD.MOV.U32 R5, RZ, RZ, 0x1 ;  /* 0x00000001ff057424 */ /* 0x000fca00078e00ff */
[----:B------:R2:W-:Y:S02]  /*4dc0*/  REDG.E.ADD.S32.STRONG.GPU desc[UR46][R2.64], R5 ;  /* 0x000000050200798e */ /* 0x0005e4000c10e3ae */
.L_x_1648:
[----:B------:R-:W-:Y:S05]  /*4dd0*/  BSYNC B0 ;  /* 0x0000000000007941 */ /* 0x000fea0003800000 */
.L_x_1647:
[----:B------:R-:W-:Y:S06]  /*4de0*/  BAR.SYNC.DEFER_BLOCKING 0x1, 0x180 ;  /* 0x0046000000007b1d */ /* 0x000fec0000010000 */
[----:B------:R-:W-:Y:S01]  /*4df0*/  ULDC.64 UR4, c[0x0][0x860] ;  /* 0x0002180000047ab9 */ /* 0x000fe20000000a00 */
[----:B------:R-:W-:Y:S01]  /*4e00*/  BSSY B0, `(.L_x_1649) ;  /* 0x0000017000007945 */ /* 0x000fe20003800000 */
[----:B------:R-:W-:-:S04]  /*4e10*/  UIADD3 UR15, UP0, UR15, UR4, URZ ;  /* 0x000000040f0f7290 */ /* 0x000fc8000ff1e03f */
[----:B------:R-:W-:Y:S02]  /*4e20*/  UIADD3.X UR16, UR16, UR5, URZ, UP0, !UPT ;  /* 0x0000000510107290 */ /* 0x000fe400087fe43f */
[----:B--2---:R-:W-:-:S04]  /*4e30*/  IMAD.U32 R2, RZ, RZ, UR15 ;  /* 0x0000000fff027e24 */ /* 0x004fc8000f8e00ff */
[----:B------:R-:W-:Y:S01]  /*4e40*/  IMAD.U32 R3, RZ, RZ, UR16 ;  /* 0x00000010ff037e24 */ /* 0x000fe2000f8e00ff */
        /* <DEDUP_REMOVED lines=13> */
.L_x_1651:
[----:B-12---:R-:W2:Y:S04]  /*4f20*/  LDG.E.STRONG.GPU R0, desc[UR46][R2.64] ;  /* 0x0000002e02007981 */ /* 0x006ea8000c1ef900 */
[----:B--2---:R-:W-:Y:S01]  /*4f30*/  CCTL.IVALL ;  /* 0x00000000ff00798f */ /* 0x004fe20002000000 */
[----:B------:R-:W-:Y:S05]  /*4f40*/  YIELD ;  /* 0x0000000000007946 */ /* 0x000fea0003800000 */
[----:B------:R-:W-:-:S13]  /*4f50*/  ISETP.NE.AND P0, PT, R0, UR14, PT ;  /* 0x0000000e00007c0c */ /* 0x000fda000bf05270 */
[----:B------:R-:W-:Y:S05]  /*4f60*/  @P0 BRA `(.L_x_1651) ;  /* 0xfffffffc00ec0947 */ /* 0x000fea000383ffff */
.L_x_1650:
[----:B------:R-:W-:Y:S05]  /*4f70*/  BSYNC B0 ;  /* 0x0000000000007941 */ /* 0x000fea0003800000 */
.L_x_1649:
[----:B------:R-:W-:-:S03]  /*4f80*/  UMOV UR4, 0xffffffff ;  /* 0xffffffff00047882 */ /* 0x000fc60000000000 */
[----:B------:R-:W-:Y:S05]  /*4f90*/  BRA.DIV UR4, `(.L_x_1652) ;  /* 0x0000004a04787947 */ /* 0x000fea000b800000 */
[----:B------:R-:W-:Y:S01]  /*4fa0*/  NOP ;  /* 0x0000000000007918 */ /* 0x000fe20000000000 */
.L_x_1755:
[----:B------:R-:W-:Y:S01]  /*4fb0*/  @!PT LDS RZ, [RZ] ;  /* 0x00000000fffff984 */ /* 0x000fe20000000800 */
[----:B------:R-:W-:Y:S01]  /*4fc0*/  @!PT LDS RZ, [RZ] ;  /* 0x00000000fffff984 */ /* 0x000fe20000000800 */
[----:B------:R-:W-:Y:S01]  /*4fd0*/  @!PT LDS RZ, [RZ] ;  /* 0x00000000fffff984 */ /* 0x000fe20000000800 */
[----:B------:R-:W-:Y:S01]  /*4fe0*/  @!PT LDS RZ, [RZ] ;  /* 0x00000000fffff984 */ /* 0x000fe20000000800 */
[----:B------:R3:W-:Y:S06]  /*4ff0*/  MEMBAR.ALL.CTA ;  /* 0x0000000000007992 */ /* 0x0007ec0000008000 */
[----:B---3--:R-:W3:Y:S01]  /*5000*/  FENCE.VIEW.ASYNC.S ;  /* 0x00000000000073c6 */ /* 0x008ee20000000000 */
[----:B------:R-:W-:Y:S05]  /*5010*/  WARPSYNC.ALL ;  /* 0x0000000000007948 */ /* 0x000fea0003800000 */
[----:B------:R-:W-:Y:S01]  /*5020*/  BSSY B0, `(.L_x_1653) ;  /* 0x0000010000007945 */ /* 0x000fe20003800000 */
[----:B---3--:R-:W-:Y:S06]  /*5030*/  BAR.SYNC.DEFER_BLOCKING 0x1, 0x180 ;  /* 0x0046000000007b1d */ /* 0x008fec0000010000 */
[----:B------:R-:W-:Y:S05]  /*5040*/  @P1 BRA `(.L_x_1654) ;  /* 0x0000000000341947 */ /* 0x000fea0003800000 */
[----:B------:R-:W-:Y:S01]  /*5050*/  PLOP3.LUT P0, PT, PT, PT, PT, 0x80, 0x0 ;  /* 0x000000000000781c */ /* 0x000fe20003f0f070 */
[----:B------:R-:W-:Y:S01]  /*5060*/  UMOV UR6, 0x1200 ;  /* 0x0000120000067882 */ /* 0x000fe20000000000 */
[----:B------:R-:W-:Y:S01]  /*5070*/  UMOV UR8, 0x0 ;  /* 0x0000000000087882 */ /* 0x000fe20000000000 */
[----:B------:R-:W-:Y:S01]  /*5080*/  UMOV UR9, 0x14f00000 ;  /* 0x14f0000000097882 */ /* 0x000fe20000000000 */
[----:B------:R-:W-:Y:S01]  /*5090*/  UMOV UR4, UR20 ;  /* 0x0000001400047c82 */ /* 0x000fe20008000000 */
[----:B------:R-:W-:-:S08]  /*50a0*/  UMOV UR5, UR21 ;  /* 0x0000001500057c82 */ /* 0x000fd00008000000 */
.L_x_1655:
[----:B------:R-:W-:Y:S01]  /*50b0*/  @P0 ELECT P2, URZ, PT ;  /* 0x00000000003f082f */ /* 0x000fe20003840000 */
[----:B------:R3:W-:-:S12]  /*50c0*/  UBLKRED.G.S.ADD.F32.RN [UR4], [UR10], UR6, desc[UR8] ;  /* 0x000008040a0073bb */ /* 0x0007d800080a1406 */
[----:B------:R-:W-:Y:S02]  /*50d0*/  @P2 PLOP3.LUT P0, PT, P2, PT, PT, 0x8, 0x0 ;  /* 0x000000000000281c */ /* 0x000fe4000170e170 */
[----:B------:R-:W-:-:S11]  /*50e0*/  PLOP3.LUT P2, PT, PT, PT, PT, 0x8, 0x0 ;  /* 0x000000000000781c */ /* 0x000fd60003f4e170 */
[----:B---3--:R-:W-:Y:S05]  /*50f0*/  @P0 BRA.U.ANY `(.L_x_1655) ;  /* 0xfffffffd00ec0947 */ /* 0x008fea000393ffff */
[----:B------:R0:W-:Y:S01]  /*5100*/  UTMACMDFLUSH ;  /* 0x00000000000079b7 */ /* 0x0001e20000000000 */
[----:B------:R-:W-:-:S04]  /*5110*/  DEPBAR.LE SB0, 0x0 ;  /* 0x000080000000791a */ /* 0x000fc80000000000 */
.L_x_1654:
[----:B------:R-:W-:Y:S05]  /*5120*/  BSYNC B0 ;  /* 0x0000000000007941 */ /* 0x000fea0003800000 */
.L_x_1653:
        /* <DEDUP_REMOVED lines=11> */
[----:B012345:R-:W-:Y:S04]  /*51e0*/  CCTL.IVALL ;  /* 0x00000000ff00798f */ /* 0x03ffe80002000000 */
[----:B------:R3:W-:Y:S01]  /*51f0*/  REDG.E.ADD.S32.STRONG.GPU desc[UR46][R2.64], R5 ;  /* 0x000000050200798e */ /* 0x0007e2000c10e3ae */
[----:B------:R-:W-:Y:S05]  /*5200*/  BRA `(.L_x_1611) ;  /* 0x0000004400587947 */ /* 0x000fea0003800000 */
.L_x_1609:
        /* <DEDUP_REMOVED lines=33> */
.L_x_1657:
[----:B------:R-:W-:-:S05]  /*5420*/  UMOV UR11, UR5 ;  /* 0x00000005000b7c82 */ /* 0x000fca0008000000 */
.L_x_1658:
        /* <DEDUP_REMOVED lines=11> */
[----:B------:R-:W-:Y:S02]  /*54e0*/  UIADD3 UR7, UR7, UR8, URZ ;  /* 0x0000000807077290 */ /* 0x000fe4000fffe03f */
[----:B------:R-:W-:Y:S02]  /*54f0*/  UISETP.LT.AND UP0, UPT, URZ, UR10, UPT ;  /* 0x0000000a3f00728c */ /* 0x000fe4000bf01270 */
[----:B------:R-:W-:-:S02]  /*5500*/  USHF.R.S32.HI UR9, URZ, 0x1f, UR16 ;  /* 0x0000001f3f097899 */ /* 0x000fc40008011410 */
[----:B------:R-:W-:Y:S01]  /*5510*/  USEL UR8, URZ, UR10, !UP0 ;  /* 0x0000000a3f087287 */ /* 0x000fe2000c000000 */
[----:B------:R-:W-:Y:S01]  /*5520*/  ULDC.64 UR12, c[0x0][0x2e0] ;  /* 0x0000b800000c7ab9 */ /* 0x000fe20000000a00 */
[----:B------:R-:W-:Y:S02]  /*5530*/  ULDC UR15, c[0x0][0x288] ;  /* 0x0000a200000f7ab9 */ /* 0x000fe40000000800 */
[----:B------:R-:W-:Y:S02]  /*5540*/  UISETP.GT.AND UP0, UPT, UR11, UR8, UPT ;  /* 0x000000080b00728c */ /* 0x000fe4000bf04270 */
[----:B------:R-:W-:Y:S02]  /*5550*/  UIMAD UR9, UR9, UR12, URZ ;  /* 0x0000000c090972a4 */ /* 0x000fe4000f8e023f */
[----:B------:R-:W-:Y:S02]  /*5560*/  UIMAD UR10, UR16, UR15, URZ ;  /* 0x0000000f100a72a4 */ /* 0x000fe4000f8e023f */
[----:B------:R-:W-:Y:S01]  /*5570*/  PLOP3.LUT P1, PT, PT, PT, UP0, 0x80, 0x0 ;  /* 0x000000000000781c */ /* 0x000fe20003f2f008 */
[----:B------:R-:W-:-:S02]  /*5580*/  UIMAD UR14, UR16, UR13, UR9 ;  /* 0x0000000d100e72a4 */ /* 0x000fc4000f8e0209 */
        /* <DEDUP_REMOVED lines=26> */
.L_x_1663:
[----:B------:R-:W2:Y:S04]  /*5730*/  LDG.E.STRONG.GPU R0, desc[UR46][R2.64] ;  /* 0x0000002e02007981 */ /* 0x000ea8000c1ef900 */
[----:B--2---:R-:W-:Y:S01]  /*5740*/  CCTL.IVALL ;  /* 0x00000000ff00798f */ /* 0x004fe20002000000 */
[----:B------:R-:W-:Y:S05]  /*5750*/  YIELD ;  /* 0x0000000000007946 */ /* 0x000fea0003800000 */
[----:B------:R-:W-:-:S13]  /*5760*/  ISETP.NE.AND P1, PT, R0, UR23, PT ;  /* 0x0000001700007c0c */ /* 0x000fda000bf25270 */
[----:B------:R-:W-:Y:S05]  /*5770*/  @P1 BRA `(.L_x_1663) ;  /* 0xfffffffc00ec1947 */ /* 0x000fea000383ffff */
.L_x_1662:
[----:B------:R-:W-:Y:S05]  /*5780*/  BSYNC B0 ;  /* 0x0000000000007941 */ /* 0x000fea0003800000 */
.L_x_1661:
[----:B------:R-:W-:-:S03]  /*5790*/  UMOV UR4, 0xffffffff ;  /* 0xffffffff00047882 */ /* 0x000fc60000000000 */
[----:B------:R-:W-:Y:S05]  /*57a0*/  BRA.DIV UR4, `(.L_x_1664) ;  /* 0x0000004204907947 */ /* 0x000fea000b800000 */
[----:B------:R-:W-:Y:S01]  /*57b0*/  NOP ;  /* 0x0000000000007918 */ /* 0x000fe20000000000 */
.L_x_1758:
        /* <DEDUP_REMOVED lines=22> */
.L_x_1666:
[----:B------:R-:W-:Y:S05]  /*5920*/  BSYNC B0 ;  /* 0x0000000000007941 */ /* 0x000fea0003800000 */
.L_x_1665:
        /* <DEDUP_REMOVED lines=19> */
.L_x_1668:
[----:B------:R-:W-:Y:S05]  /*5a60*/  BSYNC B0 ;  /* 0x0000000000007941 */ /* 0x000fea0003800000 */
.L_x_1667:
        /* <DEDUP_REMOVED lines=20> */
.L_x_1670:
[----:B------:R-:W-:Y:S05]  /*5bb0*/  BSYNC B0 ;  /* 0x0000000000007941 */ /* 0x000fea0003800000 */
.L_x_1669:
[----:B------:R-:W-:Y:S06]  /*5bc0*/  BAR.ARV 0xa, 0xa0 ;  /* 0x0282800000007b1d */ /* 0x000fec0000002000 */
[----:B------:R-:W-:Y:S04]  /*5bd0*/  BSSY B0, `(.L_x_1671) ;  /* 0x0000003000007945 */ /* 0x000fe80003800000 */
[----:B------:R-:W-:Y:S05]  /*5be0*/  @!P0 BRA `(.L_x_1672) ;  /* 0x0000000000048947 */ /* 0x000fea0003800000 */
[----:B------:R-:W-:-:S04]  /*5bf0*/  DEPBAR.LE SB0, 0x1 ;  /* 0x000080400000791a */ /* 0x000fc80000000000 */
.L_x_1672:
[----:B------:R-:W-:Y:S05]  /*5c00*/  BSYNC B0 ;  /* 0x0000000000007941 */ /* 0x000fea0003800000 */
.L_x_1671:
[----:B------:R-:W-:Y:S06]  /*5c10*/  BAR.ARV 0xb, 0xa0 ;  /* 0x02c2800000007b1d */ /* 0x000fec0000002000 */
[----:B------:R-:W-:Y:S04]  /*5c20*/  BSSY B0, `(.L_x_1673) ;  /* 0x0000003000007945 */ /* 0x000fe80003800000 */
[----:B------:R-:W-:Y:S05]  /*5c30*/  @!P0 BRA `(.L_x_1674) ;  /* 0x0000000000048947 */ /* 0x000fea0003800000 */
[----:B------:R-:W-:-:S04]  /*5c40*/  DEPBAR.LE SB0, 0x0 ;  /* 0x000080000000791a */ /* 0x000fc80000000000 */
.L_x_1674:
[----:B------:R-:W-:Y:S05]  /*5c50*/  BSYNC B0 ;  /* 0x0000000000007941 */ /* 0x000fea0003800000 */
.L_x_1673:
        /* <DEDUP_REMOVED lines=19> */
.L_x_1676:
[----:B------:R-:W-:Y:S05]  /*5d90*/  BSYNC B0 ;  /* 0x0000000000007941 */ /* 0x000fea0003800000 */
.L_x_1675:
[----:B------:R-:W-:Y:S01]  /*5da0*/  UIADD3 UR18, UR8, 0x1, URZ ;  /* 0x0000000108127890 */ /* 0x000fe2000fffe03f */
[----:B------:R-:W-:Y:S11]  /*5db0*/  BRA `(.L_x_1677) ;  /* 0x0000000000047947 */ /* 0x000ff60003800000 */
.L_x_1660:
[----:B------:R-:W-:-:S05]  /*5dc0*/  UMOV UR18, UR8 ;  /* 0x0000000800127c82 */ /* 0x000fca0008000000 */
.L_x_1677:
        /* <DEDUP_REMOVED lines=12> */
.L_x_1710:
        /* <DEDUP_REMOVED lines=11> */
.L_x_1680:
[----:B------:R-:W2:Y:S04]  /*5f40*/  LDG.E.STRONG.GPU R0, desc[UR46][R2.64] ;  /* 0x0000002e02007981 */ /* 0x000ea8000c1ef900 */
[----:B--2---:R-:W-:Y:S01]  /*5f50*/  CCTL.IVALL ;  /* 0x00000000ff00798f */ /* 0x004fe20002000000 */
[----:B------:R-:W-:Y:S05]  /*5f60*/  YIELD ;  /* 0x0000000000007946 */ /* 0x000fea0003800000 */
[----:B------:R-:W-:-:S13]  /*5f70*/  ISETP.NE.AND P1, PT, R0, UR23, PT ;  /* 0x0000001700007c0c */ /* 0x000fda000bf25270 */
[----:B------:R-:W-:Y:S05]  /*5f80*/  @P1 BRA `(.L_x_1680) ;  /* 0xfffffffc00ec1947 */ /* 0x000fea000383ffff */
.L_x_1679:
[----:B------:R-:W-:Y:S05]  /*5f90*/  BSYNC B0 ;  /* 0x0000000000007941 */ /* 0x000fea0003800000 */
.L_x_1678:
[----:B------:R-:W-:-:S03]  /*5fa0*/  UMOV UR16, 0xffffffff ;  /* 0xffffffff00107882 */ /* 0x000fc60000000000 */
[----:B------:R-:W-:Y:S05]  /*5fb0*/  BRA.DIV UR16, `(.L_x_1681) ;  /* 0x0000003a10a87947 */ /* 0x000fea000b800000 */
[----:B------:R-:W-:Y:S01]  /*5fc0*/  NOP ;  /* 0x0000000000007918 */ /* 0x000fe20000000000 */
.L_x_1761:
        /* <DEDUP_REMOVED lines=19> */
.L_x_1683:
[----:B------:R-:W-:Y:S05]  /*6100*/  BSYNC B0 ;  /* 0x0000000000007941 */ /* 0x000fea0003800000 */
.L_x_1682:
        /* <DEDUP_REMOVED lines=14> */
.L_x_1685:
[----:B------:R-:W-:Y:S05]  /*61f0*/  BSYNC B0 ;  /* 0x0000000000007941 */ /* 0x000fea0003800000 */
.L_x_1684:
        /* <DEDUP_REMOVED lines=15> */
.L_x_1687:
[----:B------:R-:W-:Y:S05]  /*62f0*/  BSYNC B0 ;  /* 0x0000000000007941 */ /* 0x000fea0003800000 */
.L_x_1686:
[----:B------:R-:W-:Y:S06]  /*6300*/  BAR.ARV 0xa, 0xa0 ;  /* 0x0282800000007b1d */ /* 0x000fec0000002000 */
[----:B------:R-:W-:Y:S04]  /*6310*/  BSSY B0, `(.L_x_1688) ;  /* 0x0000003000007945 */ /* 0x000fe80003800000 */
[----:B------:R-:W-:Y:S05]  /*6320*/  @!P0 BRA `(.L_x_1689) ;  /* 0x0000000000048947 */ /* 0x000fea0003800000 */
[----:B------:R-:W-:-:S04]  /*6330*/  DEPBAR.LE SB0, 0x1 ;  /* 0x000080400000791a */ /* 0x000fc80000000000 */
.L_x_1689:
[----:B------:R-:W-:Y:S05]  /*6340*/  BSYNC B0 ;  /* 0x0000000000007941 */ /* 0x000fea0003800000 */
.L_x_1688:
[----:B------:R-:W-:Y:S06]  /*6350*/  BAR.ARV 0xb, 0xa0 ;  /* 0x02c2800000007b1d */ /* 0x000fec0000002000 */
[----:B------:R-:W-:Y:S04]  /*6360*/  BSSY B0, `(.L_x_1690) ;  /* 0x0000003000007945 */ /* 0x000fe80003800000 */
[----:B------:R-:W-:Y:S05]  /*6370*/  @!P0 BRA `(.L_x_1691) ;  /* 0x0000000000048947 */ /* 0x000fea0003800000 */
[----:B------:R-:W-:-:S04]  /*6380*/  DEPBAR.LE SB0, 0x0 ;  /* 0x000080000000791a */ /* 0x000fc80000000000 */
.L_x_1691:
[----:B------:R-:W-:Y:S05]  /*6390*/  BSYNC B0 ;  /* 0x0000000000007941 */ /* 0x000fea0003800000 */
.L_x_1690:
        /* <DEDUP_REMOVED lines=19> */
.L_x_1693:
[----:B------:R-:W-:Y:S05]  /*64d0*/  BSYNC B0 ;  /* 0x0000000000007941 */ /* 0x000fea0003800000 */
.L_x_1692:
        /* <DEDUP_REMOVED lines=9> */
.L_x_1696:
[----:B------:R-:W2:Y:S04]  /*6570*/  LDG.E.STRONG.GPU R0, desc[UR46][R2.64] ;  /* 0x0000002e02007981 */ /* 0x000ea8000c1ef900 */
[----:B--2---:R-:W-:Y:S01]  /*6580*/  CCTL.IVALL ;  /* 0x00000000ff00798f */ /* 0x004fe20002000000 */
[----:B------:R-:W-:Y:S05]  /*6590*/  YIELD ;  /* 0x0000000000007946 */ /* 0x000fea0003800000 */
[----:B------:R-:W-:-:S13]  /*65a0*/  ISETP.NE.AND P1, PT, R0, UR23, PT ;  /* 0x0000001700007c0c */ /* 0x000fda000bf25270 */
[----:B------:R-:W-:Y:S05]  /*65b0*/  @P1 BRA `(.L_x_1696) ;  /* 0xfffffffc00ec1947 */ /* 0x000fea000383ffff */
.L_x_1695:
[----:B------:R-:W-:Y:S05]  /*65c0*/  BSYNC B0 ;  /* 0x0000000000007941 */ /* 0x000fea0003800000 */
.L_x_1694:
[----:B------:R-:W-:-:S03]  /*65d0*/  UMOV UR12, 0xffffffff ;  /* 0xffffffff000c7882 */ /* 0x000fc60000000000 */
[----:B------:R-:W-:Y:S05]  /*65e0*/  BRA.DIV UR12, `(.L_x_1697) ;  /* 0x000000360c387947 */ /* 0x000fea000b800000 */
[----:B------:R-:W-:Y:S01]  /*65f0*/  NOP ;  /* 0x0000000000007918 */ /* 0x000fe20000000000 */
.L_x_1764:
        /* <DEDUP_REMOVED lines=15> */
.L_x_1699:
[----:B------:R-:W-:Y:S05]  /*66f0*/  BSYNC B0 ;  /* 0x0000000000007941 */ /* 0x000fea0003800000 */
.L_x_1698:
        /* <DEDUP_REMOVED lines=14> */
.L_x_1701:
[----:B------:R-:W-:Y:S05]  /*67e0*/  BSYNC B0 ;  /* 0x0000000000007941 */ /* 0x000fea0003800000 */
.L_x_1700:
        /* <DEDUP_REMOVED lines=15> */
.L_x_1703:
[----:B------:R-:W-:Y:S05]  /*68e0*/  BSYNC B0 ;  /* 0x0000000000007941 */ /* 0x000fea0003800000 */
.L_x_1702:
[----:B------:R-:W-:Y:S06]  /*68f0*/  BAR.ARV 0xa, 0xa0 ;  /* 0x0282800000007b1d */ /* 0x000fec0000002000 */
[----:B------:R-:W-:Y:S04]  /*6900*/  BSSY B0, `(.L_x_1704) ;  /* 0x0000003000007945 */ /* 0x000fe80003800000 */
[----:B------:R-:W-:Y:S05]  /*6910*/  @!P0 BRA `(.L_x_1705) ;  /* 0x0000000000048947 */ /* 0x000fea0003800000 */
[----:B------:R-:W-:-:S04]  /*6920*/  DEPBAR.LE SB0, 0x1 ;  /* 0x000080400000791a */ /* 0x000fc80000000000 */
.L_x_1705:
[----:B------:R-:W-:Y:S05]  /*6930*/  BSYNC B0 ;  /* 0x0000000000007941 */ /* 0x000fea0003800000 */
.L_x_1704:
[----:B------:R-:W-:Y:S06]  /*6940*/  BAR.ARV 0xb, 0xa0 ;  /* 0x02c2800000007b1d */ /* 0x000fec0000002000 */
[----:B------:R-:W-:Y:S04]  /*6950*/  BSSY B0, `(.L_x_1706) ;  /* 0x0000003000007945 */ /* 0x000fe80003800000 */
[----:B------:R-:W-:Y:S05]  /*6960*/  @!P0 BRA `(.L_x_1707) ;  /* 0x0000000000048947 */ /* 0x000fea0003800000 */
[----:B------:R-:W-:-:S04]  /*6970*/  DEPBAR.LE SB0, 0x0 ;  /* 0x000080000000791a */ /* 0x000fc80000000000 */
.L_x_1707:
[----:B------:R-:W-:Y:S05]  /*6980*/  BSYNC B0 ;  /* 0x0000000000007941 */ /* 0x000fea0003800000 */
.L_x_1706:
        /* <DEDUP_REMOVED lines=19> */
.L_x_1709:
[----:B------:R-:W-:Y:S05]  /*6ac0*/  BSYNC B0 ;  /* 0x0000000000007941 */ /* 0x000fea0003800000 */
.L_x_1708:
[----:B------:R-:W-:Y:S02]  /*6ad0*/  UIADD3 UR8, UR8, 0x2, URZ ;  /* 0x0000000208087890 */ /* 0x000fe4000fffe03f */
[----:B------:R-:W-:Y:S02]  /*6ae0*/  UIADD3 UR4, UR4, 0x6000, URZ ;  /* 0x0000600004047890 */ /* 0x000fe4000fffe03f */
[----:B------:R-:W-:-:S06]  /*6af0*/  UISETP.GE.AND UP0, UPT, UR8, UR11, UPT ;  /* 0x0000000b0800728c */ /* 0x000fcc000bf06270 */
[----:B------:R-:W-:-:S13]  /*6b00*/  PLOP3.LUT P1, PT, PT, PT, UP0, 0x80, 0x0 ;  /* 0x000000000000781c */ /* 0x000fda0003f2f008 */
[----:B------:R-:W-:Y:S05]  /*6b10*/  @!P1 BRA `(.L_x_1710) ;  /* 0xfffffff000dc9947 */ /* 0x000fea000383ffff */
.L_x_1659:
        /* <DEDUP_REMOVED lines=41> */
.L_x_1713:
[----:B------:R-:W-:Y:S05]  /*6db0*/  BSYNC B0 ;  /* 0x0000000000007941 */ /* 0x000fea0003800000 */
.L_x_1712:
[----:B------:R-:W-:Y:S05]  /*6dc0*/  BRA `(.L_x_1714) ;  /* 0x0000000000047947 */ /* 0x000fea0003800000 */
.L_x_1711:
[----:B------:R-:W-:-:S05]  /*6dd0*/  UMOV UR4, UR8 ;  /* 0x0000000800047c82 */ /* 0x000fca0008000000 */
.L_x_1714:
        /* <DEDUP_REMOVED lines=11> */
.L_x_1719:
        /* <DEDUP_REMOVED lines=24> */
.L_x_1716:
[----:B------:R-:W-:Y:S05]  /*7010*/  BSYNC B0 ;  /* 0x0000000000007941 */ /* 0x000fea0003800000 */
.L_x_1715:
        /* <DEDUP_REMOVED lines=24> */
.L_x_1718:
[----:B------:R-:W-:Y:S05]  /*71a0*/  BSYNC B0 ;  /* 0x0000000000007941 */ /* 0x000fea0003800000 */
.L_x_1717:
[----:B------:R-:W-:Y:S02]  /*71b0*/  UIADD3 UR11, UR11, 0x2, URZ ;  /* 0x000000020b0b7890 */ /* 0x000fe4000fffe03f */
[----:B------:R-:W-:Y:S02]  /*71c0*/  ULEA UR6, UR18, UR6, 0x1 ;  /* 0x0000000612067291 */ /* 0x000fe4000f8e083f */
[----:B------:R-:W-:Y:S02]  /*71d0*/  ULEA UR7, UR18, UR7, 0x1 ;  /* 0x0000000712077291 */ /* 0x000fe4000f8e083f */
[----:B------:R-:W-:-:S13]  /*71e0*/  ISETP.NE.AND P0, PT, RZ, UR11, PT ;  /* 0x0000000bff007c0c */ /* 0x000fda000bf05270 */
[----:B------:R-:W-:Y:S05]  /*71f0*/  @!P0 BRA `(.L_x_1611) ;  /* 0x00000024005c8947 */ /* 0x000fea0003800000 */
[----:B------:R-:W-:Y:S05]  /*7200*/  BRA `(.L_x_1719) ;  /* 0xfffffffc00207947 */ /* 0x000fea000383ffff */
.L_x_1656:
        /* <DEDUP_REMOVED lines=34> */
.L_x_1721:
        /* <DEDUP_REMOVED lines=50> */
.L_x_1765:
        /* <DEDUP_REMOVED lines=9> */
.L_x_1724:
        /* <DEDUP_REMOVED lines=115> */
.L_x_1735:
[----:B-1----:R-:W-:-:S05]  /*7f10*/  IMAD.MOV.U32 R6, RZ, RZ, 0x1 ;  /* 0x00000001ff067424 */ /* 0x002fca00078e00ff */
[----:B------:R-:W-:-:S04]  /*7f20*/  SHF.L.U32 R6, R6, 0x1f, RZ ;  /* 0x0000001f06067819 */ /* 0x000fc800000006ff */
[----:B------:R-:W1:Y:S02]  /*7f30*/  SYNCS.PHASECHK.TRANS64.TRYWAIT P1, [R0+URZ+0x36438], R6 ;  /* 0x03643806000075a7 */ /* 0x000e64000802017f */
[----:B-123--:R-:W-:Y:S05]  /*7f40*/  @!P1 BRA `(.L_x_1727) ;  /* 0x0000001c00109947 */ /* 0x00efea0003800000 */
.L_x_1766:
[----:B------:R-:W-:Y:S05]  /*7f50*/  @P0 BRA `(.L_x_1728) ;  /* 0x0000000000140947 */ /* 0x000fea0003800000 */
[----:B------:R-:W-:Y:S01]  /*7f60*/  ISETP.NE.AND P1, PT, R20, RZ, PT ;  /* 0x000000ff1400720c */ /* 0x000fe20003f25270 */
[----:B------:R-:W-:-:S04]  /*7f70*/  IMAD.MOV.U32 R3, RZ, RZ, 0x6100 ;  /* 0x00006100ff037424 */ /* 0x000fc800078e00ff */
[----:B------:R2:W-:Y:S08]  /*7f80*/  SYNCS.ARRIVE.TRANS64 RZ, [R0+URZ+0x36430], R3 ;  /* 0x0364300300ff79a7 */ /* 0x0005f0000800003f */
[----:B------:R-:W-:Y:S05]  /*7f90*/  @!P1 BRA `(.L_x_1728) ;  /* 0x0000000000049947 */ /* 0x000fea0003800000 */
[----:B------:R-:W-:Y:S01]  /*7fa0*/  BPT.TRAP 0x1 ;  /* 0x000000040000795c */ /* 0x000fe20000300000 */
.L_x_1728:
        /* <DEDUP_REMOVED lines=48> */
.L_x_1767:
[----:B------:R-:W-:Y:S05]  /*82b0*/  @P0 BRA `(.L_x_1730) ;  /* 0x0000000000140947 */ /* 0x000fea0003800000 */
[----:B------:R-:W-:Y:S01]  /*82c0*/  ISETP.NE.AND P1, PT, R20, RZ, PT ;  /* 0x000000ff1400720c */ /* 0x000fe20003f25270 */
[----:B--2---:R-:W-:-:S04]  /*82d0*/  IMAD.MOV.U32 R3, RZ, RZ, 0x6100 ;  /* 0x00006100ff037424 */ /* 0x004fc800078e00ff */
[----:B------:R3:W-:Y:S08]  /*82e0*/  SYNCS.ARRIVE.TRANS64 RZ, [R0+URZ+0x36418], R3 ;  /* 0x0364180300ff79a7 */ /* 0x0007f0000800003f */
[----:B------:R-:W-:Y:S05]  /*82f0*/  @!P1 BRA `(.L_x_1730) ;  /* 0x0000000000049947 */ /* 0x000fea0003800000 */
[----:B------:R-:W-:Y:S01]  /*8300*/  BPT.TRAP 0x1 ;  /* 0x000000040000795c */ /* 0x000fe20000300000 */
.L_x_1730:
        /* <DEDUP_REMOVED lines=44> */
.L_x_1768:
[----:B------:R-:W-:Y:S05]  /*85d0*/  @P0 BRA `(.L_x_1732) ;  /* 0x0000000000140947 */ /* 0x000fea0003800000 */
[----:B------:R-:W-:Y:S01]  /*85e0*/  ISETP.NE.AND P1, PT, R20, RZ, PT ;  /* 0x000000ff1400720c */ /* 0x000fe20003f25270 */
[----:B--2---:R-:W-:-:S04]  /*85f0*/  IMAD.MOV.U32 R29, RZ, RZ, 0x6100 ;  /* 0x00006100ff1d7424 */ /* 0x004fc800078e00ff */
[----:B------:R3:W-:Y:S08]  /*8600*/  SYNCS.ARRIVE.TRANS64 RZ, [R0+URZ+0x36430], R29 ;  /* 0x0364301d00ff79a7 */ /* 0x0007f0000800003f */
[----:B------:R-:W-:Y:S05]  /*8610*/  @!P1 BRA `(.L_x_1732) ;  /* 0x0000000000049947 */ /* 0x000fea0003800000 */
[----:B------:R-:W-:Y:S01]  /*8620*/  BPT.TRAP 0x1 ;  /* 0x000000040000795c */ /* 0x000fe20000300000 */
.L_x_1732:
        /* <DEDUP_REMOVED lines=37> */
.L_x_1770:
[----:B------:R-:W-:Y:S05]  /*8880*/  @P0 BRA `(.L_x_1734) ;  /* 0x0000000000140947 */ /* 0x000fea0003800000 */
[----:B------:R-:W-:Y:S01]  /*8890*/  ISETP.NE.AND P1, PT, R20, RZ, PT ;  /* 0x000000ff1400720c */ /* 0x000fe20003f25270 */
[----:B----4-:R-:W-:-:S04]  /*88a0*/  IMAD.MOV.U32 R5, RZ, RZ, 0x6100 ;  /* 0x00006100ff057424 */ /* 0x010fc800078e00ff */
[----:B------:R4:W-:Y:S08]  /*88b0*/  SYNCS.ARRIVE.TRANS64 RZ, [R0+URZ+0x36410], R5 ;  /* 0x0364100500ff79a7 */ /* 0x0009f0000800003f */
[----:B------:R-:W-:Y:S05]  /*88c0*/  @!P1 BRA `(.L_x_1734) ;  /* 0x0000000000049947 */ /* 0x000fea0003800000 */
[----:B------:R-:W-:Y:S01]  /*88d0*/  BPT.TRAP 0x1 ;  /* 0x000000040000795c */ /* 0x000fe20000300000 */
.L_x_1734:
        /* <DEDUP_REMOVED lines=44> */
.L_x_1726:
[----:B------:R-:W-:Y:S01]  /*8ba0*/  ISETP.NE.AND P1, PT, R19, RZ, PT ;  /* 0x000000ff1300720c */ /* 0x000fe20003f25270 */
[----:B------:R-:W-:Y:S02]  /*8bb0*/  IMAD.MOV.U32 R5, RZ, RZ, 0x1 ;  /* 0x00000001ff057424 */ /* 0x000fe400078e00ff */
[----:B------:R-:W-:-:S10]  /*8bc0*/  IMAD.MOV.U32 R4, RZ, RZ, R15 ;  /* 0x000000ffff047224 */ /* 0x000fd400078e000f */
[----:B------:R-:W-:Y:S05]  /*8bd0*/  @!P1 BRA `(.L_x_1725) ;  /* 0x0000000400889947 */ /* 0x000fea0003800000 */
[----:B------:R-:W4:Y:S02]  /*8be0*/  SYNCS.PHASECHK.TRANS64.TRYWAIT P1, [R0+URZ+0x36438], R6 ;  /* 0x03643806000075a7 */ /* 0x000f24000802017f */
[----:B----4-:R-:W-:Y:S05]  /*8bf0*/  @!P1 BRA `(.L_x_1736) ;  /* 0x0000001000389947 */ /* 0x010fea0003800000 */
.L_x_1771:
[----:B------:R-:W-:Y:S05]  /*8c00*/  @P0 BRA `(.L_x_1737) ;  /* 0x0000000000140947 */ /* 0x000fea0003800000 */
[----:B------:R-:W-:Y:S01]  /*8c10*/  ISETP.NE.AND P1, PT, R20, RZ, PT ;  /* 0x000000ff1400720c */ /* 0x000fe20003f25270 */
[----:B------:R-:W-:-:S04]  /*8c20*/  IMAD.MOV.U32 R5, RZ, RZ, 0x6100 ;  /* 0x00006100ff057424 */ /* 0x000fc800078e00ff */
[----:B------:R1:W-:Y:S08]  /*8c30*/  SYNCS.ARRIVE.TRANS64 RZ, [R0+URZ+0x36430], R5 ;  /* 0x0364300500ff79a7 */ /* 0x0003f0000800003f */
[----:B------:R-:W-:Y:S05]  /*8c40*/  @!P1 BRA `(.L_x_1737) ;  /* 0x0000000000049947 */ /* 0x000fea0003800000 */
[----:B------:R-:W-:Y:S01]  /*8c50*/  BPT.TRAP 0x1 ;  /* 0x000000040000795c */ /* 0x000fe20000300000 */
.L_x_1737:
        /* <DEDUP_REMOVED lines=41> */
.L_x_1772:
[----:B-1----:R-:W-:Y:S01]  /*8ef0*/  IMAD.MOV.U32 R5, RZ, RZ, RZ ;  /* 0x000000ffff057224 */ /* 0x002fe200078e00ff */
[----:B------:R-:W-:Y:S06]  /*8f00*/  @P0 BRA `(.L_x_1739) ;  /* 0x0000000000140947 */ /* 0x000fec0003800000 */
[----:B------:R-:W-:Y:S01]  /*8f10*/  ISETP.NE.AND P1, PT, R20, RZ, PT ;  /* 0x000000ff1400720c */ /* 0x000fe20003f25270 */
[----:B------:R-:W-:-:S04]  /*8f20*/  IMAD.MOV.U32 R17, RZ, RZ, 0x6100 ;  /* 0x00006100ff117424 */ /* 0x000fc800078e00ff */
[----:B------:R1:W-:Y:S08]  /*8f30*/  SYNCS.ARRIVE.TRANS64 RZ, [R0+URZ+0x36418], R17 ;  /* 0x0364181100ff79a7 */ /* 0x0003f0000800003f */
[----:B------:R-:W-:Y:S05]  /*8f40*/  @!P1 BRA `(.L_x_1739) ;  /* 0x0000000000049947 */ /* 0x000fea0003800000 */
[----:B------:R-:W-:Y:S01]  /*8f50*/  BPT.TRAP 0x1 ;  /* 0x000000040000795c */ /* 0x000fe20000300000 */
.L_x_1739:
        /* <DEDUP_REMOVED lines=42> */
.L_x_1725:
[----:B------:R-:W-:-:S04]  /*9200*/  SHF.L.U32 R3, R5, 0x1f, RZ ;  /* 0x0000001f05037819 */ /* 0x000fc800000006ff */
[----:B------:R-:W4:Y:S02]  /*9210*/  SYNCS.PHASECHK.TRANS64.TRYWAIT P1, [R0+URZ+0x36438], R3 ;  /* 0x03643803000075a7 */ /* 0x000f24000802017f */
[----:B----4-:R-:W-:Y:S05]  /*9220*/  @!P1 BRA `(.L_x_1740) ;  /* 0x0000000800d49947 */ /* 0x010fea0003800000 */
.L_x_1773:
[----:B------:R-:W-:Y:S05]  /*9230*/  @P0 BRA `(.L_x_1741) ;  /* 0x0000000000180947 */ /* 0x000fea0003800000 */
[----:B------:R-:W5:Y:S01]  /*9240*/  S2R R2, SR_TID.X ;  /* 0x0000000000027919 */ /* 0x000f620000002100 */
[----:B----4-:R-:W-:-:S04]  /*9250*/  IMAD.MOV.U32 R3, RZ, RZ, 0x6100 ;  /* 0x00006100ff037424 */ /* 0x010fc800078e00ff */
[----:B------:R4:W-:Y:S01]  /*9260*/  SYNCS.ARRIVE.TRANS64 RZ, [R0+URZ+0x36430], R3 ;  /* 0x0364300300ff79a7 */ /* 0x0009e2000800003f */
[----:B-----5:R-:W-:-:S13]  /*9270*/  LOP3.LUT P0, RZ, R2, 0x1f, RZ, 0xc0, !PT ;  /* 0x0000001f02ff7812 */ /* 0x020fda000780c0ff */
[----:B----4-:R-:W-:Y:S05]  /*9280*/  @!P0 BRA `(.L_x_1741) ;  /* 0x0000000000048947 */ /* 0x010fea0003800000 */
[----:B------:R-:W-:Y:S01]  /*9290*/  BPT.TRAP 0x1 ;  /* 0x000000040000795c */ /* 0x000fe20000300000 */
.L_x_1741:
        /* <DEDUP_REMOVED lines=43> */
.L_x_1722:
[----:B------:R-:W-:Y:S05]  /*9550*/  BSYNC B0 ;  /* 0x0000000000007941 */ /* 0x000fea0003800000 */
.L_x_1720:
[----:B------:R-:W-:-:S03]  /*9560*/  UMOV UR7, 0xffffffff ;  /* 0xffffffff00077882 */ /* 0x000fc60000000000 */
[----:B------:R-:W-:Y:S05]  /*9570*/  BRA.DIV UR7, `(.L_x_1742) ;  /* 0x0000000a07147947 */ /* 0x000fea000b800000 */
[----:B------:R-:W-:-:S13]  /*9580*/  ELECT P6, URZ, PT ;  /* 0x00000000003f782f */ /* 0x000fda00038c0000 */
.L_x_1776:
[----:B------:R-:W-:Y:S05]  /*9590*/  @!P6 BRA `(.L_x_1611) ;  /* 0x000000000074e947 */ /* 0x000fea0003800000 */
[----:B------:R-:W-:-:S06]  /*95a0*/  ULOP3.LUT UR7, UR38, 0x2, URZ, 0xfc, !UPT ;  /* 0x0000000226077892 */ /* 0x000fcc000f8efc3f */
[----:B------:R-:W-:-:S05]  /*95b0*/  IMAD.U32 R0, RZ, RZ, UR7 ;  /* 0x00000007ff007e24 */ /* 0x000fca000f8e00ff */
[----:B------:R-:W-:-:S13]  /*95c0*/  ISETP.NE.AND P2, PT, R0, 0x3, PT ;  /* 0x000000030000780c */ /* 0x000fda0003f45270 */
[----:B------:R-:W-:Y:S05]  /*95d0*/  @!P2 BRA `(.L_x_1743) ;  /* 0x000000000004a947 */ /* 0x000fea0003800000 */
[----:B------:R-:W-:Y:S01]  /*95e0*/  BPT.TRAP 0x1 ;  /* 0x000000040000795c */ /* 0x000fe20000300000 */
.L_x_1743:
        /* <DEDUP_REMOVED lines=15> */
.L_x_1777:
[----:B------:R-:W2:Y:S02]  /*96e0*/  SYNCS.PHASECHK.TRANS64.TRYWAIT P0, [R3+URZ], R0 ;  /* 0x00000000030075a7 */ /* 0x000ea4000800017f */
[----:B--2---:R-:W-:Y:S05]  /*96f0*/  @!P0 BRA `(.L_x_1745) ;  /* 0x0000000400e88947 */ /* 0x004fea0003800000 */
.L_x_1778:
[----:B------:R-:W-:Y:S05]  /*9700*/  @!P2 BRA `(.L_x_1746) ;  /* 0x000000000004a947 */ /* 0x000fea0003800000 */
[----:B------:R-:W-:Y:S01]  /*9710*/  BPT.TRAP 0x1 ;  /* 0x000000040000795c */ /* 0x000fe20000300000 */
.L_x_1746:
[----:B------:R-:W-:-:S07]  /*9720*/  SHF.L.U32 R5, R5, 0x1f, RZ ;  /* 0x0000001f05057819 */ /* 0x000fce00000006ff */
.L_x_1747:
[----:B---3--:R3:W4:Y:S02]  /*9730*/  SYNCS.PHASECHK.TRANS64.TRYWAIT P0, [R4+URZ+0x36438], R5 ;  /* 0x03643805040075a7 */ /* 0x008724000800017f */
[----:B----4-:R-:W-:Y:S05]  /*9740*/  @!P0 NANOSLEEP.SYNCS 0x989680 ;  /* 0x009896800000895d */ /* 0x010fea0003900000 */
[----:B------:R-:W4:Y:S02]  /*9750*/  @!P0 SYNCS.PHASECHK.TRANS64 P0, [R4+URZ+0x36438], R5 ;  /* 0x03643805040085a7 */ /* 0x000f24000800007f */
[----:B----4-:R-:W-:Y:S05]  /*9760*/  @!P0 BRA `(.L_x_1747) ;  /* 0xfffffffc00f08947 */ /* 0x010fea000383ffff */
.L_x_1611:
[----:B------:R-:W-:Y:S05]  /*9770*/  BSYNC B6 ;  /* 0x0000000000067941 */ /* 0x000fea0003800000 */
.L_x_1608:
[----:B------:R-:W-:Y:S05]  /*9780*/  EXIT ;  /* 0x000000000000794d */ /* 0x000fea0003800000 */
.L_x_1618:
[----:B------:R-:W-:Y:S02]  /*9790*/  IMAD.MOV.U32 R12, RZ, RZ, RZ ;  /* 0x000000ffff0c7224 */ /* 0x000fe400078e00ff */
[----:B------:R-:W-:Y:S02]  /*97a0*/  IMAD.MOV.U32 R11, RZ, RZ, 0x1f ;  /* 0x0000001fff0b7424 */ /* 0x000fe400078e00ff */
[----:B------:R-:W-:-:S07]  /*97b0*/  IMAD.MOV.U32 R15, RZ, RZ, -0x1 ;  /* 0xffffffffff0f7424 */ /* 0x000fce00078e00ff */
[----:B------:R-:W-:Y:S05]  /*97c0*/  WARPSYNC.COLLECTIVE R15, `(.L_x_1748) ;  /* 0x000000000f087348 */ /* 0x000fea0003c00000 */
[----:B------:R1:W2:Y:S02]  /*97d0*/  SHFL.IDX P6, R14, R13, R12, R11 ;  /* 0x0000000c0d0e7389 */ /* 0x0002a400000c000b */
[----:B-12---:R-:W-:Y:S01]  /*97e0*/  ENDCOLLECTIVE ;  /* 0x000000000000791b */ /* 0x006fe20003800000 */
.L_x_1748:
[----:B------:R-:W-:Y:S05]  /*97f0*/  BRA `(.L_x_1749) ;  /* 0xffffff7800307947 */ /* 0x000fea000383ffff */
.L_x_1620:
[----:B--2---:R-:W-:-:S04]  /*9800*/  IMAD.U32 R3, RZ, RZ, UR37 ;  /* 0x00000025ff037e24 */ /* 0x004fc8000f8e00ff */
[----:B------:R2:W3:Y:S03]  /*9810*/  SYNCS.PHASECHK.TRANS64.TRYWAIT P0, [R3+URZ+0x36400], R10 ;  /* 0x0364000a030075a7 */ /* 0x0004e6000800017f */
[----:B---3--:R-:W-:Y:S05]  /*9820*/  @!P0 NANOSLEEP.SYNCS 0x989680 ;  /* 0x009896800000895d */ /* 0x008fea0003900000 */
[----:B------:R-:W3:Y:S02]  /*9830*/  @!P0 SYNCS.PHASECHK.TRANS64 P0, [R3+URZ+0x36400], R10 ;  /* 0x0364000a030085a7 */ /* 0x000ee4000800007f */
[----:B---3--:R-:W-:Y:S05]  /*9840*/  @!P0 BRA `(.L_x_1620) ;  /* 0xfffffffc00ec8947 */ /* 0x008fea000383ffff */
[----:B------:R-:W-:Y:S05]  /*9850*/  BRA `(.L_x_1619) ;  /* 0xffffff7800647947 */ /* 0x000fea000383ffff */
.L_x_1624:
[----:B--2---:R2:W3:Y:S02]  /*9860*/  SYNCS.PHASECHK.TRANS64.TRYWAIT P1, [R3+URZ+0x36410], R10 ;  /* 0x0364100a030075a7 */ /* 0x0044e4000802017f */
[----:B---3--:R-:W-:Y:S05]  /*9870*/  @!P1 NANOSLEEP.SYNCS 0x989680 ;  /* 0x009896800000995d */ /* 0x008fea0003900000 */
[----:B------:R-:W3:Y:S02]  /*9880*/  @!P1 SYNCS.PHASECHK.TRANS64 P1, [R3+URZ+0x36410], R10 ;  /* 0x0364100a030095a7 */ /* 0x000ee4000802007f */
[----:B---3--:R-:W-:Y:S05]  /*9890*/  @!P1 BRA `(.L_x_1624) ;  /* 0xfffffffc00f09947 */ /* 0x008fea000383ffff */
[----:B------:R-:W-:Y:S05]  /*98a0*/  BRA `(.L_x_1623) ;  /* 0xffffff8000387947 */ /* 0x000fea000383ffff */
.L_x_1628:
[----:B----4-:R-:W-:-:S04]  /*98b0*/  IMAD.U32 R12, RZ, RZ, UR37 ;  /* 0x00000025ff0c7e24 */ /* 0x010fc8000f8e00ff */
[----:B------:R4:W1:Y:S03]  /*98c0*/  SYNCS.PHASECHK.TRANS64.TRYWAIT P1, [R12+URZ+0x36430], R11 ;  /* 0x0364300b0c0075a7 */ /* 0x000866000802017f */
[----:B-1----:R-:W-:Y:S05]  /*98d0*/  @!P1 NANOSLEEP.SYNCS 0x989680 ;  /* 0x009896800000995d */ /* 0x002fea0003900000 */
[----:B------:R-:W1:Y:S02]  /*98e0*/  @!P1 SYNCS.PHASECHK.TRANS64 P1, [R12+URZ+0x36430], R11 ;  /* 0x0364300b0c0095a7 */ /* 0x000e64000802007f */
[----:B-1----:R-:W-:Y:S05]  /*98f0*/  @!P1 BRA `(.L_x_1628) ;  /* 0xfffffffc00ec9947 */ /* 0x002fea000383ffff */
[----:B------:R-:W-:Y:S05]  /*9900*/  BRA `(.L_x_1627) ;  /* 0xffffff8400d47947 */ /* 0x000fea000383ffff */
.L_x_1643:
[----:B------:R-:W-:Y:S01]  /*9910*/  BSSY B0, `(.L_x_1750) ;  /* 0x0000005000007945 */ /* 0x000fe20003800000 */
[----:B------:R-:W-:-:S07]  /*9920*/  IMAD.MOV.U32 R15, RZ, RZ, -0x1 ;  /* 0xffffffffff0f7424 */ /* 0x000fce00078e00ff */
[----:B-1----:R-:W-:Y:S05]  /*9930*/  WARPSYNC.COLLECTIVE R15, `(.L_x_1751) ;  /* 0x000000000f087348 */ /* 0x002fea0003c00000 */
[----:B------:R-:W-:Y:S01]  /*9940*/  NOP ;  /* 0x0000000000007918 */ /* 0x000fe20000000000 */
[----:B-1----:R-:W-:Y:S01]  /*9950*/  ENDCOLLECTIVE ;  /* 0x000000000000791b */ /* 0x002fe20003800000 */
.L_x_1751:
[----:B------:R-:W-:Y:S05]  /*9960*/  BSYNC B0 ;  /* 0x0000000000007941 */ /* 0x000fea0003800000 */
.L_x_1750:
[----:B------:R-:W-:Y:S05]  /*9970*/  BRA `(.L_x_1752) ;  /* 0xffffffb000807947 */ /* 0x000fea000383ffff */
.L_x_1652:
[----:B------:R-:W-:Y:S01]  /*9980*/  BSSY B0, `(.L_x_1753) ;  /* 0x0000005000007945 */ /* 0x000fe20003800000 */
[----:B------:R-:W-:-:S07]  /*9990*/  IMAD.MOV.U32 R15, RZ, RZ, -0x1 ;  /* 0xffffffffff0f7424 */ /* 0x000fce00078e00ff */
[----:B-12---:R-:W-:Y:S05]  /*99a0*/  WARPSYNC.COLLECTIVE R15, `(.L_x_1754) ;  /* 0x000000000f087348 */ /* 0x006fea0003c00000 */
[----:B------:R-:W-:Y:S01]  /*99b0*/  NOP ;  /* 0x0000000000007918 */ /* 0x000fe20000000000 */
[----:B-12---:R-:W-:Y:S01]  /*99c0*/  ENDCOLLECTIVE ;  /* 0x000000000000791b */ /* 0x006fe20003800000 */
.L_x_1754:
[----:B------:R-:W-:Y:S05]  /*99d0*/  BSYNC B0 ;  /* 0x0000000000007941 */ /* 0x000fea0003800000 */
.L_x_1753:
[----:B------:R-:W-:Y:S05]  /*99e0*/  BRA `(.L_x_1755) ;  /* 0xffffffb400707947 */ /* 0x000fea000383ffff */
.L_x_1664:
[----:B------:R-:W-:Y:S01]  /*99f0*/  BSSY B0, `(.L_x_1756) ;  /* 0x0000005000007945 */ /* 0x000fe20003800000 */
[----:B------:R-:W-:-:S07]  /*9a00*/  IMAD.MOV.U32 R15, RZ, RZ, -0x1 ;  /* 0xffffffffff0f7424 */ /* 0x000fce00078e00ff */
[----:B------:R-:W-:Y:S05]  /*9a10*/  WARPSYNC.COLLECTIVE R15, `(.L_x_1757) ;  /* 0x000000000f087348 */ /* 0x000fea0003c00000 */
[----:B------:R-:W-:Y:S01]  /*9a20*/  NOP ;  /* 0x0000000000007918 */ /* 0x000fe20000000000 */
[----:B------:R-:W-:Y:S01]  /*9a30*/  ENDCOLLECTIVE ;  /* 0x000000000000791b */ /* 0x000fe20003800000 */
.L_x_1757:
[----:B------:R-:W-:Y:S05]  /*9a40*/  BSYNC B0 ;  /* 0x0000000000007941 */ /* 0x000fea0003800000 */
.L_x_1756:
[----:B------:R-:W-:Y:S05]  /*9a50*/  BRA `(.L_x_1758) ;  /* 0xffffffbc00587947 */ /* 0x000fea000383ffff */
.L_x_1681:
[----:B------:R-:W-:Y:S01]  /*9a60*/  BSSY B0, `(.L_x_1759) ;  /* 0x0000005000007945 */ /* 0x000fe20003800000 */
[----:B------:R-:W-:-:S07]  /*9a70*/  IMAD.MOV.U32 R15, RZ, RZ, -0x1 ;  /* 0xffffffffff0f7424 */ /* 0x000fce00078e00ff */
[----:B------:R-:W-:Y:S05]  /*9a80*/  WARPSYNC.COLLECTIVE R15, `(.L_x_1760) ;  /* 0x000000000f087348 */ /* 0x000fea0003c00000 */
[----:B------:R-:W-:Y:S01]  /*9a90*/  NOP ;  /* 0x0000000000007918 */ /* 0x000fe20000000000 */
[----:B------:R-:W-:Y:S01]  /*9aa0*/  ENDCOLLECTIVE ;  /* 0x000000000000791b */ /* 0x000fe20003800000 */
.L_x_1760:
[----:B------:R-:W-:Y:S05]  /*9ab0*/  BSYNC B0 ;  /* 0x0000000000007941 */ /* 0x000fea0003800000 */
.L_x_1759:
[----:B------:R-:W-:Y:S05]  /*9ac0*/  BRA `(.L_x_1761) ;  /* 0xffffffc400407947 */ /* 0x000fea000383ffff */
.L_x_1697:
[----:B------:R-:W-:Y:S01]  /*9ad0*/  BSSY B0, `(.L_x_1762) ;  /* 0x0000005000007945 */ /* 0x000fe20003800000 */
[----:B------:R-:W-:-:S07]  /*9ae0*/  IMAD.MOV.U32 R15, RZ, RZ, -0x1 ;  /* 0xffffffffff0f7424 */ /* 0x000fce00078e00ff */
[----:B------:R-:W-:Y:S05]  /*9af0*/  WARPSYNC.COLLECTIVE R15, `(.L_x_1763) ;  /* 0x000000000f087348 */ /* 0x000fea0003c00000 */
[----:B------:R-:W-:Y:S01]  /*9b00*/  NOP ;  /* 0x0000000000007918 */ /* 0x000fe20000000000 */
[----:B------:R-:W-:Y:S01]  /*9b10*/  ENDCOLLECTIVE ;  /* 0x000000000000791b */ /* 0x000fe20003800000 */
.L_x_1763:
[----:B------:R-:W-:Y:S05]  /*9b20*/  BSYNC B0 ;  /* 0x0000000000007941 */ /* 0x000fea0003800000 */
.L_x_1762:
[----:B------:R-:W-:Y:S05]  /*9b30*/  BRA `(.L_x_1764) ;  /* 0xffffffc800b07947 */ /* 0x000fea000383ffff */
.L_x_1723:
[----:B-1----:R1:W2:Y:S02]  /*9b40*/  SYNCS.PHASECHK.TRANS64.TRYWAIT P1, [R0+URZ+0x36420], R6 ;  /* 0x03642006000075a7 */ /* 0x0022a4000802017f */
[----:B--2---:R-:W-:Y:S05]  /*9b50*/  @!P1 NANOSLEEP.SYNCS 0x989680 ;  /* 0x009896800000995d */ /* 0x004fea0003900000 */
[----:B------:R-:W2:Y:S02]  /*9b60*/  @!P1 SYNCS.PHASECHK.TRANS64 P1, [R0+URZ+0x36420], R6 ;  /* 0x03642006000095a7 */ /* 0x000ea4000802007f */
[----:B--2---:R-:W-:Y:S05]  /*9b70*/  @!P1 BRA `(.L_x_1723) ;  /* 0xfffffffc00f09947 */ /* 0x004fea000383ffff */
[----:B------:R-:W-:Y:S05]  /*9b80*/  BRA `(.L_x_1765) ;  /* 0xffffffd800f07947 */ /* 0x000fea000383ffff */
.L_x_1727:
[----:B-1----:R1:W2:Y:S02]  /*9b90*/  SYNCS.PHASECHK.TRANS64.TRYWAIT P1, [R0+URZ+0x36438], R6 ;  /* 0x03643806000075a7 */ /* 0x0022a4000802017f */
[----:B--2---:R-:W-:Y:S05]  /*9ba0*/  @!P1 NANOSLEEP.SYNCS 0x989680 ;  /* 0x009896800000995d */ /* 0x004fea0003900000 */
[----:B------:R-:W2:Y:S02]  /*9bb0*/  @!P1 SYNCS.PHASECHK.TRANS64 P1, [R0+URZ+0x36438], R6 ;  /* 0x03643806000095a7 */ /* 0x000ea4000802007f */
[----:B--2---:R-:W-:Y:S05]  /*9bc0*/  @!P1 BRA `(.L_x_1727) ;  /* 0xfffffffc00f09947 */ /* 0x004fea000383ffff */
[----:B------:R-:W-:Y:S05]  /*9bd0*/  BRA `(.L_x_1766) ;  /* 0xffffffe000dc7947 */ /* 0x000fea000383ffff */
.L_x_1729:
[----:B--2---:R2:W3:Y:S02]  /*9be0*/  SYNCS.PHASECHK.TRANS64.TRYWAIT P1, [R0+URZ+0x36428], R3 ;  /* 0x03642803000075a7 */ /* 0x0044e4000802017f */
[----:B---3--:R-:W-:Y:S05]  /*9bf0*/  @!P1 NANOSLEEP.SYNCS 0x989680 ;  /* 0x009896800000995d */ /* 0x008fea0003900000 */
[----:B------:R-:W3:Y:S02]  /*9c00*/  @!P1 SYNCS.PHASECHK.TRANS64 P1, [R0+URZ+0x36428], R3 ;  /* 0x03642803000095a7 */ /* 0x000ee4000802007f */
[----:B---3--:R-:W-:Y:S05]  /*9c10*/  @!P1 BRA `(.L_x_1729) ;  /* 0xfffffffc00f09947 */ /* 0x008fea000383ffff */
[----:B------:R-:W-:Y:S05]  /*9c20*/  BRA `(.L_x_1767) ;  /* 0xffffffe400a07947 */ /* 0x000fea000383ffff */
.L_x_1731:
[----:B--2---:R2:W3:Y:S02]  /*9c30*/  SYNCS.PHASECHK.TRANS64.TRYWAIT P1, [R0+URZ+0x36438], R29 ;  /* 0x0364381d000075a7 */ /* 0x0044e4000802017f */
[----:B---3--:R-:W-:Y:S05]  /*9c40*/  @!P1 NANOSLEEP.SYNCS 0x989680 ;  /* 0x009896800000995d */ /* 0x008fea0003900000 */
[----:B------:R-:W3:Y:S02]  /*9c50*/  @!P1 SYNCS.PHASECHK.TRANS64 P1, [R0+URZ+0x36438], R29 ;  /* 0x0364381d000095a7 */ /* 0x000ee4000802007f */
[----:B---3--:R-:W-:Y:S05]  /*9c60*/  @!P1 BRA `(.L_x_1731) ;  /* 0xfffffffc00f09947 */ /* 0x008fea000383ffff */
[----:B------:R-:W-:Y:S05]  /*9c70*/  BRA `(.L_x_1768) ;  /* 0xffffffe800547947 */ /* 0x000fea000383ffff */
.L_x_1733:
[----:B------:R-:W-:-:S07]  /*9c80*/  SHF.L.U32 R5, R7, 0x1f, RZ ;  /* 0x0000001f07057819 */ /* 0x000fce00000006ff */
.L_x_1769:
[----:B----4-:R4:W1:Y:S02]  /*9c90*/  SYNCS.PHASECHK.TRANS64.TRYWAIT P1, [R0+URZ+0x36420], R5 ;  /* 0x03642005000075a7 */ /* 0x010864000802017f */
[----:B-1----:R-:W-:Y:S05]  /*9ca0*/  @!P1 NANOSLEEP.SYNCS 0x989680 ;  /* 0x009896800000995d */ /* 0x002fea0003900000 */
[----:B------:R-:W1:Y:S02]  /*9cb0*/  @!P1 SYNCS.PHASECHK.TRANS64 P1, [R0+URZ+0x36420], R5 ;  /* 0x03642005000095a7 */ /* 0x000e64000802007f */
[----:B-1----:R-:W-:Y:S05]  /*9cc0*/  @!P1 BRA `(.L_x_1769) ;  /* 0xfffffffc00f09947 */ /* 0x002fea000383ffff */
[----:B------:R-:W-:Y:S05]  /*9cd0*/  BRA `(.L_x_1770) ;  /* 0xffffffe800e87947 */ /* 0x000fea000383ffff */
.L_x_1736:
[----:B----4-:R4:W1:Y:S02]  /*9ce0*/  SYNCS.PHASECHK.TRANS64.TRYWAIT P1, [R0+URZ+0x36438], R6 ;  /* 0x03643806000075a7 */ /* 0x010864000802017f */
[----:B-1----:R-:W-:Y:S05]  /*9cf0*/  @!P1 NANOSLEEP.SYNCS 0x989680 ;  /* 0x009896800000995d */ /* 0x002fea0003900000 */
[----:B------:R-:W1:Y:S02]  /*9d00*/  @!P1 SYNCS.PHASECHK.TRANS64 P1, [R0+URZ+0x36438], R6 ;  /* 0x03643806000095a7 */ /* 0x000e64000802007f */
[----:B-1----:R-:W-:Y:S05]  /*9d10*/  @!P1 BRA `(.L_x_1736) ;  /* 0xfffffffc00f09947 */ /* 0x002fea000383ffff */
[----:B------:R-:W-:Y:S05]  /*9d20*/  BRA `(.L_x_1771) ;  /* 0xffffffec00b47947 */ /* 0x000fea000383ffff */
.L_x_1738:
[----:B-1----:R1:W4:Y:S02]  /*9d30*/  SYNCS.PHASECHK.TRANS64.TRYWAIT P1, [R0+URZ+0x36428], R5 ;  /* 0x03642805000075a7 */ /* 0x002324000802017f */
[----:B----4-:R-:W-:Y:S05]  /*9d40*/  @!P1 NANOSLEEP.SYNCS 0x989680 ;  /* 0x009896800000995d */ /* 0x010fea0003900000 */
[----:B------:R-:W4:Y:S02]  /*9d50*/  @!P1 SYNCS.PHASECHK.TRANS64 P1, [R0+URZ+0x36428], R5 ;  /* 0x03642805000095a7 */ /* 0x000f24000802007f */
[----:B----4-:R-:W-:Y:S05]  /*9d60*/  @!P1 BRA `(.L_x_1738) ;  /* 0xfffffffc00f09947 */ /* 0x010fea000383ffff */
[----:B------:R-:W-:Y:S05]  /*9d70*/  BRA `(.L_x_1772) ;  /* 0xfffffff0005c7947 */ /* 0x000fea000383ffff */
.L_x_1740:
[----:B----4-:R4:W1:Y:S02]  /*9d80*/  SYNCS.PHASECHK.TRANS64.TRYWAIT P1, [R0+URZ+0x36438], R3 ;  /* 0x03643803000075a7 */ /* 0x010864000802017f */
[----:B-1----:R-:W-:Y:S05]  /*9d90*/  @!P1 NANOSLEEP.SYNCS 0x989680 ;  /* 0x009896800000995d */ /* 0x002fea0003900000 */
[----:B------:R-:W1:Y:S02]  /*9da0*/  @!P1 SYNCS.PHASECHK.TRANS64 P1, [R0+URZ+0x36438], R3 ;  /* 0x03643803000095a7 */ /* 0x000e64000802007f */
[----:B-1----:R-:W-:Y:S05]  /*9db0*/  @!P1 BRA `(.L_x_1740) ;  /* 0xfffffffc00f09947 */ /* 0x002fea000383ffff */
[----:B------:R-:W-:Y:S05]  /*9dc0*/  BRA `(.L_x_1773) ;  /* 0xfffffff400187947 */ /* 0x000fea000383ffff */
.L_x_1742:
[----:B------:R-:W-:Y:S01]  /*9dd0*/  BSSY B0, `(.L_x_1774) ;  /* 0x0000006000007945 */ /* 0x000fe20003800000 */
[----:B------:R-:W-:-:S07]  /*9de0*/  IMAD.MOV.U32 R15, RZ, RZ, -0x1 ;  /* 0xffffffffff0f7424 */ /* 0x000fce00078e00ff */
[----:B------:R-:W-:Y:S05]  /*9df0*/  WARPSYNC.COLLECTIVE R15, `(.L_x_1775) ;  /* 0x000000000f0c7348 */ /* 0x000fea0003c00000 */
[----:B------:R-:W-:Y:S02]  /*9e00*/  ELECT P6, UR62, PT ;  /* 0x00000000003e782f */ /* 0x000fe400038c0000 */
[----:B------:R-:W-:Y:S01]  /*9e10*/  MOV R14, UR62 ;  /* 0x0000003e000e7c02 */ /* 0x000fe20008000f00 */
[----:B------:R-:W-:Y:S10]  /*9e20*/  ENDCOLLECTIVE ;  /* 0x000000000000791b */ /* 0x000ff40003800000 */
.L_x_1775:
[----:B------:R-:W-:Y:S05]  /*9e30*/  BSYNC B0 ;  /* 0x0000000000007941 */ /* 0x000fea0003800000 */
.L_x_1774:
[----:B------:R-:W-:Y:S05]  /*9e40*/  BRA `(.L_x_1776) ;  /* 0xfffffff400d07947 */ /* 0x000fea000383ffff */
.L_x_1744:
[----:B-1----:R1:W2:Y:S02]  /*9e50*/  SYNCS.PHASECHK.TRANS64.TRYWAIT P0, [R9+URZ], R2 ;  /* 0x00000002090075a7 */ /* 0x0022a4000800017f */
[----:B--2---:R-:W-:Y:S05]  /*9e60*/  @!P0 NANOSLEEP.SYNCS 0x989680 ;  /* 0x009896800000895d */ /* 0x004fea0003900000 */
[----:B------:R-:W2:Y:S02]  /*9e70*/  @!P0 SYNCS.PHASECHK.TRANS64 P0, [R9+URZ], R2 ;  /* 0x00000002090085a7 */ /* 0x000ea4000800007f */
[----:B--2---:R-:W-:Y:S05]  /*9e80*/  @!P0 BRA `(.L_x_1744) ;  /* 0xfffffffc00f08947 */ /* 0x004fea000383ffff */
[----:B------:R-:W-:Y:S05]  /*9e90*/  BRA `(.L_x_1777) ;  /* 0xfffffff800107947 */ /* 0x000fea000383ffff */
.L_x_1745:
[----:B--2---:R2:W3:Y:S02]  /*9ea0*/  SYNCS.PHASECHK.TRANS64.TRYWAIT P0, [R3+URZ], R0 ;  /* 0x00000000030075a7 */ /* 0x0044e4000800017f */
[----:B---3--:R-:W-:Y:S05]  /*9eb0*/  @!P0 NANOSLEEP.SYNCS 0x989680 ;  /* 0x009896800000895d */ /* 0x008fea0003900000 */
[----:B------:R-:W3:Y:S02]  /*9ec0*/  @!P0 SYNCS.PHASECHK.TRANS64 P0, [R3+URZ], R0 ;  /* 0x00000000030085a7 */ /* 0x000ee4000800007f */
[----:B---3--:R-:W-:Y:S05]  /*9ed0*/  @!P0 BRA `(.L_x_1745) ;  /* 0xfffffffc00f08947 */ /* 0x008fea000383ffff */
[----:B------:R-:W-:Y:S05]  /*9ee0*/  BRA `(.L_x_1778) ;  /* 0xfffffff800047947 */ /* 0x000fea000383ffff */
.L_x_1779:
        /* <DEDUP_REMOVED lines=9> */
.L_x_3866:


//--------------------- .text._ZN7cutlass13device_kernelIN5flash11enable_sm90INS1_16FlashAttnBwdSm90INS1_25CollectiveMainloopBwdSm90ILi2ELi1ELi1EN4cute5tupleIJNS5_1CILi1EEES8_S8_EEENS6_IJNS7_ILi64EEENS7_ILi96EEENS7_ILi192EEEEEENS_10bfloat16_tEfNS_4arch4Sm90ELb0ELb1ELb1ELb1ELb0ELb0ELb1ELb0ELi3ELi1ELi1ELi1ELb0EEENS1_21CollectiveEpilogueBwdISD_SE_SG_Li384ELb1ELb1ELi3EEENS1_19SingleTileSchedulerILb1ELb0ELb0ELi96EEEEEEEEEvNT_6ParamsE --------------------------
	.section	.text._ZN7cutlass13device_kernelIN5flash11enable_sm90INS1_16FlashAttnBwdSm90INS1_25CollectiveMainloopBwdSm90ILi2ELi1ELi1EN4cute5tupleIJNS5_1CILi1EEES8_S8_EEENS6_IJNS7_ILi64EEENS7_ILi96EEENS7_ILi192EEEEEENS_10bfloat16_tEfNS_4arch4Sm90ELb0ELb1ELb1ELb1ELb0ELb0ELb1ELb0ELi3ELi1ELi1ELi1ELb0EEENS1_21CollectiveEpilogueBwdISD_SE_SG_Li384ELb1ELb1ELi3EEENS1_19SingleTileSchedulerILb1ELb0ELb0ELi96EEEEEEEEEvNT_6ParamsE,"ax",@progbits
	.align	128
.text._ZN7cutlass13device_kernelIN5flash11enable_sm90INS1_16FlashAttnBwdSm90INS1_25CollectiveMainloopBwdSm90ILi2ELi1ELi1EN4cute5tupleIJNS5_1CILi1EEES8_S8_EEENS6_IJNS7_ILi64EEENS7_ILi96EEENS7_ILi192EEEEEENS_10bfloat16_tEfNS_4arch4Sm90ELb0ELb1ELb1ELb1ELb0ELb0ELb1ELb0ELi3ELi1ELi1ELi1ELb0EEENS1_21CollectiveEpilogueBwdISD_SE_SG_Li384ELb1ELb1ELi3EEENS1_19SingleTileSchedulerILb1ELb0ELb0ELi96EEEEEEEEEvNT_6ParamsE:
        .type           _ZN7cutlass13device_kernelIN5flash11enable_sm90INS1_16FlashAttnBwdSm90INS1_25CollectiveMainloopBwdSm90ILi2ELi1ELi1EN4cute5tupleIJNS5_1CILi1EEES8_S8_EEENS6_IJNS7_ILi64EEENS7_ILi96EEENS7_ILi192EEEEEENS_10bfloat16_tEfNS_4arch4Sm90ELb0ELb1ELb1ELb1ELb0ELb0ELb1ELb0ELi3ELi1ELi1ELi1ELb0EEENS1_21CollectiveEpilogueBwdISD_SE_SG_Li384ELb1ELb1ELi3EEENS1_19SingleTileSchedulerILb1ELb0ELb0ELi96EEEEEEEEEvNT_6ParamsE,@function
        .size           _ZN7cutlass13device_kernelIN5flash11enable_sm90INS1_16FlashAttnBwdSm90INS1_25CollectiveMainloopBwdSm90ILi2ELi1ELi1EN4cute5tupleIJNS5_1CILi1EEES8_S8_EEENS6_IJNS7_ILi64EEENS7_ILi96EEENS7_ILi192EEEEEENS_10bfloat16_tEfNS_4arch4Sm90ELb0ELb1ELb1ELb1ELb0ELb0ELb1ELb0ELi3ELi1ELi1ELi1ELb0EEENS1_21CollectiveEpilogueBwdISD_SE_SG_Li384ELb1ELb1ELi3EEENS1_19SingleTileSchedulerILb1ELb0ELb0ELi96EEEEEEEEEvNT_6ParamsE,(.L_x_3867 - _ZN7cutlass13device_kernelIN5flash11enable_sm90INS1_16FlashAttnBwdSm90INS1_25CollectiveMainloopBwdSm90ILi2ELi1ELi1EN4cute5tupleIJNS5_1CILi1EEES8_S8_EEENS6_IJNS7_ILi64EEENS7_ILi96EEENS7_ILi192EEEEEENS_10bfloat16_tEfNS_4arch4Sm90ELb0ELb1ELb1ELb1ELb0ELb0ELb1ELb0ELi3ELi1ELi1ELi1ELb0EEENS1_21CollectiveEpilogueBwdISD_SE_SG_Li384ELb1ELb1ELi3EEENS1_19SingleTileSchedulerILb1ELb0ELb0ELi96EEEEEEEEEvNT_6ParamsE)
        .other          _ZN7cutlass13device_kernelIN5flash11enable_sm90INS1_16FlashAttnBwdSm90INS1_25CollectiveMainloopBwdSm90ILi2ELi1ELi1EN4cute5tupleIJNS5_1CILi1EEES8_S8_EEENS6_IJNS7_ILi64EEENS7_ILi96EEENS7_ILi192EEEEEENS_10bfloat16_tEfNS_4arch4Sm90ELb0ELb1ELb1ELb1ELb0ELb0ELb1ELb0ELi3ELi1ELi1ELi1ELb0EEENS1_21CollectiveEpilogueBwdISD_SE_SG_Li384ELb1ELb1ELi3EEENS1_19SingleTileSchedulerILb1ELb0ELb0ELi96EEEEEEEEEvNT_6ParamsE,@"STO_CUDA_ENTRY STV_DEFAULT"
_ZN7cutlass13device_kernelIN5flash11enable_sm90INS1_16FlashAttnBwdSm90INS1_25CollectiveMainloopBwdSm90ILi2ELi1ELi1EN4cute5tupleIJNS5_1CILi1EEES8_S8_EEENS6_IJNS7_ILi64EEENS7_ILi96EEENS7_ILi192EEEEEENS_10bfloat16_tEfNS_4arch4Sm90ELb0ELb1ELb1ELb1ELb0ELb0ELb1ELb0ELi3ELi1ELi1ELi1ELb0EEENS1_21CollectiveEpilogueBwdISD_SE_SG_Li384ELb1ELb1ELi3EEENS1_19SingleTileSchedulerILb1ELb0ELb0ELi96EEEEEEEEEvNT_6ParamsE:
        /* <DEDUP_REMOVED lines=23> */
.L_x_1781:
[----:B------:R-:W-:Y:S05]  /*0170*/  BSYNC B0 ;  /* 0x0000000000007941 */ /* 0x000fea0003800000 */
.L_x_1780:
        /* <DEDUP_REMOVED lines=34> */
.L_x_1782:
        /* <DEDUP_REMOVED lines=20> */
.L_x_1783:
[----:B---3--:R-:W-:Y:S01]  /*04e0*/  ISETP.NE.AND P0, PT, R2, RZ, PT ;  /* 0x000000ff0200720c */ /* 0x008fe20003f05270 */
[----:B------:R-:W-:Y:S01]  /*04f0*/  IMAD.MOV.U32 R2, RZ, RZ, 0x1 ;  /* 0x00000001ff027424 */ /* 0x000fe200078e00ff */
[----:B------:R-:W-:Y:S01]  /*0500*/  NOP ;  /* 0x0000000000007918 */ /* 0x000fe20000000000 */
[----:B------:R-:W-:Y:S01]  /*0510*/  ULDC.64 UR38, c[0x0][0x208] ;  /* 0x0000820000267ab9 */ /* 0x000fe20000000a00 */
[----:B------:R-:W-:Y:S02]  /*0520*/  BSSY B6, `(.L_x_1784) ;  /* 0x0000ae6000067945 */ /* 0x000fe40003800000 */
[----:B------:R-:W-:-:S05]  /*0530*/  SEL R2, R2, 0x2, !P0 ;  /* 0x0000000202027807 */ /* 0x000fca0004000000 */
[----:B------:R3:W-:Y:S01]  /*0540*/  STL [R1], R2 ;  /* 0x0000000201007387 */ /* 0x0007e20000100800 */
[----:B-12-4-:R-:W-:Y:S06]  /*0550*/  BAR.SYNC.DEFER_BLOCKING 0x0 ;  /* 0x0000000000007b1d */ /* 0x016fec0000010000 */
[----:B------:R-:W-:Y:S05]  /*0560*/  @!P0 BRA `(.L_x_1785) ;  /* 0x0000006c00048947 */ /* 0x000fea0003800000 */
.L_x_1786:
[----:B------:R-:W-:-:S08]  /*0570*/  NOP ;  /* 0x0000000000007918 */ /* 0x000fd00000000000 */
[----:B------:R-:W1:Y:S02]  /*0580*/  USETMAXREG.TRY_ALLOC.CTAPOOL UP0, 0xa0 ;  /* 0x000000a0000079c8 */ /* 0x000e640008000600 */
[----:B-1----:R-:W-:-:S13]  /*0590*/  PLOP3.LUT P0, PT, PT, PT, UP0, 0x80, 0x0 ;  /* 0x000000000000781c */ /* 0x002fda0003f0f008 */
[----:B------:R-:W-:Y:S05]  /*05a0*/  @!P0 BRA `(.L_x_1786) ;  /* 0xfffffffc00f08947 */ /* 0x000fea000383ffff */
[----:B------:R-:W-:Y:S01]  /*05b0*/  LOP3.LUT R0, R0, 0x3, RZ, 0xc0, !PT ;  /* 0x0000000300007812 */ /* 0x000fe200078ec0ff */
[----:B---3--:R-:W1:Y:S01]  /*05c0*/  S2R R2, SR_TID.X ;  /* 0x0000000000027919 */ /* 0x008e620000002100 */
        /* <DEDUP_REMOVED lines=15> */
.L_x_1787:
        /* <DEDUP_REMOVED lines=10> */
.L_x_1789:
[----:B------:R-:W2:Y:S02]  /*0760*/  LDC R0, c[0x0][0x8bc] ;  /* 0x00022f00ff007b82 */ /* 0x000ea40000000800 */
.L_x_1788:
[----:B------:R-:W-:-:S05]  /*0770*/  IMAD R5, R19, 0x60, RZ ;  /* 0x0000006013057824 */ /* 0x000fca00078e02ff */
[----:B--2--5:R-:W-:-:S04]  /*0780*/  ISETP.GE.AND P0, PT, R5, R0, PT ;  /* 0x000000000500720c */ /* 0x024fc80003f06270 */
[----:B------:R-:W-:-:S04]  /*0790*/  SEL R4, R7, 0xffffffff, !P0 ;  /* 0xffffffff07047807 */ /* 0x000fc80004000000 */
[----:B------:R-:W-:Y:S01]  /*07a0*/  ISETP.GE.AND P0, PT, R4, RZ, PT ;  /* 0x000000ff0400720c */ /* 0x000fe20003f06270 */
[----:B------:R2:W-:-:S12]  /*07b0*/  STL [R1+0x18], R4 ;  /* 0x0000180401007387 */ /* 0x0005d80000100800 */
[----:B------:R-:W-:Y:S05]  /*07c0*/  @!P0 BRA `(.L_x_1790) ;  /* 0x000000a800ec8947 */ /* 0x000fea0003800000 */
[----:B------:R-:W-:Y:S02]  /*07d0*/  ULDC.64 UR4, c[0x0][0x780] ;  /* 0x0001e00000047ab9 */ /* 0x000fe40000000a00 */
[----:B------:R-:W-:Y:S01]  /*07e0*/  ISETP.NE.U32.AND P0, PT, RZ, UR4, PT ;  /* 0x00000004ff007c0c */ /* 0x000fe2000bf05070 */
[----:B------:R-:W-:Y:S02]  /*07f0*/  ULDC UR4, c[0x0][0x290] ;  /* 0x0000a40000047ab9 */ /* 0x000fe40000000800 */
[----:B------:R-:W-:Y:S01]  /*0800*/  IMAD.U32 R18, RZ, RZ, UR4 ;  /* 0x00000004ff127e24 */ /* 0x000fe2000f8e00ff */
[----:B------:R-:W-:-:S13]  /*0810*/  ISETP.NE.AND.EX P0, PT, RZ, UR5, PT, P0 ;  /* 0x00000005ff007c0c */ /* 0x000fda000bf05300 */
[----:B------:R-:W-:Y:S05]  /*0820*/  @!P0 BRA `(.L_x_1791) ;  /* 0x0000000000108947 */ /* 0x000fea0003800000 */
[----:B-1----:R-:W1:Y:S02]  /*0830*/  LDC.64 R2, c[0x0][0x780] ;  /* 0x0001e000ff027b82 */ /* 0x002e640000000a00 */
[----:B-1----:R-:W-:-:S05]  /*0840*/  IMAD.WIDE R2, R4, 0x4, R2 ;  /* 0x0000000404027825 */ /* 0x002fca00078e0202 */
[----:B------:R1:W5:Y:S01]  /*0850*/  LDG.E R17, desc[UR38][R2.64] ;  /* 0x0000002602117981 */ /* 0x000362000c1e1900 */
[----:B------:R-:W-:Y:S05]  /*0860*/  BRA `(.L_x_1792) ;  /* 0x0000000000287947 */ /* 0x000fea0003800000 */
.L_x_1791:
[----:B------:R-:W-:Y:S01]  /*0870*/  ULDC.64 UR4, c[0x0][0x770] ;  /* 0x0001dc0000047ab9 */ /* 0x000fe20000000a00 */
[----:B------:R-:W3:Y:S01]  /*0880*/  LDC R17, c[0x0][0x280] ;  /* 0x0000a000ff117b82 */ /* 0x000ee20000000800 */
[----:B------:R-:W-:-:S04]  /*0890*/  ISETP.NE.U32.AND P0, PT, RZ, UR4, PT ;  /* 0x00000004ff007c0c */ /* 0x000fc8000bf05070 */
[----:B------:R-:W-:-:S13]  /*08a0*/  ISETP.NE.AND.EX P0, PT, RZ, UR5, PT, P0 ;  /* 0x00000005ff007c0c */ /* 0x000fda000bf05300 */
[----:B------:R-:W-:Y:S05]  /*08b0*/  @!P0 BRA `(.L_x_1792) ;  /* 0x0000000000148947 */ /* 0x000fea0003800000 */
[----:B-1----:R-:W1:Y:S02]  /*08c0*/  LDC.64 R2, c[0x0][0x770] ;  /* 0x0001dc00ff027b82 */ /* 0x002e640000000a00 */
[----:B-1----:R-:W-:-:S05]  /*08d0*/  IMAD.WIDE R2, R4, 0x4, R2 ;  /* 0x0000000404027825 */ /* 0x002fca00078e0202 */
[----:B---3--:R-:W3:Y:S04]  /*08e0*/  LDG.E R17, desc[UR38][R2.64] ;  /* 0x0000002602117981 */ /* 0x008ee8000c1e1900 */
[----:B------:R-:W3:Y:S02]  /*08f0*/  LDG.E R0, desc[UR38][R2.64+0x4] ;  /* 0x0000042602007981 */ /* 0x000ee4000c1e1900 */
[----:B---3--:R-:W-:-:S07]  /*0900*/  IMAD.IADD R17, R0, 0x1, -R17 ;  /* 0x0000000100117824 */ /* 0x008fce00078e0a11 */
.L_x_1792:
[----:B------:R-:W-:Y:S02]  /*0910*/  ULDC.64 UR4, c[0x0][0x788] ;  /* 0x0001e20000047ab9 */ /* 0x000fe40000000a00 */
[----:B------:R-:W-:-:S04]  /*0920*/  ISETP.NE.U32.AND P0, PT, RZ, UR4, PT ;  /* 0x00000004ff007c0c */ /* 0x000fc8000bf05070 */
[----:B------:R-:W-:-:S13]  /*0930*/  ISETP.NE.AND.EX P0, PT, RZ, UR5, PT, P0 ;  /* 0x00000005ff007c0c */ /* 0x000fda000bf05300 */
[----:B------:R-:W-:Y:S05]  /*0940*/  @!P0 BRA `(.L_x_1793) ;  /* 0x0000000000108947 */ /* 0x000fea0003800000 */
[----:B-1----:R-:W1:Y:S02]  /*0950*/  LDC.64 R2, c[0x0][0x788] ;  /* 0x0001e200ff027b82 */ /* 0x002e640000000a00 */
[----:B-1----:R-:W-:-:S05]  /*0960*/  IMAD.WIDE R2, R4, 0x4, R2 ;  /* 0x0000000404027825 */ /* 0x002fca00078e0202 */
[----:B------:R1:W5:Y:S01]  /*0970*/  LDG.E R18, desc[UR38][R2.64] ;  /* 0x0000002602127981 */ /* 0x000362000c1e1900 */
[----:B------:R-:W-:Y:S05]  /*0980*/  BRA `(.L_x_1794) ;  /* 0x0000000000247947 */ /* 0x000fea0003800000 */
.L_x_1793:
[----:B------:R-:W-:Y:S02]  /*0990*/  ULDC.64 UR4, c[0x0][0x778] ;  /* 0x0001de0000047ab9 */ /* 0x000fe40000000a00 */
[----:B------:R-:W-:-:S04]  /*09a0*/  ISETP.NE.U32.AND P0, PT, RZ, UR4, PT ;  /* 0x00000004ff007c0c */ /* 0x000fc8000bf05070 */
[----:B------:R-:W-:-:S13]  /*09b0*/  ISETP.NE.AND.EX P0, PT, RZ, UR5, PT, P0 ;  /* 0x00000005ff007c0c */ /* 0x000fda000bf05300 */
[----:B------:R-:W-:Y:S05]  /*09c0*/  @!P0 BRA `(.L_x_1794) ;  /* 0x0000000000148947 */ /* 0x000fea0003800000 */
[----:B-1----:R-:W1:Y:S02]  /*09d0*/  LDC.64 R2, c[0x0][0x778] ;  /* 0x0001de00ff027b82 */ /* 0x002e640000000a00 */
[----:B-1----:R-:W-:-:S05]  /*09e0*/  IMAD.WIDE R2, R4, 0x4, R2 ;  /* 0x0000000404027825 */ /* 0x002fca00078e0202 */
[----:B------:R-:W4:Y:S04]  /*09f0*/  LDG.E R18, desc[UR38][R2.64] ;  /* 0x0000002602127981 */ /* 0x000f28000c1e1900 */
[----:B------:R-:W4:Y:S02]  /*0a00*/  LDG.E R7, desc[UR38][R2.64+0x4] ;  /* 0x0000042602077981 */ /* 0x000f24000c1e1900 */
[----:B----4-:R-:W-:-:S07]  /*0a10*/  IMAD.IADD R18, R7, 0x1, -R18 ;  /* 0x0000000107127824 */ /* 0x010fce00078e0a12 */
.L_x_1794:
[----:B---3-5:R-:W-:Y:S01]  /*0a20*/  VIADD R0, R17, 0x3f ;  /* 0x0000003f11007836 */ /* 0x028fe20000000000 */
[----:B------:R-:W-:Y:S01]  /*0a30*/  ISETP.GE.AND P1, PT, R19, RZ, PT ;  /* 0x000000ff1300720c */ /* 0x000fe20003f26270 */
[----:B------:R-:W-:Y:S01]  /*0a40*/  ULDC UR4, c[0x0][0x74c] ;  /* 0x0001d30000047ab9 */ /* 0x000fe20000000800 */
[----:B-1----:R-:W-:Y:S02]  /*0a50*/  IADD3 R2, R5, R17, -R18 ;  /* 0x0000001105027210 */ /* 0x002fe40007ffe812 */
[----:B------:R-:W-:Y:S02]  /*0a60*/  SHF.R.S32.HI R3, RZ, 0x1f, R0 ;  /* 0x0000001fff037819 */ /* 0x000fe40000011400 */
[----:B------:R-:W-:Y:S01]  /*0a70*/  PLOP3.LUT P0, PT, PT, PT, PT, 0x80, 0x0 ;  /* 0x000000000000781c */ /* 0x000fe20003f0f070 */
[----:B------:R-:W-:Y:S01]  /*0a80*/  VIADD R2, R2, -UR4 ;  /* 0x8000000402027c36 */ /* 0x000fe20008000000 */
[----:B------:R-:W-:-:S04]  /*0a90*/  LEA.HI R3, R3, R0, RZ, 0x6 ;  /* 0x0000000003037211 */ /* 0x000fc800078f30ff */
[----:B--2---:R-:W-:Y:S02]  /*0aa0*/  SHF.R.S32.HI R4, RZ, 0x6, R3 ;  /* 0x00000006ff047819 */ /* 0x004fe40000011403 */
[----:B------:R-:W-:-:S03]  /*0ab0*/  SHF.R.S32.HI R7, RZ, 0x1f, R2 ;  /* 0x0000001fff077819 */ /* 0x000fc60000011402 */
[----:B------:R1:W-:Y:S01]  /*0ac0*/  STL [R1+0x14], R4 ;  /* 0x0000140401007387 */ /* 0x0003e20000100800 */
[----:B------:R-:W-:Y:S01]  /*0ad0*/  LEA.HI R7, R7, R2, RZ, 0x6 ;  /* 0x0000000207077211 */ /* 0x000fe200078f30ff */
[----:B------:R-:W-:Y:S06]  /*0ae0*/  @!P1 BRA `(.L_x_1795) ;  /* 0x0000000000249947 */ /* 0x000fec0003800000 */
[----:B------:R-:W-:Y:S01]  /*0af0*/  IADD3 R0, -R18, 0x9f, R17 ;  /* 0x0000009f12007810 */ /* 0x000fe20007ffe111 */
[----:B------:R-:W-:Y:S01]  /*0b00*/  ULDC UR4, c[0x0][0x748] ;  /* 0x0001d20000047ab9 */ /* 0x000fe20000000800 */
[----:B------:R-:W-:Y:S02]  /*0b10*/  IMAD.MOV.U32 R2, RZ, RZ, R4 ;  /* 0x000000ffff027224 */ /* 0x000fe400078e0004 */
[----:B------:R-:W-:-:S04]  /*0b20*/  IADD3 R0, R0, UR4, R5 ;  /* 0x0000000400007c10 */ /* 0x000fc8000fffe005 */
[----:B------:R-:W-:-:S04]  /*0b30*/  SHF.R.S32.HI R3, RZ, 0x1f, R0 ;  /* 0x0000001fff037819 */ /* 0x000fc80000011400 */
[----:B------:R-:W-:-:S04]  /*0b40*/  LEA.HI R3, R3, R0, RZ, 0x6 ;  /* 0x0000000003037211 */ /* 0x000fc800078f30ff */
[----:B------:R-:W-:-:S04]  /*0b50*/  SHF.R.S32.HI R3, RZ, 0x6, R3 ;  /* 0x00000006ff037819 */ /* 0x000fc80000011403 */
[----:B------:R-:W-:-:S05]  /*0b60*/  VIMNMX R2, R2, R3, PT ;  /* 0x0000000302027248 */ /* 0x000fca0003fe0100 */
[----:B------:R2:W-:Y:S02]  /*0b70*/  STL [R1+0x14], R2 ;  /* 0x0000140201007387 */ /* 0x0005e40000100800 */
.L_x_1795:
[----:B------:R-:W3:Y:S01]  /*0b80*/  LDL R0, [R1+0x14] ;  /* 0x0000140001007983 */ /* 0x000ee20000100800 */
[----:B------:R-:W-:Y:S02]  /*0b90*/  SHF.R.S32.HI R7, RZ, 0x6, R7 ;  /* 0x00000006ff077819 */ /* 0x000fe40000011407 */
[----:B------:R-:W-:Y:S02]  /*0ba0*/  CS2R R70, SRZ ;  /* 0x0000000000467805 */ /* 0x000fe4000001ff00 */
[----:B------:R-:W-:Y:S02]  /*0bb0*/  CS2R R68, SRZ ;  /* 0x0000000000447805 */ /* 0x000fe4000001ff00 */
[----:B------:R-:W-:Y:S02]  /*0bc0*/  CS2R R66, SRZ ;  /* 0x0000000000427805 */ /* 0x000fe4000001ff00 */
[----:B------:R-:W-:Y:S02]  /*0bd0*/  VIMNMX R16, RZ, R7, !PT ;  /* 0x00000007ff107248 */ /* 0x000fe40007fe0100 */
        /* <DEDUP_REMOVED lines=45> */
[----:B---3--:R-:W-:-:S13]  /*0eb0*/  ISETP.GT.AND P1, PT, R0, R16, PT ;  /* 0x000000100000720c */ /* 0x008fda0003f24270 */
[----:B------:R-:W-:Y:S05]  /*0ec0*/  @!P1 BRA `(.L_x_1796) ;  /* 0x0000003800749947 */ /* 0x000fea0003800000 */
[----:B------:R-:W3:Y:S01]  /*0ed0*/  S2UR UR4, SR_CgaCtaId ;  /* 0x00000000000479c3 */ /* 0x000ee20000008800 */
[----:B------:R-:W-:Y:S01]  /*0ee0*/  UMOV UR36, 0x400 ;  /* 0x0000040000247882 */ /* 0x000fe20000000000 */
[----:B------:R-:W-:Y:S01]  /*0ef0*/  ULDC UR42, c[0x0][0x75c] ;  /* 0x0001d700002a7ab9 */ /* 0x000fe20000000800 */
[----:B------:R-:W-:Y:S01]  /*0f00*/  ULDC UR43, c[0x0][0x744] ;  /* 0x0001d100002b7ab9 */ /* 0x000fe20000000800 */
[----:B------:R-:W-:Y:S01]  /*0f10*/  ULDC.64 UR40, c[0x0][0x748] ;  /* 0x0001d20000287ab9 */ /* 0x000fe20000000a00 */
[----:B---3--:R-:W-:-:S04]  /*0f20*/  ULEA UR36, UR4, UR36, 0x18 ;  /* 0x0000002404247291 */ /* 0x008fc8000f8ec03f */
[----:B------:R-:W-:-:S04]  /*0f30*/  UIADD3 UR37, UR36, 0x30400, URZ ;  /* 0x0003040024257890 */ /* 0x000fc8000fffe03f */
[----:B------:R-:W-:-:S06]  /*0f40*/  ULOP3.LUT UP0, URZ, UR37, 0x1bf, URZ, 0xc0, !UPT ;  /* 0x000001bf253f7892 */ /* 0x000fcc000f80c03f */
[----:B------:R-:W-:-:S13]  /*0f50*/  PLOP3.LUT P0, PT, PT, PT, UP0, 0x80, 0x0 ;  /* 0x000000000000781c */ /* 0x000fda0003f0f008 */
[----:B------:R-:W-:Y:S05]  /*0f60*/  @!P0 BRA `(.L_x_1797) ;  /* 0x00000000007c8947 */ /* 0x000fea0003800000 */
[----:B--2---:R-:W-:Y:S01]  /*0f70*/  MOV R2, 0x0 ;  /* 0x0000000000027802 */ /* 0x004fe20000000f00 */
[----:B------:R-:W-:Y:S01]  /*0f80*/  ULDC.64 UR4, c[0x4][0x80] ;  /* 0x0100200000047ab9 */ /* 0x000fe20000000a00 */
[----:B------:R-:W-:Y:S01]  /*0f90*/  ULDC.64 UR6, c[0x4][0x8] ;  /* 0x0100020000067ab9 */ /* 0x000fe20000000a00 */
[----:B-1----:R-:W-:Y:S01]  /*0fa0*/  IMAD.U32 R4, RZ, RZ, UR4 ;  /* 0x00000004ff047e24 */ /* 0x002fe2000f8e00ff */
        /* <DEDUP_REMOVED lines=12> */
.L_x_1798:
        /* <DEDUP_REMOVED lines=15> */
.L_x_1797:
[----:B------:R-:W-:-:S04]  /*1160*/  IMAD.U32 R0, RZ, RZ, UR36 ;  /* 0x00000024ff007e24 */ /* 0x000fc8000f8e00ff */
[----:B------:R-:W-:-:S05]  /*1170*/  VIADD R0, R0, 0x33400 ;  /* 0x0003340000007836 */ /* 0x000fca0000000000 */
[----:B------:R-:W-:-:S13]  /*1180*/  LOP3.LUT P0, RZ, R0, 0x1bf, RZ, 0xc0, !PT ;  /* 0x000001bf00ff7812 */ /* 0x000fda000780c0ff */
        /* <DEDUP_REMOVED lines=17> */
.L_x_1800:
        /* <DEDUP_REMOVED lines=15> */
.L_x_1799:
[----:B--2---:R-:W2:Y:S01]  /*1390*/  S2R R2, SR_TID.X ;  /* 0x0000000000027919 */ /* 0x004ea20000002100 */
[----:B------:R-:W-:Y:S01]  /*13a0*/  UMOV UR4, 0xffffffff ;  /* 0xffffffff00047882 */ /* 0x000fe20000000000 */
[----:B--2---:R-:W-:-:S05]  /*13b0*/  VIADD R0, R2, 0xffffff80 ;  /* 0xffffff8002007836 */ /* 0x004fca0000000000 */
[----:B------:R-:W-:-:S04]  /*13c0*/  SHF.R.S32.HI R3, RZ, 0x1f, R0 ;  /* 0x0000001fff037819 */ /* 0x000fc80000011400 */
[----:B------:R-:W-:-:S04]  /*13d0*/  LEA.HI R2, R3, R0, RZ, 0x7 ;  /* 0x0000000003027211 */ /* 0x000fc800078f38ff */
[----:B------:R-:W-:Y:S01]  /*13e0*/  SHF.R.S32.HI R13, RZ, 0x7, R2 ;  /* 0x00000007ff0d7819 */ /* 0x000fe20000011402 */
[----:B------:R-:W-:Y:S06]  /*13f0*/  BRA.DIV UR4, `(.L_x_1801) ;  /* 0x0000009e04e87947 */ /* 0x000fec000b800000 */
[----:B------:R2:W3:Y:S02]  /*1400*/  SHFL.IDX PT, R14, R13, RZ, 0x1f ;  /* 0x00001fff0d0e7589 */ /* 0x0004e400000e0000 */
.L_x_1946:
[----:B------:R-:W-:Y:S02]  /*1410*/  SHF.L.U32 R10, RZ, 0x1f, RZ ;  /* 0x0000001fff0a7819 */ /* 0x000fe400000006ff */
[CC--:B-1----:R-:W-:Y:S02]  /*1420*/  LEA.HI R4, R3.reuse, R0.reuse, RZ, 0x4 ;  /* 0x0000000003047211 */ /* 0x0c2fe400078f20ff */
[----:B------:R-:W1:Y:S01]  /*1430*/  SYNCS.PHASECHK.TRANS64.TRYWAIT P0, [UR36+0x36400], R10 ;  /* 0x0364000aff0075a7 */ /* 0x000e620008000164 */
[----:B------:R-:W-:Y:S01]  /*1440*/  LEA.HI R6, R3, R0, RZ, 0x5 ;  /* 0x0000000003067211 */ /* 0x000fe200078f28ff */
[----:B---3--:R-:W-:Y:S01]  /*1450*/  IMAD.HI R3, R14, 0x55555556, RZ ;  /* 0x555555560e037827 */ /* 0x008fe200078e02ff */
        /* <DEDUP_REMOVED lines=11> */
[----:B-1----:R-:W-:Y:S06]  /*1510*/  @P0 BRA `(.L_x_1802) ;  /* 0x0000000000080947 */ /* 0x002fec0003800000 */
[----:B------:R-:W1:Y:S02]  /*1520*/  SYNCS.PHASECHK.TRANS64.TRYWAIT P0, [UR36+0x36400], R10 ;  /* 0x0364000aff0075a7 */ /* 0x000e640008000164 */
[----:B-1----:R-:W-:Y:S05]  /*1530*/  @!P0 BRA `(.L_x_1803) ;  /* 0x0000009c00b48947 */ /* 0x002fea0003800000 */
.L_x_1802:
[----:B------:R-:W3:Y:S01]  /*1540*/  LDL.LU R14, [R1] ;  /* 0x00000000010e7983 */ /* 0x000ee20000300800 */
[----:B------:R-:W-:Y:S01]  /*1550*/  IMAD.IADD R11, R8, 0x1, -R9 ;  /* 0x00000001080b7824 */ /* 0x000fe200078e0a09 */
[----:B------:R-:W-:Y:S01]  /*1560*/  SHF.R.S32.HI R8, RZ, 0x1f, R7 ;  /* 0x0000001fff087819 */ /* 0x000fe20000011407 */
[C---:B-1----:R-:W-:Y:S01]  /*1570*/  IMAD.HI R10, R13.reuse, 0x55555556, RZ ;  /* 0x555555560d0a7827 */ /* 0x042fe200078e02ff */
[--C-:B------:R-:W-:Y:S02]  /*1580*/  SHF.R.S32.HI R5, RZ, 0x1, R2.reuse ;  /* 0x00000001ff057819 */ /* 0x100fe40000011402 */
[----:B------:R-:W-:Y:S02]  /*1590*/  CS2R R70, SRZ ;  /* 0x0000000000467805 */ /* 0x000fe4000001ff00 */
[----:B------:R-:W-:Y:S01]  /*15a0*/  SHF.R.S32.HI R6, RZ, 0x1f, R2 ;  /* 0x0000001fff067819 */ /* 0x000fe20000011402 */
[----:B------:R-:W-:Y:S01]  /*15b0*/  IMAD R12, R13, 0x400, R0 ;  /* 0x000004000d0c7824 */ /* 0x000fe200078e0200 */
[----:B------:R-:W-:-:S02]  /*15c0*/  LEA.HI R8, R8, R7, RZ, 0x3 ;  /* 0x0000000708087211 */ /* 0x000fc400078f18ff */
[----:B------:R-:W-:Y:S02]  /*15d0*/  CS2R R68, SRZ ;  /* 0x0000000000447805 */ /* 0x000fe4000001ff00 */
[----:B------:R-:W-:Y:S02]  /*15e0*/  LEA.HI R6, R6, R5, RZ, 0x2 ;  /* 0x0000000506067211 */ /* 0x000fe400078f10ff */
[----:B------:R-:W-:Y:S02]  /*15f0*/  CS2R R66, SRZ ;  /* 0x0000000000427805 */ /* 0x000fe4000001ff00 */
[----:B------:R-:W-:Y:S01]  /*1600*/  LOP3.LUT R2, R2, 0x7fffffe, RZ, 0xc0, !PT ;  /* 0x07fffffe02027812 */ /* 0x000fe200078ec0ff */
[----:B------:R-:W-:Y:S01]  /*1610*/  IMAD.SHL.U32 R8, R8, 0x20, RZ ;  /* 0x0000002008087824 */ /* 0x000fe200078e00ff */
[----:B------:R-:W-:Y:S02]  /*1620*/  LOP3.LUT R6, R6, 0xfffffffc, RZ, 0xc0, !PT ;  /* 0xfffffffc06067812 */ /* 0x000fe400078ec0ff */
[----:B------:R-:W-:-:S02]  /*1630*/  CS2R R64, SRZ ;  /* 0x0000000000407805 */ /* 0x000fc4000001ff00 */
[----:B------:R-:W-:Y:S01]  /*1640*/  SHF.R.S32.HI R3, RZ, 0x1f, R0 ;  /* 0x0000001fff037819 */ /* 0x000fe20000011400 */
[----:B------:R-:W-:Y:S01]  /*1650*/  IMAD.IADD R9, R7, 0x1, -R2 ;  /* 0x0000000107097824 */ /* 0x000fe200078e0a02 */
[----:B------:R-:W-:Y:S01]  /*1660*/  SHF.R.S32.HI R4, RZ, 0x4, R4 ;  /* 0x00000004ff047819 */ /* 0x000fe20000011404 */
[----:B------:R-:W-:Y:S01]  /*1670*/  IMAD.IADD R7, R5, 0x1, -R6 ;  /* 0x0000000105077824 */ /* 0x000fe200078e0a06 */
[----:B------:R-:W-:Y:S02]  /*1680*/  LEA.HI R10, R10, R10, RZ, 0x1 ;  /* 0x0000000a0a0a7211 */ /* 0x000fe400078f08ff */
[----:B------:R-:W-:Y:S02]  /*1690*/  CS2R R62, SRZ ;  /* 0x00000000003e7805 */ /* 0x000fe4000001ff00 */
[----:B------:R-:W-:Y:S01]  /*16a0*/  LOP3.LUT R8, R8, 0x7fffff00, RZ, 0xc0, !PT ;  /* 0x7fffff0008087812 */ /* 0x000fe200078ec0ff */
[----:B------:R-:W-:Y:S01]  /*16b0*/  IMAD.SHL.U32 R6, R7, 0x40, RZ ;  /* 0x0000004007067824 */ /* 0x000fe200078e00ff */
[CC--:B------:R-:W-:Y:S01]  /*16c0*/  LEA.HI R2, R3.reuse, R0.reuse, RZ, 0x2 ;  /* 0x0000000003027211 */ /* 0x0c0fe200078f10ff */
[----:B------:R-:W-:Y:S01]  /*16d0*/  IMAD.SHL.U32 R15, R4, 0x8, RZ ;  /* 0x00000008040f7824 */ /* 0x000fe200078e00ff */
[----:B------:R-:W-:Y:S01]  /*16e0*/  LEA.HI R3, R3, R0, RZ, 0x5 ;  /* 0x0000000003037211 */ /* 0x000fe200078f28ff */
[----:B------:R-:W-:Y:S01]  /*16f0*/  IMAD R10, R10, -0x3, R13 ;  /* 0xfffffffd0a0a7824 */ /* 0x000fe200078e020d */
[----:B------:R-:W-:Y:S01]  /*1700*/  SHF.R.S32.HI R4, RZ, 0x2, R2 ;  /* 0x00000002ff047819 */ /* 0x000fe20000011402 */
[----:B------:R-:W-:Y:S01]  /*1710*/  IMAD R8, R13, 0x800, R8 ;  /* 0x000008000d087824 */ /* 0x000fe200078e0208 */
[----:B------:R-:W-:-:S02]  /*1720*/  SHF.R.S32.HI R5, RZ, 0x1f, R2 ;  /* 0x0000001fff057819 */ /* 0x000fc40000011402 */
[----:B------:R-:W-:Y:S02]  /*1730*/  CS2R R60, SRZ ;  /* 0x00000000003c7805 */ /* 0x000fe4000001ff00 */
[----:B--2---:R-:W-:Y:S01]  /*1740*/  LOP3.LUT R13, R2, 0x7ffffffc, RZ, 0xc0, !PT ;  /* 0x7ffffffc020d7812 */ /* 0x004fe200078ec0ff */
[----:B------:R-:W-:Y:S01]  /*1750*/  IMAD R8, R9, 0x20, R8 ;  /* 0x0000002009087824 */ /* 0x000fe200078e0208 */
[----:B------:R-:W-:Y:S01]  /*1760*/  LOP3.LUT R6, R6, 0xc0, RZ, 0xc0, !PT ;  /* 0x000000c006067812 */ /* 0x000fe200078ec0ff */
[----:B------:R-:W-:Y:S01]  /*1770*/  IMAD.MOV.U32 R9, RZ, RZ, 0x20 ;  /* 0x00000020ff097424 */ /* 0x000fe200078e00ff */
[----:B------:R-:W-:Y:S01]  /*1780*/  LEA.HI R5, R5, R4, RZ, 0x3 ;  /* 0x0000000405057211 */ /* 0x000fe200078f18ff */
[----:B------:R-:W-:Y:S01]  /*1790*/  IMAD.IADD R13, R0, 0x1, -R13 ;  /* 0x00000001000d7824 */ /* 0x000fe200078e0a0d */
[----:B------:R-:W-:Y:S01]  /*17a0*/  LOP3.LUT R15, R6, 0x8, R15, 0xf8, !PT ;  /* 0x00000008060f7812 */ /* 0x000fe200078ef80f */
[----:B------:R-:W-:Y:S01]  /*17b0*/  IMAD R8, R11, 0x200, R8 ;  /* 0x000002000b087824 */ /* 0x000fe200078e0208 */
[----:B------:R-:W-:Y:S01]  /*17c0*/  SHF.R.U32.HI R0, RZ, 0x3, R6 ;  /* 0x00000003ff007819 */ /* 0x000fe20000011606 */
[----:B------:R-:W-:Y:S01]  /*17d0*/  IMAD R10, R10, 0x10, R13 ;  /* 0x000000100a0a7824 */ /* 0x000fe200078e020d */
[----:B------:R-:W-:Y:S01]  /*17e0*/  LOP3.LUT R5, R5, 0xfffffff8, RZ, 0xc0, !PT ;  /* 0xfffffff805057812 */ /* 0x000fe200078ec0ff */
[----:B------:R-:W-:Y:S01]  /*17f0*/  IMAD R13, R19, -0x60, RZ ;  /* 0xffffffa0130d7824 */ /* 0x000fe200078e02ff */
[----:B------:R-:W-:Y:S01]  /*1800*/  LOP3.LUT R15, R15, R0, RZ, 0x3c, !PT ;  /* 0x000000000f0f7212 */ /* 0x000fe200078e3cff */
[----:B------:R-:W-:Y:S01]  /*1810*/  IMAD.IADD R0, R18, 0x1, -R17 ;  /* 0x0000000112007824 */ /* 0x000fe200078e0a11 */
[----:B------:R-:W-:Y:S01]  /*1820*/  SHF.R.S32.HI R3, RZ, 0x5, R3 ;  /* 0x00000005ff037819 */ /* 0x000fe20000011403 */
[----:B------:R-:W-:Y:S01]  /*1830*/  IMAD.IADD R6, R4, 0x1, -R5 ;  /* 0x0000000104067824 */ /* 0x000fe200078e0a05 */
[----:B------:R-:W-:Y:S01]  /*1840*/  LOP3.LUT P0, RZ, R7, 0x2, RZ, 0xc0, !PT ;  /* 0x0000000207ff7812 */ /* 0x000fe2000780c0ff */
[----:B------:R-:W-:Y:S01]  /*1850*/  IMAD.IADD R18, R13, 0x1, R18 ;  /* 0x000000010d127824 */ /* 0x000fe200078e0212 */
[----:B------:R1:W-:Y:S01]  /*1860*/  STL [R1+0x4], R0 ;  /* 0x0000040001007387 */ /* 0x0003e20000100800 */
[----:B------:R-:W-:Y:S01]  /*1870*/  IMAD.IADD R15, R8, 0x1, R15 ;  /* 0x00000001080f7824 */ /* 0x000fe200078e020f */
[----:B------:R-:W-:Y:S01]  /*1880*/  SEL R9, R9, 0xffffffe0, !P0 ;  /* 0xffffffe009097807 */ /* 0x000fe20004000000 */
[----:B------:R-:W-:Y:S01]  /*1890*/  IMAD R6, R3, 0x10, R6 ;  /* 0x0000001003067824 */ /* 0x000fe200078e0206 */
[----:B------:R-:W-:Y:S01]  /*18a0*/  IADD3 R4, -R17, 0x1, R18 ;  /* 0x0000000111047810 */ /* 0x000fe20007ffe112 */
[----:B------:R-:W-:Y:S01]  /*18b0*/  IMAD.SHL.U32 R3, R10, 0x2, RZ ;  /* 0x000000020a037824 */ /* 0x000fe200078e00ff */
[----:B------:R-:W-:Y:S01]  /*18c0*/  LEA R11, R15, UR36, 0x1 ;  /* 0x000000240f0b7c11 */ /* 0x000fe2000f8e08ff */
[----:B------:R-:W-:Y:S01]  /*18d0*/  IMAD.MOV.U32 R7, RZ, RZ, RZ ;  /* 0x000000ffff077224 */ /* 0x000fe200078e00ff */
[----:B------:R-:W-:Y:S01]  /*18e0*/  CS2R R58, SRZ ;  /* 0x00000000003a7805 */ /* 0x000fe2000001ff00 */
[--C-:B------:R-:W-:Y:S01]  /*18f0*/  IMAD.IADD R4, R4, 0x1, -R3.reuse ;  /* 0x0000000104047824 */ /* 0x100fe200078e0a03 */
[----:B------:R-:W-:Y:S01]  /*1900*/  CS2R R56, SRZ ;  /* 0x0000000000387805 */ /* 0x000fe2000001ff00 */
[----:B-1----:R-:W-:Y:S01]  /*1910*/  IMAD.SHL.U32 R0, R12, 0x4, RZ ;  /* 0x000000040c007824 */ /* 0x002fe200078e00ff */
[----:B------:R-:W-:Y:S01]  /*1920*/  CS2R R54, SRZ ;  /* 0x0000000000367805 */ /* 0x000fe2000001ff00 */
[--C-:B------:R-:W-:Y:S01]  /*1930*/  IMAD.IADD R12, R18, 0x1, -R3.reuse ;  /* 0x00000001120c7824 */ /* 0x100fe200078e0a03 */
[----:B------:R-:W-:Y:S01]  /*1940*/  CS2R R52, SRZ ;  /* 0x0000000000347805 */ /* 0x000fe2000001ff00 */
[----:B------:R-:W-:Y:S01]  /*1950*/  IMAD.IADD R10, R13, 0x1, -R3 ;  /* 0x000000010d0a7824 */ /* 0x000fe200078e0a03 */
[----:B------:R-:W-:Y:S01]  /*1960*/  IADD3 R3, R9, 0x30400, R11 ;  /* 0x0003040009037810 */ /* 0x000fe20007ffe00b */
[----:B------:R-:W-:Y:S01]  /*1970*/  IMAD.MOV.U32 R2, RZ, RZ, RZ ;  /* 0x000000ffff027224 */ /* 0x000fe200078e00ff */
[----:B------:R1:W-:Y:S01]  /*1980*/  STL [R1+0x8], R12 ;  /* 0x0000080c01007387 */ /* 0x0003e20000100800 */
[----:B------:R-:W-:Y:S01]  /*1990*/  IMAD.MOV.U32 R5, RZ, RZ, RZ ;  /* 0x000000ffff057224 */ /* 0x000fe200078e00ff */
[----:B------:R-:W-:-:S02]  /*19a0*/  CS2R R50, SRZ ;  /* 0x0000000000327805 */ /* 0x000fc4000001ff00 */
[----:B------:R-:W-:Y:S01]  /*19b0*/  CS2R R48, SRZ ;  /* 0x0000000000307805 */ /* 0x000fe2000001ff00 */
[----:B------:R1:W-:Y:S01]  /*19c0*/  STL [R1], R11 ;  /* 0x0000000b01007387 */ /* 0x0003e20000100800 */
[----:B------:R-:W-:Y:S02]  /*19d0*/  CS2R R46, SRZ ;  /* 0x00000000002e7805 */ /* 0x000fe4000001ff00 */
[----:B------:R-:W-:Y:S02]  /*19e0*/  CS2R R44, SRZ ;  /* 0x00000000002c7805 */ /* 0x000fe4000001ff00 */
[----:B------:R-:W-:Y:S01]  /*19f0*/  CS2R R42, SRZ ;  /* 0x00000000002a7805 */ /* 0x000fe2000001ff00 */
[----:B------:R1:W-:Y:S01]  /*1a00*/  STL [R1+0x10], R10 ;  /* 0x0000100a01007387 */ /* 0x0003e20000100800 */
[----:B------:R-:W-:Y:S02]  /*1a10*/  CS2R R40, SRZ ;  /* 0x0000000000287805 */ /* 0x000fe4000001ff00 */
[----:B------:R-:W-:-:S02]  /*1a20*/  CS2R R38, SRZ ;  /* 0x0000000000267805 */ /* 0x000fc4000001ff00 */
[----:B------:R-:W-:Y:S01]  /*1a30*/  CS2R R36, SRZ ;  /* 0x0000000000247805 */ /* 0x000fe2000001ff00 */
[----:B------:R1:W-:Y:S01]  /*1a40*/  STL [R1+0xc], R3 ;  /* 0x00000c0301007387 */ /* 0x0003e20000100800 */
        /* <DEDUP_REMOVED lines=31> */
[----:B-1-3--:R-:W-:-:S07]  /*1c40*/  LOP3.LUT R8, R14, 0x1, RZ, 0xfc, !PT ;  /* 0x000000010e087812 */ /* 0x00afce00078efcff */
.L_x_1822:
[----:B------:R-:W-:-:S13]  /*1c50*/  ISETP.NE.AND P0, PT, R8, 0x3, PT ;  /* 0x000000030800780c */ /* 0x000fda0003f05270 */
[----:B------:R-:W-:Y:S05]  /*1c60*/  @!P0 BRA `(.L_x_1804) ;  /* 0x0000000000048947 */ /* 0x000fea0003800000 */
[----:B------:R-:W-:Y:S01]  /*1c70*/  BPT.TRAP 0x1 ;  /* 0x000000040000795c */ /* 0x000fe20000300000 */
.L_x_1804:
[----:B------:R-:W-:Y:S02]  /*1c80*/  LEA R3, R2, UR36, 0x3 ;  /* 0x0000002402037c11 */ /* 0x000fe4000f8e18ff */
[----:B------:R-:W-:-:S04]  /*1c90*/  SHF.L.U32 R10, R7, 0x1f, RZ ;  /* 0x0000001f070a7819 */ /* 0x000fc800000006ff */
[----:B------:R1:W2:Y:S01]  /*1ca0*/  SYNCS.PHASECHK.TRANS64.TRYWAIT P1, [R3+URZ+0x36410], R10 ;  /* 0x0364100a030075a7 */ /* 0x0002a2000802017f */
[----:B------:R-:W-:Y:S05]  /*1cb0*/  @!P0 BRA `(.L_x_1805) ;  /* 0x0000000000048947 */ /* 0x000fea0003800000 */
[----:B------:R-:W-:Y:S01]  /*1cc0*/  BPT.TRAP 0x1 ;  /* 0x000000040000795c */ /* 0x000fe20000300000 */
.L_x_1805:
[----:B--2---:R-:W-:Y:S05]  /*1cd0*/  @P1 BRA `(.L_x_1806) ;  /* 0x0000000000081947 */ /* 0x004fea0003800000 */
[----:B------:R-:W2:Y:S02]  /*1ce0*/  SYNCS.PHASECHK.TRANS64.TRYWAIT P1, [R3+URZ+0x36410], R10 ;  /* 0x0364100a030075a7 */ /* 0x000ea4000802017f */
[----:B--2---:R-:W-:Y:S05]  /*1cf0*/  @!P1 BRA `(.L_x_1807) ;  /* 0x0000009400dc9947 */ /* 0x004fea0003800000 */
.L_x_1806:
        /* <DEDUP_REMOVED lines=99> */
[----:B-12---:R1:W2:Y:S04]  /*2330*/  LDS R10, [R11+0x30000] ;  /* 0x030000000b0a7984 */ /* 0x0062a80000000800 */
[----:B------:R1:W3:Y:S01]  /*2340*/  LDS R9, [R11+0x30020] ;  /* 0x030020000b097984 */ /* 0x0002e20000000800 */
[----:B------:R-:W-:Y:S05]  /*2350*/  @!P0 BRA `(.L_x_1808) ;  /* 0x0000000000048947 */ /* 0x000fea0003800000 */
[----:B------:R-:W-:Y:S01]  /*2360*/  BPT.TRAP 0x1 ;  /* 0x000000040000795c */ /* 0x000fe20000300000 */
.L_x_1808:
[----:B-1----:R-:W-:-:S04]  /*2370*/  SHF.L.U32 R11, R5, 0x1f, RZ ;  /* 0x0000001f050b7819 */ /* 0x002fc800000006ff */
[----:B------:R1:W4:Y:S01]  /*2380*/  SYNCS.PHASECHK.TRANS64.TRYWAIT P1, [UR36+0x36430], R11 ;  /* 0x0364300bff0075a7 */ /* 0x0003220008020164 */
[----:B------:R-:W-:Y:S05]  /*2390*/  @!P0 BRA `(.L_x_1809) ;  /* 0x0000000000048947 */ /* 0x000fea0003800000 */
[----:B------:R-:W-:Y:S01]  /*23a0*/  BPT.TRAP 0x1 ;  /* 0x000000040000795c */ /* 0x000fe20000300000 */
.L_x_1809:
[----:B----4-:R-:W-:Y:S05]  /*23b0*/  @P1 BRA `(.L_x_1810) ;  /* 0x0000000000081947 */ /* 0x010fea0003800000 */
[----:B------:R-:W4:Y:S02]  /*23c0*/  SYNCS.PHASECHK.TRANS64.TRYWAIT P1, [UR36+0x36430], R11 ;  /* 0x0364300bff0075a7 */ /* 0x000f240008020164 */
[----:B----4-:R-:W-:Y:S05]  /*23d0*/  @!P1 BRA `(.L_x_1811) ;  /* 0x0000009000389947 */ /* 0x010fea0003800000 */
.L_x_1810:
[----:B------:R-:W-:Y:S01]  /*23e0*/  UIADD3 UR5, UR36, 0x2a000, URZ ;  /* 0x0002a00024057890 */ /* 0x000fe2000fffe03f */
[----:B------:R-:W5:Y:S01]  /*23f0*/  LDL R152, [R1+0x8] ;  /* 0x0000080001987983 */ /* 0x000f620000100800 */
[----:B------:R-:W-:Y:S01]  /*2400*/  UIADD3 UR4, UR4, 0x9000, URZ ;  /* 0x0000900004047890 */ /* 0x000fe2000fffe03f */
[----:B------:R-:W-:Y:S01]  /*2410*/  WARPGROUP.ARRIVE ;  /* 0x00000000000079c5 */ /* 0x000fe20000000000 */
[----:B------:R-:W-:Y:S01]  /*2420*/  USHF.R.U32.HI UR5, URZ, 0x4, UR5 ;  /* 0x000000043f057899 */ /* 0x000fe20008011605 */
[----:B------:R-:W-:Y:S01]  /*2430*/  FMUL.FTZ R15, R140, UR42 ;  /* 0x0000002a8c0f7c20 */ /* 0x000fe20008410000 */
[----:B------:R-:W-:Y:S01]  /*2440*/  USHF.R.U32.HI UR4, URZ, 0x4, UR4 ;  /* 0x000000043f047899 */ /* 0x000fe20008011604 */
[----:B------:R-:W2:Y:S01]  /*2450*/  LDC R140, c[0x0][0x750] ;  /* 0x0001d400ff8c7b82 */ /* 0x000ea20000000800 */
[----:B------:R-:W-:Y:S01]  /*2460*/  ULOP3.LUT UR5, UR5, 0x3fff, URZ, 0xc0, !UPT ;  /* 0x00003fff05057892 */ /* 0x000fe2000f8ec03f */
[----:B-1--4-:R-:W-:Y:S01]  /*2470*/  FMUL.FTZ R11, R136, UR42 ;  /* 0x0000002a880b7c20 */ /* 0x012fe20008410000 */
        /* <DEDUP_REMOVED lines=26> */
[----:B--2---:R-:W-:Y:S01]  /*2620*/  ISETP.GE.AND P2, PT, R140, 0x1, PT ;  /* 0x000000018c00780c */ /* 0x004fe20003f46270 */
[----:B------:R-:W1:Y:S01]  /*2630*/  MUFU.TANH R11, R11 ;  /* 0x0000000b000b7308 */ /* 0x000e620000002400 */
[----:B------:R-:W-:-:S02]  /*2640*/  IMAD R141, R16, 0x40, R6 ;  /* 0x00000040108d7824 */ /* 0x000fc400078e0206 */
[----:B------:R-:W-:-:S05]  /*2650*/  VIADD R144, R4, UR41 ;  /* 0x0000002904907c36 */ /* 0x000fca0008000000 */
[----:B------:R-:W2:Y:S08]  /*2660*/  MUFU.TANH R12, R12 ;  /* 0x0000000c000c7308 */ /* 0x000eb00000002400 */
[----:B------:R-:W4:Y:S08]  /*2670*/  MUFU.TANH R13, R13 ;  /* 0x0000000d000d7308 */ /* 0x000f300000002400 */
        /* <DEDUP_REMOVED lines=89> */
[----:B-12-4-:R-:W-:Y:S05]  /*2c10*/  @!P2 BRA `(.L_x_1812) ;  /* 0x000000000060a947 */ /* 0x016fea0003800000 */
[----:B------:R-:W2:Y:S01]  /*2c20*/  LDL R153, [R1+0x4] ;  /* 0x0000040001997983 */ /* 0x000ea20000100800 */
[----:B------:R-:W-:Y:S01]  /*2c30*/  BSSY B0, `(.L_x_1813) ;  /* 0x0000011000007945 */ /* 0x000fe20003800000 */
[----:B--2---:R-:W-:-:S05]  /*2c40*/  IMAD.IADD R145, R153, 0x1, R141 ;  /* 0x0000000199917824 */ /* 0x004fca00078e028d */
[----:B------:R-:W-:-:S13]  /*2c50*/  ISETP.GT.AND P1, PT, R145, -0x1, PT ;  /* 0xffffffff9100780c */ /* 0x000fda0003f24270 */
[----:B------:R-:W-:Y:S05]  /*2c60*/  @P1 BRA `(.L_x_1814) ;  /* 0x0000000000201947 */ /* 0x000fea0003800000 */
[----:B------:R-:W-:Y:S02]  /*2c70*/  ISETP.NE.AND P1, PT, R140, 0x1, PT ;  /* 0x000000018c00780c */ /* 0x000fe40003f25270 */
[----:B------:R-:W-:-:S11]  /*2c80*/  LOP3.LUT R145, RZ, R145, RZ, 0x33, !PT ;  /* 0x00000091ff917212 */ /* 0x000fd600078e33ff */
[----:B------:R-:W1:Y:S08]  /*2c90*/  @P1 LDC R142, c[0x0][0x754] ;  /* 0x0001d500ff8e1b82 */ /* 0x000e700000000800 */
[----:B------:R-:W2:Y:S01]  /*2ca0*/  @P1 LDC R143, c[0x0][0x758] ;  /* 0x0001d600ff8f1b82 */ /* 0x000ea20000000800 */
[----:B-1----:R-:W-:-:S05]  /*2cb0*/  @P1 IMAD.HI.U32 R142, R145, R142, RZ ;  /* 0x0000008e918e1227 */ /* 0x002fca00078e00ff */
[----:B--2---:R-:W-:-:S04]  /*2cc0*/  @P1 SHF.R.U32.HI R145, RZ, R143, R142 ;  /* 0x0000008fff911219 */ /* 0x004fc8000001168e */
[----:B------:R-:W-:Y:S01]  /*2cd0*/  LOP3.LUT R145, RZ, R145, RZ, 0x33, !PT ;  /* 0x00000091ff917212 */ /* 0x000fe200078e33ff */
[----:B------:R-:W-:Y:S06]  /*2ce0*/  BRA `(.L_x_1815) ;  /* 0x0000000000147947 */ /* 0x000fec0003800000 */
.L_x_1814:
[----:B------:R-:W-:-:S13]  /*2cf0*/  ISETP.NE.AND P1, PT, R140, 0x1, PT ;  /* 0x000000018c00780c */ /* 0x000fda0003f25270 */
[----:B------:R-:W1:Y:S08]  /*2d00*/  @P1 LDC R143, c[0x0][0x754] ;  /* 0x0001d500ff8f1b82 */ /* 0x000e700000000800 */
[----:B------:R-:W2:Y:S01]  /*2d10*/  @P1 LDC R142, c[0x0][0x758] ;  /* 0x0001d600ff8e1b82 */ /* 0x000ea20000000800 */
[----:B-1----:R-:W-:-:S05]  /*2d20*/  @P1 IMAD.HI.U32 R143, R145, R143, RZ ;  /* 0x0000008f918f1227 */ /* 0x002fca00078e00ff */
[----:B--2---:R-:W-:-:S07]  /*2d30*/  @P1 SHF.R.U32.HI R145, RZ, R142, R143 ;  /* 0x0000008eff911219 */ /* 0x004fce000001168f */
.L_x_1815:
[----:B------:R-:W-:Y:S05]  /*2d40*/  BSYNC B0 ;  /* 0x0000000000007941 */ /* 0x000fea0003800000 */
.L_x_1813:
[----:B------:R-:W2:Y:S01]  /*2d50*/  LDL R142, [R1+0x10] ;  /* 0x00001000018e7983 */ /* 0x000ea20000100800 */
[----:B------:R-:W-:Y:S01]  /*2d60*/  IADD3 R150, R141, UR4, R4 ;  /* 0x000000048d967c10 */ /* 0x000fe2000fffe004 */
[----:B--2---:R-:W-:-:S05]  /*2d70*/  IMAD R145, R145, R140, R142 ;  /* 0x0000008c91917224 */ /* 0x004fca00078e028e */
[----:B------:R-:W-:Y:S02]  /*2d80*/  VIADDMNMX R146, R145, R140, R146, PT ;  /* 0x0000008c91927246 */ /* 0x000fe40003800192 */
[----:B------:R-:W-:-:S07]  /*2d90*/  VIMNMX R150, R150, R145, !PT ;  /* 0x0000009196967248 */ /* 0x000fce0007fe0100 */
.L_x_1812:
[----:B------:R-:W-:-:S04]  /*2da0*/  VIADD R141, R141, 0x8 ;  /* 0x000000088d8d7836 */ /* 0x000fc80000000000 */
[----:B------:R-:W-:Y:S01]  /*2db0*/  IMAD.IADD R147, R147, 0x1, R141 ;  /* 0x0000000193937824 */ /* 0x000fe200078e028d */
[----:B------:R-:W-:Y:S01]  /*2dc0*/  VIADDMNMX R144, R141, R144, R152, PT ;  /* 0x000000908d907246 */ /* 0x000fe20003800198 */
[----:B------:R-:W-:Y:S06]  /*2dd0*/  @!P2 BRA `(.L_x_1816) ;  /* 0x00000000005ca947 */ /* 0x000fec0003800000 */
        /* <DEDUP_REMOVED lines=13> */
.L_x_1818:
[----:B------:R-:W-:-:S13]  /*2eb0*/  ISETP.NE.AND P1, PT, R140, 0x1, PT ;  /* 0x000000018c00780c */ /* 0x000fda0003f25270 */
[----:B------:R-:W1:Y:S08]  /*2ec0*/  @P1 LDC R142, c[0x0][0x754] ;  /* 0x0001d500ff8e1b82 */ /* 0x000e700000000800 */
[----:B------:R-:W2:Y:S01]  /*2ed0*/  @P1 LDC R141, c[0x0][0x758] ;  /* 0x0001d600ff8d1b82 */ /* 0x000ea20000000800 */
[----:B-1----:R-:W-:-:S05]  /*2ee0*/  @P1 IMAD.HI.U32 R142, R143, R142, RZ ;  /* 0x0000008e8f8e1227 */ /* 0x002fca00078e00ff */
[----:B--2---:R-:W-:-:S07]  /*2ef0*/  @P1 SHF.R.U32.HI R143, RZ, R141, R142 ;  /* 0x0000008dff8f1219 */ /* 0x004fce000001168e */
.L_x_1819:
[----:B------:R-:W-:Y:S05]  /*2f00*/  BSYNC B0 ;  /* 0x0000000000007941 */ /* 0x000fea0003800000 */
.L_x_1817:
[----:B------:R-:W2:Y:S02]  /*2f10*/  LDL R141, [R1+0x10] ;  /* 0x00001000018d7983 */ /* 0x000ea40000100800 */
[----:B--2---:R-:W-:-:S05]  /*2f20*/  IMAD R143, R143, R140, R141 ;  /* 0x0000008c8f8f7224 */ /* 0x004fca00078e028d */
[----:B------:R-:W-:Y:S02]  /*2f30*/  VIMNMX R147, R147, R143, !PT ;  /* 0x0000008f93937248 */ /* 0x000fe40007fe0100 */
[----:B------:R-:W-:-:S07]  /*2f40*/  VIADDMNMX R144, R143, R140, R144, PT ;  /* 0x0000008c8f907246 */ /* 0x000fce0003800190 */
.L_x_1816:
[----:B------:R-:W1:Y:S01]  /*2f50*/  S2R R152, SR_CTAID.X ;  /* 0x0000000000987919 */ /* 0x000e620000002500 */
[----:B------:R-:W-:Y:S01]  /*2f60*/  P2R R149, PR, RZ, 0x1 ;  /* 0x00000001ff957803 */ /* 0x000fe20000000000 */
[----:B------:R-:W-:Y:S01]  /*2f70*/  FFMA.FTZ R157, -R11, R11, 1 ;  /* 0x3f8000000b9d7423 */ /* 0x000fe2000001010b */
[----:B-1----:R-:W-:-:S05]  /*2f80*/  IMAD R152, R152, -0x60, RZ ;  /* 0xffffffa098987824 */ /* 0x002fca00078e02ff */
[C---:B------:R-:W-:Y:S02]  /*2f90*/  ISETP.GE.AND P6, PT, R152.reuse, 0x2, PT ;  /* 0x000000029800780c */ /* 0x040fe40003fc6270 */
[----:B------:R-:W-:Y:S02]  /*2fa0*/  ISETP.GE.AND P4, PT, R152, 0x9, PT ;  /* 0x000000099800780c */ /* 0x000fe40003f86270 */
[C---:B------:R-:W-:Y:S02]  /*2fb0*/  ISETP.GT.AND P5, PT, R147.reuse, 0x1, !P6 ;  /* 0x000000019300780c */ /* 0x040fe400077a4270 */
[----:B------:R-:W-:Y:S02]  /*2fc0*/  ISETP.GT.AND P6, PT, R150, 0x1, !P6 ;  /* 0x000000019600780c */ /* 0x000fe400077c4270 */
[----:B------:R-:W-:Y:S02]  /*2fd0*/  ISETP.GT.AND P3, PT, R147, 0x8, !P4 ;  /* 0x000000089300780c */ /* 0x000fe40006764270 */
[----:B------:R-:W-:-:S02]  /*2fe0*/  ISETP.LT.OR P6, PT, R146, 0x2, P6 ;  /* 0x000000029200780c */ /* 0x000fc400037c1670 */
[----:B------:R-:W-:Y:S02]  /*2ff0*/  ISETP.GE.AND P2, PT, R152, 0xa, PT ;  /* 0x0000000a9800780c */ /* 0x000fe40003f46270 */
[----:B------:R-:W-:Y:S02]  /*3000*/  ISETP.LT.OR P3, PT, R144, 0x9, P3 ;  /* 0x000000099000780c */ /* 0x000fe40001f61670 */
[----:B------:R-:W-:Y:S02]  /*3010*/  FSEL R155, R12, -INF , !P6 ;  /* 0xff8000000c9b7808 */ /* 0x000fe40007000000 */
[----:B------:R-:W-:Y:S02]  /*3020*/  ISETP.LT.OR P5, PT, R144, 0x2, P5 ;  /* 0x000000029000780c */ /* 0x000fe40002fa1670 */
[----:B------:R-:W-:Y:S01]  /*3030*/  ISETP.GE.AND P1, PT, R152, 0x11, PT ;  /* 0x000000119800780c */ /* 0x000fe20003f26270 */
[----:B------:R-:W-:Y:S01]  /*3040*/  FFMA.FTZ R155, R155, UR43, -R10 ;  /* 0x0000002b9b9b7c23 */ /* 0x000fe2000801080a */
[----:B------:R-:W-:-:S02]  /*3050*/  ISETP.GT.AND P4, PT, R150, 0x8, !P4 ;  /* 0x000000089600780c */ /* 0x000fc40006784270 */
[----:B------:R-:W-:Y:S02]  /*3060*/  ISETP.GT.AND P6, PT, R150, 0x9, !P2 ;  /* 0x000000099600780c */ /* 0x000fe400057c4270 */
[----:B------:R-:W-:Y:S01]  /*3070*/  FSEL R145, R18, -INF , !P3 ;  /* 0xff80000012917808 */ /* 0x000fe20005800000 */
[----:B------:R-:W-:Y:S01]  /*3080*/  MUFU.EX2 R155, R155 ;  /* 0x0000009b009b7308 */ /* 0x000fe20000000800 */
        /* <DEDUP_REMOVED lines=8> */
[----:B------:R-:W-:Y:S02]  /*3110*/  ISETP.LT.OR P3, PT, R146, 0x11, P3 ;  /* 0x000000119200780c */ /* 0x000fe40001f61670 */
[----:B------:R-:W-:Y:S01]  /*3120*/  FSEL R143, R17, -INF , !P6 ;  /* 0xff800000118f7808 */ /* 0x000fe20007000000 */
[--C-:B------:R-:W-:Y:S01]  /*3130*/  FFMA.FTZ R141, R141, UR43, -R10.reuse ;  /* 0x0000002b8d8d7c23 */ /* 0x100fe2000801080a */
[----:B------:R-:W-:Y:S02]  /*3140*/  ISETP.GE.AND P4, PT, R152, 0x19, PT ;  /* 0x000000199800780c */ /* 0x000fe40003f86270 */
[----:B------:R-:W-:Y:S01]  /*3150*/  ISETP.GT.AND P6, PT, R150, 0x11, !P5 ;  /* 0x000000119600780c */ /* 0x000fe20006fc4270 */
[----:B------:R-:W-:Y:S01]  /*3160*/  FFMA.FTZ R143, R143, UR43, -R10 ;  /* 0x0000002b8f8f7c23 */ /* 0x000fe2000801080a */
[----:B------:R-:W-:Y:S01]  /*3170*/  FSEL R140, R20, -INF , !P3 ;  /* 0xff800000148c7808 */ /* 0x000fe20005800000 */
[----:B------:R-:W1:Y:S01]  /*3180*/  MUFU.EX2 R141, R141 ;  /* 0x0000008d008d7308 */ /* 0x000e620000000800 */
[----:B------:R-:W-:-:S02]  /*3190*/  ISETP.GT.AND P3, PT, R150, 0x18, !P4 ;  /* 0x000000189600780c */ /* 0x000fc40006764270 */
[----:B------:R-:W-:Y:S01]  /*31a0*/  ISETP.LT.OR P6, PT, R146, 0x12, P6 ;  /* 0x000000129200780c */ /* 0x000fe200037c1670 */
[--C-:B------:R-:W-:Y:S01]  /*31b0*/  FFMA.FTZ R140, R140, UR43, -R10.reuse ;  /* 0x0000002b8c8c7c23 */ /* 0x100fe2000801080a */
[----:B------:R-:W-:Y:S02]  /*31c0*/  ISETP.LT.OR P3, PT, R146, 0x19, P3 ;  /* 0x000000199200780c */ /* 0x000fe40001f61670 */
[----:B------:R-:W-:Y:S01]  /*31d0*/  FSEL R151, R21, -INF , !P6 ;  /* 0xff80000015977808 */ /* 0x000fe20007000000 */
[----:B------:R-:W2:Y:S01]  /*31e0*/  MUFU.EX2 R143, R143 ;  /* 0x0000008f008f7308 */ /* 0x000ea20000000800 */
[----:B------:R-:W-:Y:S02]  /*31f0*/  ISETP.GE.AND P6, PT, R152, 0x1, PT ;  /* 0x000000019800780c */ /* 0x000fe40003fc6270 */
[----:B------:R-:W-:Y:S01]  /*3200*/  FSEL R142, R22, -INF , !P3 ;  /* 0xff800000168e7808 */ /* 0x000fe20005800000 */
[----:B------:R-:W-:Y:S01]  /*3210*/  FFMA.FTZ R151, R151, UR43, -R10 ;  /* 0x0000002b97977c23 */ /* 0x000fe2000801080a */
[----:B------:R-:W-:-:S02]  /*3220*/  ISETP.GT.AND P3, PT, R150, RZ, !P6 ;  /* 0x000000ff9600720c */ /* 0x000fc40007764270 */
[C---:B------:R-:W-:Y:S01]  /*3230*/  ISETP.GT.AND P6, PT, R147.reuse, RZ, !P6 ;  /* 0x000000ff9300720c */ /* 0x040fe200077c4270 */
[--C-:B------:R-:W-:Y:S01]  /*3240*/  FFMA.FTZ R142, R142, UR43, -R10.reuse ;  /* 0x0000002b8e8e7c23 */ /* 0x100fe2000801080a */
[----:B------:R-:W-:Y:S01]  /*3250*/  ISETP.LT.OR P3, PT, R146, 0x1, P3 ;  /* 0x000000019200780c */ /* 0x000fe20001f61670 */
[----:B------:R-:W3:Y:S01]  /*3260*/  MUFU.EX2 R140, R140 ;  /* 0x0000008c008c7308 */ /* 0x000ee20000000800 */
[----:B------:R-:W-:Y:S02]  /*3270*/  ISETP.GT.AND P2, PT, R147, 0x9, !P2 ;  /* 0x000000099300780c */ /* 0x000fe40005744270 */
[----:B------:R-:W-:Y:S02]  /*3280*/  FSEL R154, R11, -INF , !P3 ;  /* 0xff8000000b9a7808 */ /* 0x000fe40005800000 */
[----:B------:R-:W-:Y:S02]  /*3290*/  ISETP.GE.AND P3, PT, R152, 0x1a, PT ;  /* 0x0000001a9800780c */ /* 0x000fe40003f66270 */
[C---:B------:R-:W-:Y:S01]  /*32a0*/  ISETP.GT.AND P1, PT, R147.reuse, 0x10, !P1 ;  /* 0x000000109300780c */ /* 0x040fe20004f24270 */
[----:B------:R-:W-:Y:S01]  /*32b0*/  FFMA.FTZ R154, R154, UR43, -R10 ;  /* 0x0000002b9a9a7c23 */ /* 0x000fe2000801080a */
[----:B------:R-:W-:Y:S01]  /*32c0*/  ISETP.GT.AND P0, PT, R150, 0x19, !P3 ;  /* 0x000000199600780c */ /* 0x000fe20005f04270 */
[----:B------:R4:W-:Y:S01]  /*32d0*/  MUFU.EX2 R11, R151 ;  /* 0x00000097000b7308 */ /* 0x0009e20000000800 */
[----:B------:R-:W-:-:S02]  /*32e0*/  ISETP.GT.AND P5, PT, R147, 0x11, !P5 ;  /* 0x000000119300780c */ /* 0x000fc40006fa4270 */
[----:B------:R-:W-:Y:S02]  /*32f0*/  ISETP.LT.OR P0, PT, R146, 0x1a, P0 ;  /* 0x0000001a9200780c */ /* 0x000fe40000701670 */
[C---:B------:R-:W-:Y:S02]  /*3300*/  ISETP.GT.AND P4, PT, R147.reuse, 0x18, !P4 ;  /* 0x000000189300780c */ /* 0x040fe40006784270 */
[----:B------:R-:W-:Y:S01]  /*3310*/  ISETP.GT.AND P3, PT, R147, 0x19, !P3 ;  /* 0x000000199300780c */ /* 0x000fe20005f64270 */
[----:B------:R-:W-:Y:S01]  /*3320*/  MUFU.EX2 R154, R154 ;  /* 0x0000009a009a7308 */ /* 0x000fe20000000800 */
[----:B------:R-:W-:Y:S01]  /*3330*/  FSEL R146, R23, -INF , !P0 ;  /* 0xff80000017927808 */ /* 0x000fe20004000000 */
[----:B----4-:R-:W4:Y:S01]  /*3340*/  LDL R151, [R1+0xc] ;  /* 0x00000c0001977983 */ /* 0x010f220000100800 */
[C---:B------:R-:W-:Y:S02]  /*3350*/  ISETP.LT.OR P6, PT, R144.reuse, 0x1, P6 ;  /* 0x000000019000780c */ /* 0x040fe400037c1670 */
[----:B------:R-:W-:Y:S01]  /*3360*/  ISETP.LT.OR P2, PT, R144, 0xa, P2 ;  /* 0x0000000a9000780c */ /* 0x000fe20001741670 */
[----:B------:R-:W-:Y:S01]  /*3370*/  FFMA.FTZ R146, R146, UR43, -R10 ;  /* 0x0000002b92927c23 */ /* 0x000fe2000801080a */
[----:B------:R-:W-:-:S02]  /*3380*/  ISETP.LT.OR P1, PT, R144, 0x11, P1 ;  /* 0x000000119000780c */ /* 0x000fc40000f21670 */
[C---:B------:R-:W-:Y:S02]  /*3390*/  ISETP.LT.OR P5, PT, R144.reuse, 0x12, P5 ;  /* 0x000000129000780c */ /* 0x040fe40002fa1670 */
[C---:B------:R-:W-:Y:S02]  /*33a0*/  ISETP.LT.OR P4, PT, R144.reuse, 0x19, P4 ;  /* 0x000000199000780c */ /* 0x040fe40002781670 */
[----:B------:R-:W-:Y:S02]  /*33b0*/  ISETP.LT.OR P3, PT, R144, 0x1a, P3 ;  /* 0x0000001a9000780c */ /* 0x000fe40001f61670 */
[----:B------:R-:W-:Y:S02]  /*33c0*/  ISETP.NE.AND P0, PT, R149, RZ, PT ;  /* 0x000000ff9500720c */ /* 0x000fe40003f05270 */
[----:B------:R-:W-:Y:S02]  /*33d0*/  FSEL R150, R13, -INF , !P6 ;  /* 0xff8000000d967808 */ /* 0x000fe40007000000 */
[----:B------:R-:W-:-:S02]  /*33e0*/  FSEL R144, R19, -INF , !P2 ;  /* 0xff80000013907808 */ /* 0x000fc40005000000 */
[----:B------:R-:W-:Y:S01]  /*33f0*/  FSEL R149, R136, -INF , !P1 ;  /* 0xff80000088957808 */ /* 0x000fe20004800000 */
[--C-:B------:R-:W-:Y:S01]  /*3400*/  FFMA.FTZ R150, R150, UR43, -R9.reuse ;  /* 0x0000002b96967c23 */ /* 0x100fe20008010809 */
[----:B------:R-:W-:Y:S01]  /*3410*/  FSEL R147, R137, -INF , !P5 ;  /* 0xff80000089937808 */ /* 0x000fe20006800000 */
[--C-:B------:R-:W-:Y:S01]  /*3420*/  FFMA.FTZ R144, R144, UR43, -R9.reuse ;  /* 0x0000002b90907c23 */ /* 0x100fe20008010809 */
[----:B------:R-:W-:Y:S01]  /*3430*/  FSEL R10, R138, -INF , !P4 ;  /* 0xff8000008a0a7808 */ /* 0x000fe20006000000 */
[--C-:B------:R-:W-:Y:S01]  /*3440*/  FFMA.FTZ R149, R149, UR43, -R9.reuse ;  /* 0x0000002b95957c23 */ /* 0x100fe20008010809 */
[----:B------:R-:W-:Y:S01]  /*3450*/  FSEL R152, R139, -INF , !P3 ;  /* 0xff8000008b987808 */ /* 0x000fe20005800000 */
[--C-:B------:R-:W-:Y:S02]  /*3460*/  FFMA.FTZ R147, R147, UR43, -R9.reuse ;  /* 0x0000002b93937c23 */ /* 0x100fe40008010809 */
[--C-:B------:R-:W-:Y:S02]  /*3470*/  FFMA.FTZ R10, R10, UR43, -R9.reuse ;  /* 0x0000002b0a0a7c23 */ /* 0x100fe40008010809 */
[----:B------:R-:W-:Y:S01]  /*3480*/  FFMA.FTZ R9, R152, UR43, -R9 ;  /* 0x0000002b98097c23 */ /* 0x000fe20008010809 */
[----:B------:R-:W-:-:S05]  /*3490*/  LEA R152, R6, UR36, 0x2 ;  /* 0x0000002406987c11 */ /* 0x000fca000f8e10ff */
[----:B------:R-:W5:Y:S01]  /*34a0*/  LDS R153, [R152+0x30200] ;  /* 0x0302000098997984 */ /* 0x000f620000000800 */
[----:B------:R-:W3:Y:S03]  /*34b0*/  MUFU.EX2 R142, R142 ;  /* 0x0000008e008e7308 */ /* 0x000ee60000000800 */
[----:B------:R-:W3:Y:S01]  /*34c0*/  LDS R152, [R152+0x30220] ;  /* 0x0302200098987984 */ /* 0x000ee20000000800 */
[--C-:B-----5:R-:W-:Y:S01]  /*34d0*/  FADD.FTZ R120, R120, -R153.reuse ;  /* 0x8000009978787221 */ /* 0x120fe20000010000 */
[--C-:B------:R-:W-:Y:S01]  /*34e0*/  FADD.FTZ R121, R121, -R153.reuse ;  /* 0x8000009979797221 */ /* 0x100fe20000010000 */
[--C-:B------:R-:W-:Y:S01]  /*34f0*/  FADD.FTZ R124, R124, -R153.reuse ;  /* 0x800000997c7c7221 */ /* 0x100fe20000010000 */
[--C-:B------:R-:W-:Y:S01]  /*3500*/  FADD.FTZ R125, R125, -R153.reuse ;  /* 0x800000997d7d7221 */ /* 0x100fe20000010000 */
[--C-:B------:R-:W-:Y:S01]  /*3510*/  FADD.FTZ R128, R128, -R153.reuse ;  /* 0x8000009980807221 */ /* 0x100fe20000010000 */
[--C-:B------:R-:W-:Y:S01]  /*3520*/  FADD.FTZ R129, R129, -R153.reuse ;  /* 0x8000009981817221 */ /* 0x100fe20000010000 */
[--C-:B------:R-:W-:Y:S01]  /*3530*/  FADD.FTZ R132, R132, -R153.reuse ;  /* 0x8000009984847221 */ /* 0x100fe20000010000 */
[----:B------:R-:W-:-:S02]  /*3540*/  FADD.FTZ R133, R133, -R153 ;  /* 0x8000009985857221 */ /* 0x000fc40000010000 */
[----:B------:R-:W5:Y:S01]  /*3550*/  LDL R153, [R1] ;  /* 0x0000000001997983 */ /* 0x000f620000100800 */
[----:B------:R-:W-:Y:S01]  /*3560*/  MUFU.EX2 R150, R150 ;  /* 0x0000009600967308 */ /* 0x000fe20000000800 */
[----:B------:R-:W-:Y:S01]  /*3570*/  FFMA.FTZ R15, -R15, R15, 1 ;  /* 0x3f8000000f0f7423 */ /* 0x000fe2000001010f */
[----:B-1----:R-:W-:-:S06]  /*3580*/  FMUL.FTZ R124, R141, R124 ;  /* 0x0000007c8d7c7220 */ /* 0x002fcc0000410000 */
[----:B------:R-:W1:Y:S08]  /*3590*/  MUFU.EX2 R148, R148 ;  /* 0x0000009400947308 */ /* 0x000e700000000800 */
[----:B------:R-:W-:Y:S08]  /*35a0*/  MUFU.EX2 R145, R145 ;  /* 0x0000009100917308 */ /* 0x000ff00000000800 */
[----:B------:R-:W1:Y:S08]  /*35b0*/  MUFU.EX2 R144, R144 ;  /* 0x0000009000907308 */ /* 0x000e700000000800 */
[----:B------:R-:W-:Y:S08]  /*35c0*/  MUFU.EX2 R146, R146 ;  /* 0x0000009200927308 */ /* 0x000ff00000000800 */
[----:B------:R-:W-:Y:S08]  /*35d0*/  MUFU.EX2 R149, R149 ;  /* 0x0000009500957308 */ /* 0x000ff00000000800 */
[----:B------:R-:W1:Y:S08]  /*35e0*/  MUFU.EX2 R147, R147 ;  /* 0x0000009300937308 */ /* 0x000e700000000800 */
[----:B------:R-:W-:Y:S08]  /*35f0*/  MUFU.EX2 R10, R10 ;  /* 0x0000000a000a7308 */ /* 0x000ff00000000800 */
[----:B------:R-:W1:Y:S01]  /*3600*/  MUFU.EX2 R9, R9 ;  /* 0x0000000900097308 */ /* 0x000e620000000800 */
[----:B------:R-:W-:Y:S01]  /*3610*/  FMUL.FTZ R15, R124, R15 ;  /* 0x0000000f7c0f7220 */ /* 0x000fe20000410000 */
[----:B------:R-:W-:Y:S01]  /*3620*/  FFMA.FTZ R12, -R12, R12, 1 ;  /* 0x3f8000000c0c7423 */ /* 0x000fe2000001010c */
[----:B------:R-:W-:Y:S01]  /*3630*/  FMUL.FTZ R121, R155, R121 ;  /* 0x000000799b797220 */ /* 0x000fe20000410000 */
[----:B------:R-:W-:Y:S01]  /*3640*/  FFMA.FTZ R17, -R17, R17, 1 ;  /* 0x3f80000011117423 */ /* 0x000fe20000010111 */
[----:B--2---:R-:W-:Y:S01]  /*3650*/  FMUL.FTZ R125, R143, R125 ;  /* 0x0000007d8f7d7220 */ /* 0x004fe20000410000 */
[----:B------:R-:W-:Y:S01]  /*3660*/  FFMA.FTZ R124, -R20, R20, 1 ;  /* 0x3f800000147c7423 */ /* 0x000fe20000010114 */
[----:B---3--:R-:W-:Y:S01]  /*3670*/  FMUL.FTZ R128, R140, R128 ;  /* 0x000000808c807220 */ /* 0x008fe20000410000 */
[----:B------:R-:W-:Y:S01]  /*3680*/  FMUL.FTZ R12, R121, R12 ;  /* 0x0000000c790c7220 */ /* 0x000fe20000410000 */
[----:B------:R-:W-:Y:S01]  /*3690*/  FMUL.FTZ R17, R125, R17 ;  /* 0x000000117d117220 */ /* 0x000fe20000410000 */
[----:B------:R-:W-:Y:S01]  /*36a0*/  FFMA.FTZ R121, -R21, R21, 1 ;  /* 0x3f80000015797423 */ /* 0x000fe20000010115 */
[----:B------:R-:W-:Y:S01]  /*36b0*/  FMUL.FTZ R124, R128, R124 ;  /* 0x0000007c807c7220 */ /* 0x000fe20000410000 */
[----:B------:R-:W-:Y:S01]  /*36c0*/  FFMA.FTZ R125, -R22, R22, 1 ;  /* 0x3f800000167d7423 */ /* 0x000fe20000010116 */
[----:B------:R-:W-:Y:S01]  /*36d0*/  FFMA.FTZ R128, -R23, R23, 1 ;  /* 0x3f80000017807423 */ /* 0x000fe20000010117 */
[----:B------:R-:W-:Y:S01]  /*36e0*/  FMUL.FTZ R132, R142, R132 ;  /* 0x000000848e847220 */ /* 0x000fe20000410000 */
[----:B------:R-:W-:-:S02]  /*36f0*/  F2FP.BF16.F32.PACK_AB R20, R155, R154 ;  /* 0x0000009a9b14723e */ /* 0x000fc400000010ff */
[----:B-1----:R-:W-:Y:S02]  /*3700*/  F2FP.BF16.F32.PACK_AB R21, R148, R150 ;  /* 0x000000969415723e */ /* 0x002fe400000010ff */
[----:B------:R-:W-:Y:S02]  /*3710*/  F2FP.BF16.F32.PACK_AB R22, R143, R141 ;  /* 0x0000008d8f16723e */ /* 0x000fe400000010ff */
[----:B------:R-:W-:Y:S01]  /*3720*/  F2FP.BF16.F32.PACK_AB R23, R144, R145 ;  /* 0x000000919017723e */ /* 0x000fe200000010ff */
[----:B------:R-:W-:Y:S01]  /*3730*/  BAR.SYNC.DEFER_BLOCKING 0x9, 0x180 ;  /* 0x0246000000007b1d */ /* 0x000fe20000010000 */
[----:B------:R-:W-:Y:S02]  /*3740*/  F2FP.BF16.F32.PACK_AB R140, R11, R140 ;  /* 0x0000008c0b8c723e */ /* 0x000fe400000010ff */
[----:B------:R-:W-:Y:S02]  /*3750*/  F2FP.BF16.F32.PACK_AB R141, R147, R149 ;  /* 0x00000095938d723e */ /* 0x000fe400000010ff */
[----:B------:R-:W-:-:S02]  /*3760*/  F2FP.BF16.F32.PACK_AB R142, R146, R142 ;  /* 0x0000008e928e723e */ /* 0x000fc400000010ff */
[----:B------:R-:W-:Y:S02]  /*3770*/  F2FP.BF16.F32.PACK_AB R143, R9, R10 ;  /* 0x0000000a098f723e */ /* 0x000fe400000010ff */
[----:B------:R-:W-:Y:S01]  /*3780*/  R2UR UR7, R156 ;  /* 0x000000009c0772ca */ /* 0x000fe200000e0000 */
[--C-:B------:R-:W-:Y:S01]  /*3790*/  FADD.FTZ R123, R123, -R152.reuse ;  /* 0x800000987b7b7221 */ /* 0x100fe20000010000 */
[----:B------:R-:W-:Y:S01]  /*37a0*/  FMUL.FTZ R129, R11, R129 ;  /* 0x000000810b817220 */ /* 0x000fe20000410000 */
[--C-:B------:R-:W-:Y:S01]  /*37b0*/  FADD.FTZ R122, R122, -R152.reuse ;  /* 0x800000987a7a7221 */ /* 0x100fe20000010000 */
[--C-:B------:R-:W-:Y:S01]  /*37c0*/  FADD.FTZ R126, R126, -R152.reuse ;  /* 0x800000987e7e7221 */ /* 0x100fe20000010000 */
[--C-:B------:R-:W-:Y:S01]  /*37d0*/  FADD.FTZ R127, R127, -R152.reuse ;  /* 0x800000987f7f7221 */ /* 0x100fe20000010000 */
[--C-:B------:R-:W-:Y:S01]  /*37e0*/  FADD.FTZ R134, R134, -R152.reuse ;  /* 0x8000009886867221 */ /* 0x100fe20000010000 */
[--C-:B------:R-:W-:Y:S01]  /*37f0*/  FADD.FTZ R135, R135, -R152.reuse ;  /* 0x8000009887877221 */ /* 0x100fe20000010000 */
[----:B------:R-:W-:Y:S01]  /*3800*/  FMUL.FTZ R123, R148, R123 ;  /* 0x0000007b947b7220 */ /* 0x000fe20000410000 */
[----:B------:R-:W-:Y:S01]  /*3810*/  FFMA.FTZ R14, -R14, R14, 1 ;  /* 0x3f8000000e0e7423 */ /* 0x000fe2000001010e */
[--C-:B------:R-:W-:Y:S01]  /*3820*/  FADD.FTZ R130, R130, -R152.reuse ;  /* 0x8000009882827221 */ /* 0x100fe20000010000 */
[----:B------:R-:W-:Y:S01]  /*3830*/  FADD.FTZ R131, R131, -R152 ;  /* 0x8000009883837221 */ /* 0x000fe20000010000 */
[----:B------:R-:W-:Y:S01]  /*3840*/  FMUL.FTZ R121, R129, R121 ;  /* 0x0000007981797220 */ /* 0x000fe20000410000 */
[----:B------:R-:W-:Y:S01]  /*3850*/  FMUL.FTZ R125, R132, R125 ;  /* 0x0000007d847d7220 */ /* 0x000fe20000410000 */
[----:B------:R-:W-:Y:S01]  /*3860*/  FMUL.FTZ R122, R150, R122 ;  /* 0x0000007a967a7220 */ /* 0x000fe20000410000 */
[----:B------:R-:W-:Y:S01]  /*3870*/  FFMA.FTZ R13, -R13, R13, 1 ;  /* 0x3f8000000d0d7423 */ /* 0x000fe2000001010d */
[----:B------:R-:W-:Y:S01]  /*3880*/  FFMA.FTZ R129, -R18, R18, 1 ;  /* 0x3f80000012817423 */ /* 0x000fe20000010112 */
[----:B------:R-:W-:Y:S01]  /*3890*/  FMUL.FTZ R120, R154, R120 ;  /* 0x000000789a787220 */ /* 0x000fe20000410000 */
[----:B------:R-:W-:Y:S01]  /*38a0*/  FMUL.FTZ R133, R146, R133 ;  /* 0x0000008592857220 */ /* 0x000fe20000410000 */
[----:B------:R-:W-:Y:S01]  /*38b0*/  FMUL.FTZ R126, R145, R126 ;  /* 0x0000007e917e7220 */ /* 0x000fe20000410000 */
[----:B------:R-:W-:Y:S01]  /*38c0*/  FMUL.FTZ R127, R144, R127 ;  /* 0x0000007f907f7220 */ /* 0x000fe20000410000 */
[----:B------:R-:W-:Y:S01]  /*38d0*/  FFMA.FTZ R132, -R19, R19, 1 ;  /* 0x3f80000013847423 */ /* 0x000fe20000010113 */
[----:B------:R-:W-:Y:S01]  /*38e0*/  FMUL.FTZ R18, R123, R14 ;  /* 0x0000000e7b127220 */ /* 0x000fe20000410000 */
        /* <DEDUP_REMOVED lines=14> */
[----:B------:R-:W-:Y:S01]  /*39d0*/  USHF.R.U32.HI UR6, URZ, 0x4, UR37 ;  /* 0x000000043f067899 */ /* 0x000fe20008011625 */
        /* <DEDUP_REMOVED lines=9> */
[----:B------:R-:W-:Y:S02]  /*3a70*/  F2FP.BF16.F32.PACK_AB R124, R121, R124 ;  /* 0x0000007c797c723e */ /* 0x000fe400000010ff */
[----:B------:R-:W-:Y:S01]  /*3a80*/  F2FP.BF16.F32.PACK_AB R125, R10, R9 ;  /* 0x000000090a7d723e */ /* 0x000fe200000010ff */
[----:B------:R-:W-:Y:S02]  /*3a90*/  ULOP3.LUT UR12, UR6, 0x1000000, URZ, 0xfc, !UPT ;  /* 0x01000000060c7892 */ /* 0x000fe4000f8efc3f */
[----:B------:R-:W-:Y:S01]  /*3aa0*/  ULOP3.LUT UR6, UR5, 0x3fff, URZ, 0xc0, !UPT ;  /* 0x00003fff05067892 */ /* 0x000fe2000f8ec03f */
[----:B------:R-:W-:Y:S01]  /*3ab0*/  UMOV UR11, 0x80000020 ;  /* 0x80000020000b7882 */ /* 0x000fe20000000000 */
[----:B------:R-:W-:-:S03]  /*3ac0*/  UMOV UR9, 0x40000040 ;  /* 0x4000004000097882 */ /* 0x000fc60000000000 */
[----:B------:R-:W-:Y:S02]  /*3ad0*/  UMOV UR10, UR12 ;  /* 0x0000000c000a7c82 */ /* 0x000fe40008000000 */
[----:B------:R-:W-:Y:S01]  /*3ae0*/  UMOV UR8, UR6 ;  /* 0x0000000600087c82 */ /* 0x000fe20008000000 */
[----:B-----5:R1:W-:Y:S04]  /*3af0*/  STSM.16.M88.4 [R153+0x30400], R20 ;  /* 0x0304001499007844 */ /* 0x0203e80000000200 */
[----:B----4-:R-:W-:Y:S01]  /*3b00*/  STSM.16.M88.4 [R151], R140 ;  /* 0x0000008c97007844 */ /* 0x010fe20000000200 */
[----:B------:R-:W-:Y:S01]  /*3b10*/  @!PT LDS RZ, [RZ] ;  /* 0x00000000fffff984 */ /* 0x000fe20000000800 */
[----:B------:R-:W-:Y:S01]  /*3b20*/  @!PT LDS RZ, [RZ] ;  /* 0x00000000fffff984 */ /* 0x000fe20000000800 */
[----:B------:R-:W-:Y:S01]  /*3b30*/  @!PT LDS RZ, [RZ] ;  /* 0x00000000fffff984 */ /* 0x000fe20000000800 */
[----:B------:R-:W-:Y:S01]  /*3b40*/  @!PT LDS RZ, [RZ] ;  /* 0x00000000fffff984 */ /* 0x000fe20000000800 */
[----:B------:R2:W-:Y:S06]  /*3b50*/  MEMBAR.ALL.CTA ;  /* 0x0000000000007992 */ /* 0x0005ec0000008000 */
[----:B--2---:R-:W2:Y:S01]  /*3b60*/  FENCE.VIEW.ASYNC.S ;  /* 0x00000000000073c6 */ /* 0x004ea20000000000 */
[----:B-1----:R-:W-:Y:S01]  /*3b70*/  FMUL.FTZ R20, R135, R14 ;  /* 0x0000000e87147220 */ /* 0x002fe20000410000 */
[----:B------:R-:W-:-:S02]  /*3b80*/  F2FP.BF16.F32.PACK_AB R14, R17, R15 ;  /* 0x0000000f110e723e */ /* 0x000fc400000010ff */
[----:B------:R-:W-:Y:S01]  /*3b90*/  F2FP.BF16.F32.PACK_AB R15, R122, R19 ;  /* 0x000000137a0f723e */ /* 0x000fe200000010ff */
[----:B--2---:R-:W-:Y:S01]  /*3ba0*/  BAR.SYNC.DEFER_BLOCKING 0x9, 0x180 ;  /* 0x0246000000007b1d */ /* 0x004fe20000010000 */
[----:B------:R-:W-:-:S05]  /*3bb0*/  F2FP.BF16.F32.PACK_AB R127, R20, R11 ;  /* 0x0000000b147f723e */ /* 0x000fca00000010ff */
        /* <DEDUP_REMOVED lines=84> */
.L_x_1820:
        /* <DEDUP_REMOVED lines=59> */
.L_x_1821:
[----:B-1----:R-:W2:Y:S01]  /*44b0*/  LDL R9, [R1+0x14] ;  /* 0x0000140001097983 */ /* 0x002ea20000100800 */
[----:B------:R-:W-:Y:S01]  /*44c0*/  VIADD R16, R16, 0x1 ;  /* 0x0000000110107836 */ /* 0x000fe20000000000 */
[----:B------:R-:W-:Y:S01]  /*44d0*/  LOP3.LUT R5, R5, 0x1, RZ, 0x3c, !PT ;  /* 0x0000000105057812 */ /* 0x000fe200078e3cff */
[----:B------:R-:W-:Y:S02]  /*44e0*/  VIADD R2, R2, 0x1 ;  /* 0x0000000102027836 */ /* 0x000fe40000000000 */
[----:B------:R-:W-:-:S03]  /*44f0*/  VIADD R3, R3, 0x36420 ;  /* 0x0003642003037836 */ /* 0x000fc60000000000 */
[C---:B------:R-:W-:Y:S02]  /*4500*/  ISETP.NE.AND P0, PT, R2.reuse, 0x2, PT ;  /* 0x000000020200780c */ /* 0x040fe40003f05270 */
[----:B------:R-:W-:Y:S02]  /*4510*/  PRMT R3, RZ, 0x654, R3 ;  /* 0x00000654ff037816 */ /* 0x000fe40000000003 */
[----:B------:R-:W-:Y:S02]  /*4520*/  SEL R10, RZ, 0x1, P0 ;  /* 0x00000001ff0a7807 */ /* 0x000fe40000000000 */
[----:B------:R1:W-:Y:S01]  /*4530*/  SYNCS.ARRIVE.TRANS64.RED.A1T0 RZ, [R3+URZ], RZ ;  /* 0x000000ff03ff79a7 */ /* 0x0003e2000810043f */
[----:B------:R-:W-:Y:S02]  /*4540*/  SEL R2, R2, RZ, P0 ;  /* 0x000000ff02027207 */ /* 0x000fe40000000000 */
[----:B------:R-:W-:Y:S02]  /*4550*/  LOP3.LUT R7, R7, R10, RZ, 0x3c, !PT ;  /* 0x0000000a07077212 */ /* 0x000fe400078e3cff */
[----:B--2---:R-:W-:-:S13]  /*4560*/  ISETP.GE.AND P1, PT, R16, R9, PT ;  /* 0x000000091000720c */ /* 0x004fda0003f26270 */
        /* <DEDUP_REMOVED lines=51> */
.L_x_1796:
        /* <DEDUP_REMOVED lines=129> */
.L_x_1824:
        /* <DEDUP_REMOVED lines=54> */
.L_x_1826:
[----:B------:R-:W-:Y:S05]  /*5410*/  BSYNC B0 ;  /* 0x0000000000007941 */ /* 0x000fea0003800000 */
.L_x_1825:
        /* <DEDUP_REMOVED lines=15> */
.L_x_1828:
[----:B------:R-:W-:Y:S05]  /*5510*/  BSYNC B0 ;  /* 0x0000000000007941 */ /* 0x000fea0003800000 */
.L_x_1827:
        /* <DEDUP_REMOVED lines=18> */
.L_x_1830:
[----:B------:R-:W-:Y:S05]  /*5640*/  BSYNC B0 ;  /* 0x0000000000007941 */ /* 0x000fea0003800000 */
.L_x_1829:
        /* <DEDUP_REMOVED lines=17> */
.L_x_1832:
[----:B------:R-:W-:Y:S05]  /*5760*/  BSYNC B0 ;  /* 0x0000000000007941 */ /* 0x000fea0003800000 */
.L_x_1831:
        /* <DEDUP_REMOVED lines=18> */
.L_x_1834:
[----:B------:R-:W-:Y:S05]  /*5890*/  BSYNC B0 ;  /* 0x0000000000007941 */ /* 0x000fea0003800000 */
.L_x_1833:
        /* <DEDUP_REMOVED lines=20> */
.L_x_1836:
[----:B------:R-:W-:Y:S05]  /*59e0*/  BSYNC B0 ;  /* 0x0000000000007941 */ /* 0x000fea0003800000 */
.L_x_1835:
        /* <DEDUP_REMOVED lines=26> */
.L_x_1838:
[----:B------:R-:W-:Y:S05]  /*5b90*/  BSYNC B0 ;  /* 0x0000000000007941 */ /* 0x000fea0003800000 */
.L_x_1837:
        /* <DEDUP_REMOVED lines=15> */
.L_x_1840:
[----:B------:R-:W-:Y:S05]  /*5c90*/  BSYNC B0 ;  /* 0x0000000000007941 */ /* 0x000fea0003800000 */
.L_x_1839:
        /* <DEDUP_REMOVED lines=15> */
.L_x_1842:
[----:B------:R-:W-:Y:S05]  /*5d90*/  BSYNC B0 ;  /* 0x0000000000007941 */ /* 0x000fea0003800000 */
.L_x_1841:
        /* <DEDUP_REMOVED lines=15> */
.L_x_1844:
[----:B------:R-:W-:Y:S05]  /*5e90*/  BSYNC B0 ;  /* 0x0000000000007941 */ /* 0x000fea0003800000 */
.L_x_1843:
        /* <DEDUP_REMOVED lines=15> */
.L_x_1846:
[----:B------:R-:W-:Y:S05]  /*5f90*/  BSYNC B0 ;  /* 0x0000000000007941 */ /* 0x000fea0003800000 */
.L_x_1845:
        /* <DEDUP_REMOVED lines=15> */
.L_x_1823:
[----:B------:R-:W3:Y:S01]  /*6090*/  LDL R16, [R1+0x18] ;  /* 0x0000180001107983 */ /* 0x000ee20000100800 */
[----:B-1----:R-:W1:Y:S08]  /*60a0*/  LDC.64 R4, c[0x0][0x870] ;  /* 0x00021c00ff047b82 */ /* 0x002e700000000a00 */
[----:B--2---:R-:W3:Y:S01]  /*60b0*/  LDC.64 R2, c[0x0][0x870] ;  /* 0x00021c00ff027b82 */ /* 0x004ee20000000a00 */
[----:B------:R-:W-:Y:S01]  /*60c0*/  ULDC UR4, c[0x0][0x808] ;  /* 0x0002020000047ab9 */ /* 0x000fe20000000800 */
[----:B------:R-:W2:Y:S06]  /*60d0*/  S2R R13, SR_CTAID.X ;  /* 0x00000000000d7919 */ /* 0x000eac0000002500 */
[----:B------:R-:W4:Y:S01]  /*60e0*/  LDC.64 R14, c[0x0][0x820] ;  /* 0x00020800ff0e7b82 */ /* 0x000f220000000a00 */
[----:B-1----:R-:W-:-:S04]  /*60f0*/  ISETP.NE.U32.AND P0, PT, R4, RZ, PT ;  /* 0x000000ff0400720c */ /* 0x002fc80003f05070 */
[----:B------:R-:W-:Y:S01]  /*6100*/  ISETP.NE.AND.EX P0, PT, R5, RZ, PT, P0 ;  /* 0x000000ff0500720c */ /* 0x000fe20003f05300 */
[----:B------:R-:W-:Y:S02]  /*6110*/  IMAD.U32 R0, RZ, RZ, UR4 ;  /* 0x00000004ff007e24 */ /* 0x000fe4000f8e00ff */
[----:B---3--:R-:W-:Y:S02]  /*6120*/  IMAD.WIDE R4, R16, 0x4, R2 ;  /* 0x0000000410047825 */ /* 0x008fe400078e0202 */
[----:B------:R-:W1:Y:S08]  /*6130*/  LDC.64 R2, c[0x0][0x878] ;  /* 0x00021e00ff027b82 */ /* 0x000e700000000a00 */
[----:B------:R-:W3:Y:S01]  /*6140*/  @P0 LDG.E R9, desc[UR38][R4.64] ;  /* 0x0000002604090981 */ /* 0x000ee2000c1e1900 */
[----:B-1----:R-:W-:-:S04]  /*6150*/  ISETP.NE.U32.AND P1, PT, R2, RZ, PT ;  /* 0x000000ff0200720c */ /* 0x002fc80003f25070 */
[----:B------:R-:W-:-:S13]  /*6160*/  ISETP.NE.AND.EX P1, PT, R3, RZ, PT, P1 ;  /* 0x000000ff0300720c */ /* 0x000fda0003f25310 */
[----:B------:R-:W1:Y:S02]  /*6170*/  @P1 LDC.64 R2, c[0x0][0x878] ;  /* 0x00021e00ff021b82 */ /* 0x000e640000000a00 */
[----:B-1----:R-:W-:-:S05]  /*6180*/  @P1 IMAD.WIDE R6, R16, 0x4, R2 ;  /* 0x0000000410061825 */ /* 0x002fca00078e0202 */
        /* <DEDUP_REMOVED lines=8> */
[--C-:B---3--:R-:W-:Y:S01]  /*6210*/  @P0 SHF.R.S32.HI R3, RZ, 0x1f, R9.reuse ;  /* 0x0000001fff030819 */ /* 0x108fe20000011409 */
[----:B------:R-:W-:Y:S01]  /*6220*/  @P0 IMAD.MOV.U32 R2, RZ, RZ, R9 ;  /* 0x000000ffff020224 */ /* 0x000fe200078e0009 */
[----:B-1--4-:R-:W-:Y:S06]  /*6230*/  @P1 BRA `(.L_x_1847) ;  /* 0x0000000000101947 */ /* 0x012fec0003800000 */
[----:B------:R-:W-:Y:S05]  /*6240*/  @!P0 BRA `(.L_x_1847) ;  /* 0x00000000000c8947 */ /* 0x000fea0003800000 */
[----:B------:R-:W2:Y:S04]  /*6250*/  LDG.E R7, desc[UR38][R4.64] ;  /* 0x0000002604077981 */ /* 0x000ea8000c1e1900 */
[----:B-----5:R-:W2:Y:S02]  /*6260*/  LDG.E R0, desc[UR38][R4.64+0x4] ;  /* 0x0000042604007981 */ /* 0x020ea4000c1e1900 */
[----:B--2---:R-:W-:-:S07]  /*6270*/  IMAD.IADD R0, R0, 0x1, -R7 ;  /* 0x0000000100007824 */ /* 0x004fce00078e0a07 */
.L_x_1847:
        /* <DEDUP_REMOVED lines=45> */
.L_x_1849:
[----:B------:R-:W-:Y:S05]  /*6550*/  BSYNC B0 ;  /* 0x0000000000007941 */ /* 0x000fea0003800000 */
.L_x_1848:
        /* <DEDUP_REMOVED lines=16> */
.L_x_1851:
[----:B------:R-:W-:Y:S05]  /*6660*/  BSYNC B0 ;  /* 0x0000000000007941 */ /* 0x000fea0003800000 */
.L_x_1850:
        /* <DEDUP_REMOVED lines=16> */
.L_x_1853:
[----:B------:R-:W-:Y:S05]  /*6770*/  BSYNC B0 ;  /* 0x0000000000007941 */ /* 0x000fea0003800000 */
.L_x_1852:
        /* <DEDUP_REMOVED lines=17> */
.L_x_1855:
[----:B------:R-:W-:Y:S05]  /*6890*/  BSYNC B0 ;  /* 0x0000000000007941 */ /* 0x000fea0003800000 */
.L_x_1854:
        /* <DEDUP_REMOVED lines=16> */
.L_x_1857:
[----:B------:R-:W-:Y:S05]  /*69a0*/  BSYNC B0 ;  /* 0x0000000000007941 */ /* 0x000fea0003800000 */
.L_x_1856:
        /* <DEDUP_REMOVED lines=20> */
.L_x_1859:
[----:B------:R-:W-:Y:S05]  /*6af0*/  BSYNC B0 ;  /* 0x0000000000007941 */ /* 0x000fea0003800000 */
.L_x_1858:
        /* <DEDUP_REMOVED lines=24> */
.L_x_1861:
[----:B------:R-:W-:Y:S05]  /*6c80*/  BSYNC B0 ;  /* 0x0000000000007941 */ /* 0x000fea0003800000 */
.L_x_1860:
        /* <DEDUP_REMOVED lines=15> */
.L_x_1863:
[----:B------:R-:W-:Y:S05]  /*6d80*/  BSYNC B0 ;  /* 0x0000000000007941 */ /* 0x000fea0003800000 */
.L_x_1862:
        /* <DEDUP_REMOVED lines=15> */
.L_x_1865:
[----:B------:R-:W-:Y:S05]  /*6e80*/  BSYNC B0 ;  /* 0x0000000000007941 */ /* 0x000fea0003800000 */
.L_x_1864:
        /* <DEDUP_REMOVED lines=15> */
.L_x_1867:
[----:B------:R-:W-:Y:S05]  /*6f80*/  BSYNC B0 ;  /* 0x0000000000007941 */ /* 0x000fea0003800000 */
.L_x_1866:
        /* <DEDUP_REMOVED lines=15> */
.L_x_1869:
[----:B------:R-:W-:Y:S05]  /*7080*/  BSYNC B0 ;  /* 0x0000000000007941 */ /* 0x000fea0003800000 */
.L_x_1868:
        /* <DEDUP_REMOVED lines=15> */
.L_x_1785:
[----:B------:R-:W-:-:S08]  /*7180*/  NOP ;  /* 0x0000000000007918 */ /* 0x000fd00000000000 */
[----:B---3--:R-:W1:-:S00]  /*7190*/  USETMAXREG.DEALLOC.CTAPOOL 0x20 ;  /* 0x00000020000079c8 */ /* 0x008e4000080e0500 */
        /* <DEDUP_REMOVED lines=19> */
.L_x_1871:
        /* <DEDUP_REMOVED lines=13> */
.L_x_1873:
[----:B------:R-:W-:-:S05]  /*73a0*/  ULDC UR4, c[0x0][0x8bc] ;  /* 0x00022f0000047ab9 */ /* 0x000fca0000000800 */
.L_x_1872:
[----:B-1----:R-:W-:-:S04]  /*73b0*/  UIMAD UR11, UR12, 0x60, URZ ;  /* 0x000000600c0b78a4 */ /* 0x002fc8000f8e023f */
[----:B------:R-:W-:-:S04]  /*73c0*/  UISETP.GE.AND UP0, UPT, UR11, UR4, UPT ;  /* 0x000000040b00728c */ /* 0x000fc8000bf06270 */
[----:B--2---:R-:W-:-:S06]  /*73d0*/  USEL UR16, UR16, 0xffffffff, !UP0 ;  /* 0xffffffff10107887 */ /* 0x004fcc000c000000 */
[----:B------:R-:W-:-:S13]  /*73e0*/  ISETP.LE.AND P0, PT, RZ, UR16, PT ;  /* 0x00000010ff007c0c */ /* 0x000fda000bf03270 */
[----:B------:R-:W-:Y:S05]  /*73f0*/  @!P0 BRA `(.L_x_1790) ;  /* 0x0000003c00e08947 */ /* 0x000fea0003800000 */
[----:B------:R-:W-:Y:S01]  /*7400*/  ULDC.64 UR4, c[0x0][0x770] ;  /* 0x0001dc0000047ab9 */ /* 0x000fe20000000a00 */
[----:B------:R-:W1:Y:S01]  /*7410*/  S2UR UR17, SR_CTAID.Y ;  /* 0x00000000001179c3 */ /* 0x000e620000002600 */
[----:B------:R-:W-:Y:S01]  /*7420*/  UISETP.NE.U32.AND UP0, UPT, UR4, URZ, UPT ;  /* 0x0000003f0400728c */ /* 0x000fe2000bf05070 */
[----:B------:R-:W-:-:S03]  /*7430*/  ULDC.64 UR8, c[0x0][0x788] ;  /* 0x0001e20000087ab9 */ /* 0x000fc60000000a00 */
        /* <DEDUP_REMOVED lines=8> */
[----:B------:R-:W-:-:S04]  /*74c0*/  UISETP.NE.U32.AND UP1, UPT, UR4, URZ, UPT ;  /* 0x0000003f0400728c */ /* 0x000fc8000bf25070 */
[----:B------:R-:W-:-:S06]  /*74d0*/  UISETP.NE.AND.EX UP1, UPT, UR5, URZ, UPT, UP1 ;  /* 0x0000003f0500728c */ /* 0x000fcc000bf25310 */
[----:B------:R-:W-:-:S05]  /*74e0*/  PLOP3.LUT P2, PT, PT, PT, UP1, 0x80, 0x0 ;  /* 0x000000000000781c */ /* 0x000fca0003f4f018 */
[----:B------:R-:W-:Y:S02]  /*74f0*/  @UP1 ULDC.64 UR4, c[0x0][0x780] ;  /* 0x0001e00000041ab9 */ /* 0x000fe40000000a00 */
[----:B------:R-:W-:-:S06]  /*7500*/  @UP1 UIMAD.WIDE UR4, UR16, 0x4, UR4 ;  /* 0x00000004100418a5 */ /* 0x000fcc000f8e0204 */
[----:B------:R-:W-:Y:S02]  /*7510*/  IMAD.U32 R4, RZ, RZ, UR4 ;  /* 0x00000004ff047e24 */ /* 0x000fe4000f8e00ff */
[----:B------:R-:W-:-:S05]  /*7520*/  IMAD.U32 R5, RZ, RZ, UR5 ;  /* 0x00000005ff057e24 */ /* 0x000fca000f8e00ff */
[----:B------:R-:W3:Y:S01]  /*7530*/  @P2 LDG.E R4, desc[UR38][R4.64] ;  /* 0x0000002604042981 */ /* 0x000ee2000c1e1900 */
[----:B------:R-:W-:Y:S01]  /*7540*/  PLOP3.LUT P0, PT, PT, PT, UP0, 0x80, 0x0 ;  /* 0x000000000000781c */ /* 0x000fe20003f0f008 */
[----:B-1----:R-:W-:-:S12]  /*7550*/  USHF.R.S32.HI UR14, URZ, 0x1f, UR17 ;  /* 0x0000001f3f0e7899 */ /* 0x002fd80008011411 */
[----:B--2---:R-:W-:Y:S02]  /*7560*/  @P0 R2UR UR4, R0 ;  /* 0x00000000000402ca */ /* 0x004fe400000e0000 */
[----:B------:R-:W-:Y:S01]  /*7570*/  ISETP.NE.U32.AND P0, PT, RZ, UR8, PT ;  /* 0x00000008ff007c0c */ /* 0x000fe2000bf05070 */
[----:B------:R-:W-:-:S03]  /*7580*/  ULDC UR8, c[0x0][0x280] ;  /* 0x0000a00000087ab9 */ /* 0x000fc60000000800 */
[----:B------:R-:W-:-:S07]  /*7590*/  ISETP.NE.AND.EX P0, PT, RZ, UR9, PT, P0 ;  /* 0x00000009ff007c0c */ /* 0x000fce000bf05300 */
[----:B------:R-:W-:-:S04]  /*75a0*/  @UP0 ULEA UR4, UR16, UR4, 0x6 ;  /* 0x0000000410040291 */ /* 0x000fc8000f8e303f */
[----:B------:R-:W-:-:S04]  /*75b0*/  @UP0 USHF.R.S32.HI UR5, URZ, 0x1f, UR4 ;  /* 0x0000001f3f050899 */ /* 0x000fc80008011404 */
[----:B------:R-:W-:-:S04]  /*75c0*/  @UP0 ULEA.HI UR5, UR5, UR4, URZ, 0x6 ;  /* 0x0000000405050291 */ /* 0x000fc8000f8f303f */
[----:B------:R-:W-:-:S04]  /*75d0*/  @UP0 USHF.R.S32.HI UR5, URZ, 0x6, UR5 ;  /* 0x000000063f050899 */ /* 0x000fc80008011405 */
[----:B------:R-:W-:Y:S01]  /*75e0*/  @UP0 UIMAD UR7, UR5, 0x3000, URZ ;  /* 0x00003000050708a4 */ /* 0x000fe2000f8e023f */
[----:B---3--:R-:W-:-:S03]  /*75f0*/  @P2 R2UR UR8, R4 ;  /* 0x00000000040822ca */ /* 0x008fc600000e0000 */
[----:B------:R-:W-:Y:S01]  /*7600*/  @UP0 USHF.R.S32.HI UR9, URZ, 0x1f, UR7 ;  /* 0x0000001f3f090899 */ /* 0x000fe20008011407 */
[----:B------:R-:W-:Y:S11]  /*7610*/  @P2 BRA `(.L_x_1874) ;  /* 0x0000000000142947 */ /* 0x000ff60003800000 */
[----:B------:R-:W-:Y:S05]  /*7620*/  @!P1 BRA `(.L_x_1874) ;  /* 0x0000000000109947 */ /* 0x000fea0003800000 */
[----:B------:R-:W2:Y:S04]  /*7630*/  LDG.E R5, desc[UR38][R2.64] ;  /* 0x0000002602057981 */ /* 0x000ea8000c1e1900 */
[----:B------:R-:W2:Y:S02]  /*7640*/  LDG.E R0, desc[UR38][R2.64+0x4] ;  /* 0x0000042602007981 */ /* 0x000ea4000c1e1900 */
[----:B--2---:R-:W-:-:S05]  /*7650*/  IMAD.IADD R0, R0, 0x1, -R5 ;  /* 0x0000000100007824 */ /* 0x004fca00078e0a05 */
[----:B------:R-:W-:-:S15]  /*7660*/  R2UR UR8, R0 ;  /* 0x00000000000872ca */ /* 0x000fde00000e0000 */
.L_x_1874:
[----:B------:R-:W-:Y:S01]  /*7670*/  UMOV UR4, URZ ;  /* 0x0000003f00047c82 */ /* 0x000fe20008000000 */
[----:B------:R-:W-:Y:S01]  /*7680*/  UMOV UR5, URZ ;  /* 0x0000003f00057c82 */ /* 0x000fe20008000000 */
[----:B------:R-:W-:Y:S01]  /*7690*/  ULDC UR6, c[0x0][0x290] ;  /* 0x0000a40000067ab9 */ /* 0x000fe20000000800 */
[----:B------:R-:W-:Y:S01]  /*76a0*/  @UP0 UMOV UR4, UR7 ;  /* 0x0000000700040c82 */ /* 0x000fe20008000000 */
[----:B------:R-:W-:Y:S01]  /*76b0*/  @UP0 UMOV UR5, UR9 ;  /* 0x0000000900050c82 */ /* 0x000fe20008000000 */
[----:B------:R-:W-:Y:S05]  /*76c0*/  @!P0 BRA `(.L_x_1875) ;  /* 0x00000000001c8947 */ /* 0x000fea0003800000 */
[----:B------:R-:W-:Y:S02]  /*76d0*/  ULDC.64 UR6, c[0x0][0x788] ;  /* 0x0001e20000067ab9 */ /* 0x000fe40000000a00 */
[----:B------:R-:W-:-:S06]  /*76e0*/  UIMAD.WIDE UR6, UR16, 0x4, UR6 ;  /* 0x00000004100678a5 */ /* 0x000fcc000f8e0206 */
[----:B------:R-:W-:Y:S02]  /*76f0*/  IMAD.U32 R2, RZ, RZ, UR6 ;  /* 0x00000006ff027e24 */ /* 0x000fe4000f8e00ff */
[----:B------:R-:W-:-:S05]  /*7700*/  IMAD.U32 R3, RZ, RZ, UR7 ;  /* 0x00000007ff037e24 */ /* 0x000fca000f8e00ff */
[----:B------:R-:W2:Y:S02]  /*7710*/  LDG.E R2, desc[UR38][R2.64] ;  /* 0x0000002602027981 */ /* 0x000ea4000c1e1900 */
[----:B--2---:R-:W-:Y:S01]  /*7720*/  R2UR UR6, R2 ;  /* 0x00000000020672ca */ /* 0x004fe200000e0000 */
[----:B------:R-:W-:-:S14]  /*7730*/  BRA `(.L_x_1876) ;  /* 0x0000000000307947 */ /* 0x000fdc0003800000 */
.L_x_1875:
[----:B------:R-:W-:Y:S02]  /*7740*/  ULDC.64 UR18, c[0x0][0x778] ;  /* 0x0001de0000127ab9 */ /* 0x000fe40000000a00 */
[----:B------:R-:W-:-:S04]  /*7750*/  ISETP.NE.U32.AND P0, PT, RZ, UR18, PT ;  /* 0x00000012ff007c0c */ /* 0x000fc8000bf05070 */
[----:B------:R-:W-:-:S13]  /*7760*/  ISETP.NE.AND.EX P0, PT, RZ, UR19, PT, P0 ;  /* 0x00000013ff007c0c */ /* 0x000fda000bf05300 */
[----:B------:R-:W-:Y:S05]  /*7770*/  @!P0 BRA `(.L_x_1876) ;  /* 0x0000000000208947 */ /* 0x000fea0003800000 */
[----:B------:R-:W-:Y:S02]  /*7780*/  ULDC.64 UR6, c[0x0][0x778] ;  /* 0x0001de0000067ab9 */ /* 0x000fe40000000a00 */
[----:B------:R-:W-:-:S06]  /*7790*/  UIMAD.WIDE UR6, UR16, 0x4, UR6 ;  /* 0x00000004100678a5 */ /* 0x000fcc000f8e0206 */
[----:B------:R-:W-:Y:S02]  /*77a0*/  IMAD.U32 R2, RZ, RZ, UR6 ;  /* 0x00000006ff027e24 */ /* 0x000fe4000f8e00ff */
[----:B------:R-:W-:-:S05]  /*77b0*/  IMAD.U32 R3, RZ, RZ, UR7 ;  /* 0x00000007ff037e24 */ /* 0x000fca000f8e00ff */
[----:B------:R-:W2:Y:S04]  /*77c0*/  LDG.E R0, desc[UR38][R2.64] ;  /* 0x0000002602007981 */ /* 0x000ea8000c1e1900 */
[----:B------:R-:W2:Y:S02]  /*77d0*/  LDG.E R5, desc[UR38][R2.64+0x4] ;  /* 0x0000042602057981 */ /* 0x000ea4000c1e1900 */
[----:B--2---:R-:W-:-:S05]  /*77e0*/  IMAD.IADD R0, R5, 0x1, -R0 ;  /* 0x0000000105007824 */ /* 0x004fca00078e0a00 */
[----:B------:R-:W-:-:S15]  /*77f0*/  R2UR UR6, R0 ;  /* 0x00000000000672ca */ /* 0x000fde00000e0000 */
.L_x_1876:
[----:B------:R-:W-:Y:S01]  /*7800*/  UIADD3 UR7, -UR6, UR8, UR11 ;  /* 0x0000000806077290 */ /* 0x000fe2000fffe10b */
[----:B------:R-:W-:Y:S01]  /*7810*/  ISETP.LE.AND P0, PT, RZ, UR12, PT ;  /* 0x0000000cff007c0c */ /* 0x000fe2000bf03270 */
[----:B------:R-:W-:Y:S02]  /*7820*/  ULDC UR9, c[0x0][0x74c] ;  /* 0x0001d30000097ab9 */ /* 0x000fe40000000800 */
[----:B------:R-:W-:Y:S02]  /*7830*/  UIADD3 UR9, UR7, -UR9, URZ ;  /* 0x8000000907097290 */ /* 0x000fe4000fffe03f */
[----:B------:R-:W-:Y:S02]  /*7840*/  UIADD3 UR7, UR8, 0x3f, URZ ;  /* 0x0000003f08077890 */ /* 0x000fe4000fffe03f */
[----:B------:R-:W-:-:S04]  /*7850*/  USHF.R.S32.HI UR10, URZ, 0x1f, UR9 ;  /* 0x0000001f3f0a7899 */ /* 0x000fc80008011409 */
[----:B------:R-:W-:Y:S02]  /*7860*/  ULEA.HI UR10, UR10, UR9, URZ, 0x6 ;  /* 0x000000090a0a7291 */ /* 0x000fe4000f8f303f */
[----:B------:R-:W-:Y:S02]  /*7870*/  USHF.R.S32.HI UR9, URZ, 0x1f, UR7 ;  /* 0x0000001f3f097899 */ /* 0x000fe40008011407 */
[----:B------:R-:W-:Y:S02]  /*7880*/  USHF.R.S32.HI UR10, URZ, 0x6, UR10 ;  /* 0x000000063f0a7899 */ /* 0x000fe4000801140a */
[----:B------:R-:W-:Y:S02]  /*7890*/  ULEA.HI UR9, UR9, UR7, URZ, 0x6 ;  /* 0x0000000709097291 */ /* 0x000fe4000f8f303f */
[----:B------:R-:W-:Y:S02]  /*78a0*/  UISETP.LT.AND UP1, UPT, URZ, UR10, UPT ;  /* 0x0000000a3f00728c */ /* 0x000fe4000bf21270 */
[----:B------:R-:W-:-:S02]  /*78b0*/  USHF.R.S32.HI UR9, URZ, 0x6, UR9 ;  /* 0x000000063f097899 */ /* 0x000fc40008011409 */
[----:B------:R-:W-:-:S04]  /*78c0*/  USEL UR7, URZ, UR10, !UP1 ;  /* 0x0000000a3f077287 */ /* 0x000fc8000c800000 */
[----:B------:R-:W-:Y:S01]  /*78d0*/  IMAD.U32 R2, RZ, RZ, UR9 ;  /* 0x00000009ff027e24 */ /* 0x000fe2000f8e00ff */
[----:B------:R-:W-:Y:S07]  /*78e0*/  @!P0 BRA `(.L_x_1877) ;  /* 0x00000000001c8947 */ /* 0x000fee0003800000 */
[----:B------:R-:W-:Y:S01]  /*78f0*/  UIADD3 UR8, UR11, 0x9f, UR8 ;  /* 0x0000009f0b087890 */ /* 0x000fe2000fffe008 */
[----:B------:R-:W-:-:S03]  /*7900*/  ULDC UR9, c[0x0][0x748] ;  /* 0x0001d20000097ab9 */ /* 0x000fc60000000800 */
[----:B------:R-:W-:-:S04]  /*7910*/  UIADD3 UR8, UR8, UR9, -UR6 ;  /* 0x0000000908087290 */ /* 0x000fc8000fffe806 */
[----:B------:R-:W-:-:S04]  /*7920*/  USHF.R.S32.HI UR6, URZ, 0x1f, UR8 ;  /* 0x0000001f3f067899 */ /* 0x000fc80008011408 */
[----:B------:R-:W-:-:S04]  /*7930*/  ULEA.HI UR6, UR6, UR8, URZ, 0x6 ;  /* 0x0000000806067291 */ /* 0x000fc8000f8f303f */
[----:B------:R-:W-:-:S06]  /*7940*/  USHF.R.S32.HI UR6, URZ, 0x6, UR6 ;  /* 0x000000063f067899 */ /* 0x000fcc0008011406 */
[----:B------:R-:W-:-:S07]  /*7950*/  VIMNMX R2, R2, UR6, PT ;  /* 0x0000000602027c48 */ /* 0x000fce000bfe0100 */
.L_x_1877:
[----:B------:R-:W-:-:S13]  /*7960*/  ISETP.GT.AND P0, PT, R2, UR7, PT ;  /* 0x0000000702007c0c */ /* 0x000fda000bf04270 */
[----:B------:R-:W-:Y:S05]  /*7970*/  @!P0 BRA `(.L_x_1790) ;  /* 0x0000003800808947 */ /* 0x000fea0003800000 */
[----:B------:R-:W-:Y:S01]  /*7980*/  ULDC.64 UR12, c[0x0][0x2d8] ;  /* 0x0000b600000c7ab9 */ /* 0x000fe20000000a00 */
[----:B------:R-:W-:Y:S01]  /*7990*/  VIADD R0, R2, -UR7 ;  /* 0x8000000702007c36 */ /* 0x000fe20008000000 */
[----:B------:R-:W-:Y:S02]  /*79a0*/  UIMAD UR8, UR14, UR12, URZ ;  /* 0x0000000c0e0872a4 */ /* 0x000fe4000f8e023f */
[----:B------:R-:W-:Y:S02]  /*79b0*/  UIMAD.WIDE.U32 UR10, UR17, UR12, URZ ;  /* 0x0000000c110a72a5 */ /* 0x000fe4000f8e003f */
[----:B------:R-:W-:Y:S01]  /*79c0*/  USHF.R.S32.HI UR6, URZ, 0x1f, UR16 ;  /* 0x0000001f3f067899 */ /* 0x000fe20008011410 */
[----:B------:R-:W-:Y:S01]  /*79d0*/  LOP3.LUT R0, R0, 0x1, RZ, 0xc0, !PT ;  /* 0x0000000100007812 */ /* 0x000fe200078ec0ff */
[----:B------:R-:W-:Y:S02]  /*79e0*/  UIMAD UR17, UR17, UR13, UR8 ;  /* 0x0000000d111172a4 */ /* 0x000fe4000f8e0208 */
[----:B------:R-:W-:Y:S01]  /*79f0*/  UIADD3 UR8, UP1, UR4, UR10, URZ ;  /* 0x0000000a04087290 */ /* 0x000fe2000ff3e03f */
[----:B------:R-:W-:Y:S01]  /*7a00*/  ISETP.NE.U32.AND P1, PT, R0, 0x1, PT ;  /* 0x000000010000780c */ /* 0x000fe20003f25070 */
[----:B------:R-:W-:-:S02]  /*7a10*/  UIADD3 UR17, UR11, UR17, URZ ;  /* 0x000000110b117290 */ /* 0x000fc4000fffe03f */
[----:B------:R-:W-:Y:S01]  /*7a20*/  USEL UR6, UR6, URZ, !UP0 ;  /* 0x0000003f06067287 */ /* 0x000fe2000c000000 */
[----:B------:R-:W-:Y:S01]  /*7a30*/  ULDC.64 UR36, c[0x0][0x2e0] ;  /* 0x0000b80000247ab9 */ /* 0x000fe20000000a00 */
[----:B------:R-:W-:Y:S02]  /*7a40*/  USEL UR16, UR16, URZ, !UP0 ;  /* 0x0000003f10107287 */ /* 0x000fe4000c000000 */
[----:B------:R-:W-:Y:S02]  /*7a50*/  UIADD3.X UR9, UR5, UR17, URZ, UP1, !UPT ;  /* 0x0000001105097290 */ /* 0x000fe40008ffe43f */
[----:B------:R-:W-:Y:S02]  /*7a60*/  UIMAD UR18, UR6, UR36, URZ ;  /* 0x00000024061272a4 */ /* 0x000fe4000f8e023f */
[----:B------:R-:W-:Y:S02]  /*7a70*/  UIMAD.WIDE.U32 UR8, UR16, UR36, UR8 ;  /* 0x00000024100872a5 */ /* 0x000fe4000f8e0008 */
[----:B------:R-:W-:Y:S01]  /*7a80*/  UIMAD UR18, UR16, UR37, UR18 ;  /* 0x00000025101272a4 */ /* 0x000fe2000f8e0212 */
[----:B------:R-:W-:-:S03]  /*7a90*/  ELECT P0, URZ, PT ;  /* 0x00000000003f782f */ /* 0x000fc60003800000 */
        /* <DEDUP_REMOVED lines=20> */
.L_x_1880:
[----:B------:R-:W-:Y:S05]  /*7be0*/  BSYNC B0 ;  /* 0x0000000000007941 */ /* 0x000fea0003800000 */
.L_x_1879:
        /* <DEDUP_REMOVED lines=18> */
.L_x_1882:
[----:B------:R-:W-:Y:S05]  /*7d10*/  BSYNC B0 ;  /* 0x0000000000007941 */ /* 0x000fea0003800000 */
.L_x_1881:
        /* <DEDUP_REMOVED lines=19> */
.L_x_1884:
[----:B------:R-:W-:Y:S05]  /*7e50*/  BSYNC B0 ;  /* 0x0000000000007941 */ /* 0x000fea0003800000 */
.L_x_1883:
[----:B------:R-:W-:Y:S06]  /*7e60*/  BAR.ARV 0xa, 0xa0 ;  /* 0x0282800000007b1d */ /* 0x000fec0000002000 */
[----:B------:R-:W-:Y:S04]  /*7e70*/  BSSY B0, `(.L_x_1885) ;  /* 0x0000003000007945 */ /* 0x000fe80003800000 */
[----:B------:R-:W-:Y:S05]  /*7e80*/  @!P0 BRA `(.L_x_1886) ;  /* 0x0000000000048947 */ /* 0x000fea0003800000 */
[----:B------:R-:W-:-:S04]  /*7e90*/  DEPBAR.LE SB0, 0x1 ;  /* 0x000080400000791a */ /* 0x000fc80000000000 */
.L_x_1886:
[----:B------:R-:W-:Y:S05]  /*7ea0*/  BSYNC B0 ;  /* 0x0000000000007941 */ /* 0x000fea0003800000 */
.L_x_1885:
[----:B------:R-:W-:Y:S06]  /*7eb0*/  BAR.ARV 0xb, 0xa0 ;  /* 0x02c2800000007b1d */ /* 0x000fec0000002000 */
[----:B------:R-:W-:Y:S04]  /*7ec0*/  BSSY B0, `(.L_x_1887) ;  /* 0x0000003000007945 */ /* 0x000fe80003800000 */
[----:B------:R-:W-:Y:S05]  /*7ed0*/  @!P0 BRA `(.L_x_1888) ;  /* 0x0000000000048947 */ /* 0x000fea0003800000 */
[----:B------:R-:W-:-:S04]  /*7ee0*/  DEPBAR.LE SB0, 0x0 ;  /* 0x000080000000791a */ /* 0x000fc80000000000 */
.L_x_1888:
[----:B------:R-:W-:Y:S05]  /*7ef0*/  BSYNC B0 ;  /* 0x0000000000007941 */ /* 0x000fea0003800000 */
.L_x_1887:
[----:B------:R-:W-:Y:S06]  /*7f00*/  BAR.ARV 0xc, 0xa0 ;  /* 0x0302800000007b1d */ /* 0x000fec0000002000 */
[----:B------:R-:W-:Y:S01]  /*7f10*/  UIADD3 UR19, UR7, 0x1, URZ ;  /* 0x0000000107137890 */ /* 0x000fe2000fffe03f */
[----:B------:R-:W-:Y:S11]  /*7f20*/  BRA `(.L_x_1889) ;  /* 0x0000000000047947 */ /* 0x000ff60003800000 */
.L_x_1878:
[----:B------:R-:W-:-:S05]  /*7f30*/  UMOV UR19, UR7 ;  /* 0x0000000700137c82 */ /* 0x000fca0008000000 */
.L_x_1889:
[----:B------:R-:W-:-:S06]  /*7f40*/  UIADD3 UR6, UR7, 0x1, URZ ;  /* 0x0000000107067890 */ /* 0x000fcc000fffe03f */
[----:B------:R-:W-:-:S13]  /*7f50*/  ISETP.NE.AND P1, PT, R2, UR6, PT ;  /* 0x0000000602007c0c */ /* 0x000fda000bf25270 */
[----:B------:R-:W-:Y:S05]  /*7f60*/  @!P1 BRA `(.L_x_1790) ;  /* 0x0000003400049947 */ /* 0x000fea0003800000 */
[----:B------:R-:W-:Y:S01]  /*7f70*/  UMOV UR12, UR10 ;  /* 0x0000000a000c7c82 */ /* 0x000fe20008000000 */
[----:B------:R-:W-:Y:S01]  /*7f80*/  UMOV UR13, UR17 ;  /* 0x00000011000d7c82 */ /* 0x000fe20008000000 */
[----:B------:R-:W-:Y:S01]  /*7f90*/  ULDC.64 UR14, c[0x0][0x2c0] ;  /* 0x0000b000000e7ab9 */ /* 0x000fe20000000a00 */
[----:B------:R-:W-:Y:S02]  /*7fa0*/  UIMAD.WIDE.U32 UR12, UR16, UR36, UR12 ;  /* 0x00000024100c72a5 */ /* 0x000fe4000f8e000c */
[----:B------:R-:W-:Y:S02]  /*7fb0*/  UIMAD UR20, UR19, 0x3000, URZ ;  /* 0x00003000131478a4 */ /* 0x000fe4000f8e023f */
[----:B------:R-:W-:Y:S01]  /*7fc0*/  UIADD3 UR37, UP0, UR4, UR12, URZ ;  /* 0x0000000c04257290 */ /* 0x000fe2000ff1e03f */
[----:B------:R-:W-:Y:S01]  /*7fd0*/  UMOV UR6, URZ ;  /* 0x0000003f00067c82 */ /* 0x000fe20008000000 */
[----:B------:R-:W-:Y:S02]  /*7fe0*/  ULDC.64 UR34, c[0x0][0x2c0] ;  /* 0x0000b00000227ab9 */ /* 0x000fe40000000a00 */
[----:B------:R-:W-:-:S02]  /*7ff0*/  UIADD3.X UR12, UR5, UR18, UR13, UP0, !UPT ;  /* 0x00000012050c7290 */ /* 0x000fc400087fe40d */
[----:B------:R-:W-:Y:S01]  /*8000*/  ULEA UR25, UP0, UR37, UR14, 0x2 ;  /* 0x0000000e25197291 */ /* 0x000fe2000f80103f */
[----:B------:R-:W-:-:S03]  /*8010*/  UMOV UR46, UR20 ;  /* 0x00000014002e7c82 */ /* 0x000fc60008000000 */
        /* <DEDUP_REMOVED lines=10> */
[----:B------:R-:W-:-:S12]  /*80c0*/  UIADD3.X UR37, URZ, UR37, URZ, UP4, !UPT ;  /* 0x000000253f257290 */ /* 0x000fd8000a7fe43f */
.L_x_1910:
[----:B------:R-:W-:Y:S01]  /*80d0*/  UIADD3 UR44, UR20, UR6, URZ ;  /* 0x00000006142c7290 */ /* 0x000fe2000fffe03f */
[----:B------:R-:W-:Y:S06]  /*80e0*/  BAR.SYNC.DEFER_BLOCKING 0xd, 0xa0 ;  /* 0x0342800000007b1d */ /* 0x000fec0000010000 */
[----:B------:R-:W-:Y:S01]  /*80f0*/  UMOV UR14, UR22 ;  /* 0x00000016000e7c82 */ /* 0x000fe20008000000 */
[----:B------:R-:W-:Y:S01]  /*8100*/  UMOV UR15, UR27 ;  /* 0x0000001b000f7c82 */ /* 0x000fe20008000000 */
[----:B------:R-:W-:Y:S01]  /*8110*/  UMOV UR12, UR24 ;  /* 0x00000018000c7c82 */ /* 0x000fe20008000000 */
[----:B------:R-:W-:Y:S01]  /*8120*/  UMOV UR13, UR29 ;  /* 0x0000001d000d7c82 */ /* 0x000fe20008000000 */
[----:B------:R-:W-:Y:S01]  /*8130*/  UIMAD.WIDE UR32, UR44, 0x4, UR14 ;  /* 0x000000042c2078a5 */ /* 0x000fe2000f8e020e */
[----:B------:R-:W-:Y:S01]  /*8140*/  BSSY B0, `(.L_x_1890) ;  /* 0x0000019000007945 */ /* 0x000fe20003800000 */
[----:B------:R-:W-:Y:S01]  /*8150*/  UIMAD.WIDE UR30, UR44, 0x4, UR12 ;  /* 0x000000042c1e78a5 */ /* 0x000fe2000f8e020c */
[----:B------:R-:W-:Y:S01]  /*8160*/  UMOV UR14, UR21 ;  /* 0x00000015000e7c82 */ /* 0x000fe20008000000 */
[----:B------:R-:W-:Y:S01]  /*8170*/  UMOV UR15, UR26 ;  /* 0x0000001a000f7c82 */ /* 0x000fe20008000000 */
[----:B------:R-:W-:Y:S01]  /*8180*/  UMOV UR12, UR23 ;  /* 0x00000017000c7c82 */ /* 0x000fe20008000000 */
[----:B------:R-:W-:Y:S01]  /*8190*/  UMOV UR13, UR28 ;  /* 0x0000001c000d7c82 */ /* 0x000fe20008000000 */
[----:B------:R-:W-:-:S02]  /*81a0*/  UIMAD.WIDE UR40, UR44, 0x4, UR14 ;  /* 0x000000042c2878a5 */ /* 0x000fc4000f8e020e */
[----:B------:R-:W-:Y:S01]  /*81b0*/  UIMAD.WIDE UR42, UR44, 0x4, UR12 ;  /* 0x000000042c2a78a5 */ /* 0x000fe2000f8e020c */
[----:B------:R-:W-:Y:S01]  /*81c0*/  UMOV UR14, UR25 ;  /* 0x00000019000e7c82 */ /* 0x000fe20008000000 */
[----:B------:R-:W-:Y:S02]  /*81d0*/  UMOV UR15, UR37 ;  /* 0x00000025000f7c82 */ /* 0x000fe40008000000 */
[----:B------:R-:W-:Y:S01]  /*81e0*/  UIMAD.WIDE UR12, UR44, 0x4, UR14 ;  /* 0x000000042c0c78a5 */ /* 0x000fe2000f8e020e */
[----:B------:R-:W-:Y:S11]  /*81f0*/  @!P0 BRA `(.L_x_1891) ;  /* 0x0000000000348947 */ /* 0x000ff60003800000 */
[----:B------:R-:W1:Y:S01]  /*8200*/  S2UR UR15, SR_CgaCtaId ;  /* 0x00000000000f79c3 */ /* 0x000e620000008800 */
[----:B------:R-:W-:Y:S01]  /*8210*/  UIADD3 UR44, UP0, UR46, UR8, URZ ;  /* 0x000000082e2c7290 */ /* 0x000fe2000ff1e03f */
[----:B------:R-:W-:Y:S01]  /*8220*/  UMOV UR14, 0x400 ;  /* 0x00000400000e7882 */ /* 0x000fe20000000000 */
[----:B------:R-:W-:Y:S02]  /*8230*/  UMOV UR49, 0x400 ;  /* 0x0000040000317882 */ /* 0x000fe40000000000 */
[----:B------:R-:W-:Y:S02]  /*8240*/  ULEA.HI.X.SX32 UR45, UR46, UR47, 0x1, UP0 ;  /* 0x0000002f2e2d7291 */ /* 0x000fe400080f0e3f */
[----:B-1----:R-:W-:Y:S02]  /*8250*/  ULEA UR15, UR15, UR14, 0x18 ;  /* 0x0000000e0f0f7291 */ /* 0x002fe4000f8ec03f */
[----:B------:R-:W-:Y:S02]  /*8260*/  ULEA UR14, UP0, UR44, UR34, 0x2 ;  /* 0x000000222c0e7291 */ /* 0x000fe4000f80103f */
[----:B------:R-:W-:-:S02]  /*8270*/  UIADD3 UR48, UR15, 0x12000, URZ ;  /* 0x000120000f307890 */ /* 0x000fc4000fffe03f */
[----:B------:R-:W-:-:S03]  /*8280*/  ULEA.HI.X UR15, UR44, UR35, UR45, 0x2, UP0 ;  /* 0x000000232c0f7291 */ /* 0x000fc600080f142d */
[----:B------:R-:W-:Y:S01]  /*8290*/  UMOV UR44, 0x0 ;  /* 0x00000000002c7882 */ /* 0x000fe20000000000 */
[----:B------:R-:W-:-:S05]  /*82a0*/  UMOV UR45, 0x14f00000 ;  /* 0x14f00000002d7882 */ /* 0x000fca0000000000 */
[----:B------:R1:W-:Y:S02]  /*82b0*/  UBLKRED.G.S.ADD.F32.RN [UR14], [UR48], UR49, desc[UR44] ;  /* 0x00002c0e300073bb */ /* 0x0003e400080a1431 */
[----:B-1----:R0:W-:Y:S02]  /*82c0*/  UTMACMDFLUSH ;  /* 0x00000000000079b7 */ /* 0x0021e40000000000 */
.L_x_1891:
[----:B------:R-:W-:Y:S05]  /*82d0*/  BSYNC B0 ;  /* 0x0000000000007941 */ /* 0x000fea0003800000 */
.L_x_1890:
[----:B------:R-:W-:Y:S06]  /*82e0*/  BAR.SYNC.DEFER_BLOCKING 0xe, 0xa0 ;  /* 0x0382800000007b1d */ /* 0x000fec0000010000 */
[----:B------:R-:W-:Y:S04]  /*82f0*/  BSSY B0, `(.L_x_1892) ;  /* 0x000000b000007945 */ /* 0x000fe80003800000 */
[----:B------:R-:W-:Y:S05]  /*8300*/  @!P0 BRA `(.L_x_1893) ;  /* 0x0000000000248947 */ /* 0x000fea0003800000 */
[----:B------:R-:W1:Y:S01]  /*8310*/  S2UR UR15, SR_CgaCtaId ;  /* 0x00000000000f79c3 */ /* 0x000e620000008800 */
[----:B------:R-:W-:Y:S01]  /*8320*/  UMOV UR14, 0x400 ;  /* 0x00000400000e7882 */ /* 0x000fe20000000000 */
[----:B------:R-:W-:Y:S01]  /*8330*/  UMOV UR45, 0x400 ;  /* 0x00000400002d7882 */ /* 0x000fe20000000000 */
[----:B-1----:R-:W-:-:S03]  /*8340*/  ULEA UR14, UR15, UR14, 0x18 ;  /* 0x0000000e0f0e7291 */ /* 0x002fc6000f8ec03f */
[----:B------:R-:W-:Y:S01]  /*8350*/  UMOV UR15, 0x14f00000 ;  /* 0x14f00000000f7882 */ /* 0x000fe20000000000 */
[----:B------:R-:W-:-:S03]  /*8360*/  UIADD3 UR44, UR14, 0x16000, URZ ;  /* 0x000160000e2c7890 */ /* 0x000fc6000fffe03f */
[----:B------:R-:W-:-:S06]  /*8370*/  UMOV UR14, 0x0 ;  /* 0x00000000000e7882 */ /* 0x000fcc0000000000 */
[----:B------:R1:W-:Y:S02]  /*8380*/  UBLKRED.G.S.ADD.F32.RN [UR32], [UR44], UR45, desc[UR14] ;  /* 0x00000e202c0073bb */ /* 0x0003e400080a142d */
[----:B-1----:R0:W-:Y:S02]  /*8390*/  UTMACMDFLUSH ;  /* 0x00000000000079b7 */ /* 0x0021e40000000000 */
.L_x_1893:
[----:B------:R-:W-:Y:S05]  /*83a0*/  BSYNC B0 ;  /* 0x0000000000007941 */ /* 0x000fea0003800000 */
.L_x_1892:
        /* <DEDUP_REMOVED lines=10> */
[----:B------:R1:W-:Y:S01]  /*8450*/  UBLKRED.G.S.ADD.F32.RN [UR30], [UR32], UR33, desc[UR14] ;  /* 0x00000e1e200073bb */ /* 0x0003e200080a1421 */
[----:B------:R0:W-:Y:S01]  /*8460*/  UTMACMDFLUSH ;  /* 0x00000000000079b7 */ /* 0x0001e20000000000 */
[----:B-1----:R-:W-:-:S04]  /*8470*/  DEPBAR.LE SB0, 0x2 ;  /* 0x000080800000791a */ /* 0x002fc80000000000 */
.L_x_1895:
[----:B------:R-:W-:Y:S05]  /*8480*/  BSYNC B0 ;  /* 0x0000000000007941 */ /* 0x000fea0003800000 */
.L_x_1894:
[----:B------:R-:W-:Y:S06]  /*8490*/  BAR.ARV 0xa, 0xa0 ;  /* 0x0282800000007b1d */ /* 0x000fec0000002000 */
[----:B------:R-:W-:Y:S04]  /*84a0*/  BSSY B0, `(.L_x_1896) ;  /* 0x0000003000007945 */ /* 0x000fe80003800000 */
[----:B------:R-:W-:Y:S05]  /*84b0*/  @!P0 BRA `(.L_x_1897) ;  /* 0x0000000000048947 */ /* 0x000fea0003800000 */
[----:B------:R-:W-:-:S04]  /*84c0*/  DEPBAR.LE SB0, 0x1 ;  /* 0x000080400000791a */ /* 0x000fc80000000000 */
.L_x_1897:
[----:B------:R-:W-:Y:S05]  /*84d0*/  BSYNC B0 ;  /* 0x0000000000007941 */ /* 0x000fea0003800000 */
.L_x_1896:
[----:B------:R-:W-:Y:S06]  /*84e0*/  BAR.ARV 0xb, 0xa0 ;  /* 0x02c2800000007b1d */ /* 0x000fec0000002000 */
[----:B------:R-:W-:Y:S04]  /*84f0*/  BSSY B0, `(.L_x_1898) ;  /* 0x0000003000007945 */ /* 0x000fe80003800000 */
[----:B------:R-:W-:Y:S05]  /*8500*/  @!P0 BRA `(.L_x_1899) ;  /* 0x0000000000048947 */ /* 0x000fea0003800000 */
[----:B------:R-:W-:-:S04]  /*8510*/  DEPBAR.LE SB0, 0x0 ;  /* 0x000080000000791a */ /* 0x000fc80000000000 */
.L_x_1899:
[----:B------:R-:W-:Y:S05]  /*8520*/  BSYNC B0 ;  /* 0x0000000000007941 */ /* 0x000fea0003800000 */
.L_x_1898:
[----:B------:R-:W-:Y:S06]  /*8530*/  BAR.ARV 0xc, 0xa0 ;  /* 0x0302800000007b1d */ /* 0x000fec0000002000 */
[----:B------:R-:W-:Y:S02]  /*8540*/  BSSY B0, `(.L_x_1900) ;  /* 0x000000c000007945 */ /* 0x000fe40003800000 */
[----:B------:R-:W-:Y:S06]  /*8550*/  BAR.SYNC.DEFER_BLOCKING 0xd, 0xa0 ;  /* 0x0342800000007b1d */ /* 0x000fec0000010000 */
        /* <DEDUP_REMOVED lines=10> */
.L_x_1901:
[----:B------:R-:W-:Y:S05]  /*8600*/  BSYNC B0 ;  /* 0x0000000000007941 */ /* 0x000fea0003800000 */
.L_x_1900:
        /* <DEDUP_REMOVED lines=12> */
.L_x_1903:
[----:B------:R-:W-:Y:S05]  /*86d0*/  BSYNC B0 ;  /* 0x0000000000007941 */ /* 0x000fea0003800000 */
.L_x_1902:
        /* <DEDUP_REMOVED lines=13> */
.L_x_1905:
[----:B------:R-:W-:Y:S05]  /*87b0*/  BSYNC B0 ;  /* 0x0000000000007941 */ /* 0x000fea0003800000 */
.L_x_1904:
[----:B------:R-:W-:Y:S06]  /*87c0*/  BAR.ARV 0xa, 0xa0 ;  /* 0x0282800000007b1d */ /* 0x000fec0000002000 */
[----:B------:R-:W-:Y:S04]  /*87d0*/  BSSY B0, `(.L_x_1906) ;  /* 0x0000003000007945 */ /* 0x000fe80003800000 */
[----:B------:R-:W-:Y:S05]  /*87e0*/  @!P0 BRA `(.L_x_1907) ;  /* 0x0000000000048947 */ /* 0x000fea0003800000 */
[----:B------:R-:W-:-:S04]  /*87f0*/  DEPBAR.LE SB0, 0x1 ;  /* 0x000080400000791a */ /* 0x000fc80000000000 */
.L_x_1907:
[----:B------:R-:W-:Y:S05]  /*8800*/  BSYNC B0 ;  /* 0x0000000000007941 */ /* 0x000fea0003800000 */
.L_x_1906:
[----:B------:R-:W-:Y:S01]  /*8810*/  UIADD3 UR19, UR19, 0x2, URZ ;  /* 0x0000000213137890 */ /* 0x000fe2000fffe03f */
[----:B------:R-:W-:Y:S06]  /*8820*/  BAR.ARV 0xb, 0xa0 ;  /* 0x02c2800000007b1d */ /* 0x000fec0000002000 */
[----:B------:R-:W-:Y:S01]  /*8830*/  BSSY B0, `(.L_x_1908) ;  /* 0x0000004000007945 */ /* 0x000fe20003800000 */
[----:B------:R-:W-:-:S03]  /*8840*/  ISETP.LE.AND P1, PT, R2, UR19, PT ;  /* 0x0000001302007c0c */ /* 0x000fc6000bf23270 */
[----:B------:R-:W-:Y:S10]  /*8850*/  @!P0 BRA `(.L_x_1909) ;  /* 0x0000000000048947 */ /* 0x000ff40003800000 */
[----:B------:R-:W-:-:S04]  /*8860*/  DEPBAR.LE SB0, 0x0 ;  /* 0x000080000000791a */ /* 0x000fc80000000000 */
.L_x_1909:
[----:B------:R-:W-:Y:S05]  /*8870*/  BSYNC B0 ;  /* 0x0000000000007941 */ /* 0x000fea0003800000 */
.L_x_1908:
[----:B------:R-:W-:Y:S06]  /*8880*/  BAR.ARV 0xc, 0xa0 ;  /* 0x0302800000007b1d */ /* 0x000fec0000002000 */
[----:B------:R-:W-:Y:S02]  /*8890*/  UIADD3 UR46, UR46, 0x6000, URZ ;  /* 0x000060002e2e7890 */ /* 0x000fe4000fffe03f */
[----:B------:R-:W-:Y:S01]  /*88a0*/  UIADD3 UR6, UR6, 0x6000, URZ ;  /* 0x0000600006067890 */ /* 0x000fe2000fffe03f */
[----:B------:R-:W-:Y:S11]  /*88b0*/  @!P1 BRA `(.L_x_1910) ;  /* 0xfffffff800049947 */ /* 0x000ff6000383ffff */
[----:B------:R-:W-:Y:S05]  /*88c0*/  BRA `(.L_x_1790) ;  /* 0x0000002800ac7947 */ /* 0x000fea0003800000 */
.L_x_1870:
[----:B------:R-:W-:Y:S01]  /*88d0*/  ULDC.64 UR4, c[0x0][0x8d8] ;  /* 0x0002360000047ab9 */ /* 0x000fe20000000a00 */
[----:B------:R-:W1:Y:S01]  /*88e0*/  S2R R9, SR_CTAID.X ;  /* 0x0000000000097919 */ /* 0x000e620000002500 */
[----:B------:R-:W-:Y:S01]  /*88f0*/  ISETP.NE.U32.AND P0, PT, RZ, UR4, PT ;  /* 0x00000004ff007c0c */ /* 0x000fe2000bf05070 */
[----:B------:R-:W2:Y:S01]  /*8900*/  S2UR UR28, SR_CTAID.Y ;  /* 0x00000000001c79c3 */ /* 0x000ea20000002600 */
[----:B------:R-:W3:Y:S02]  /*8910*/  S2R R13, SR_CTAID.Z ;  /* 0x00000000000d7919 */ /* 0x000ee40000002700 */
[----:B------:R-:W-:-:S13]  /*8920*/  ISETP.NE.AND.EX P0, PT, RZ, UR5, PT, P0 ;  /* 0x00000005ff007c0c */ /* 0x000fda000bf05300 */
[----:B------:R-:W-:Y:S05]  /*8930*/  @!P0 BRA `(.L_x_1911) ;  /* 0x0000000000108947 */ /* 0x000fea0003800000 */
[----:B------:R-:W3:Y:S02]  /*8940*/  LDC.64 R2, c[0x0][0x8d8] ;  /* 0x00023600ff027b82 */ /* 0x000ee40000000a00 */
[----:B---3--:R-:W-:-:S05]  /*8950*/  IMAD.WIDE R2, R13, 0x4, R2 ;  /* 0x000000040d027825 */ /* 0x008fca00078e0202 */
[----:B------:R3:W5:Y:S01]  /*8960*/  LDG.E R5, desc[UR38][R2.64] ;  /* 0x0000002602057981 */ /* 0x000762000c1e1900 */
[----:B------:R-:W-:Y:S05]  /*8970*/  BRA `(.L_x_1912) ;  /* 0x00000000002c7947 */ /* 0x000fea0003800000 */
.L_x_1911:
[----:B------:R-:W-:Y:S02]  /*8980*/  ULDC.64 UR4, c[0x0][0x8d0] ;  /* 0x0002340000047ab9 */ /* 0x000fe40000000a00 */
[----:B------:R-:W-:-:S04]  /*8990*/  ISETP.NE.U32.AND P0, PT, RZ, UR4, PT ;  /* 0x00000004ff007c0c */ /* 0x000fc8000bf05070 */
[----:B------:R-:W-:-:S13]  /*89a0*/  ISETP.NE.AND.EX P0, PT, RZ, UR5, PT, P0 ;  /* 0x00000005ff007c0c */ /* 0x000fda000bf05300 */
[----:B------:R-:W-:Y:S05]  /*89b0*/  @!P0 BRA `(.L_x_1913) ;  /* 0x0000000000188947 */ /* 0x000fea0003800000 */
[----:B------:R-:W3:Y:S02]  /*89c0*/  LDC.64 R2, c[0x0][0x8d0] ;  /* 0x00023400ff027b82 */ /* 0x000ee40000000a00 */
[----:B---3--:R-:W-:-:S05]  /*89d0*/  IMAD.WIDE R2, R13, 0x4, R2 ;  /* 0x000000040d027825 */ /* 0x008fca00078e0202 */
[----:B------:R-:W3:Y:S04]  /*89e0*/  LDG.E R5, desc[UR38][R2.64] ;  /* 0x0000002602057981 */ /* 0x000ee8000c1e1900 */
[----:B------:R-:W3:Y:S02]  /*89f0*/  LDG.E R0, desc[UR38][R2.64+0x4] ;  /* 0x0000042602007981 */ /* 0x000ee4000c1e1900 */
[----:B---3--:R-:W-:Y:S01]  /*8a00*/  IMAD.IADD R5, R0, 0x1, -R5 ;  /* 0x0000000100057824 */ /* 0x008fe200078e0a05 */
[----:B------:R-:W-:Y:S06]  /*8a10*/  BRA `(.L_x_1912) ;  /* 0x0000000000047947 */ /* 0x000fec0003800000 */
.L_x_1913:
[----:B------:R-:W4:Y:S02]  /*8a20*/  LDC R5, c[0x0][0x8bc] ;  /* 0x00022f00ff057b82 */ /* 0x000f240000000800 */
.L_x_1912:
[----:B-1----:R-:W-:Y:S02]  /*8a30*/  IMAD R8, R9, 0x60, RZ ;  /* 0x0000006009087824 */ /* 0x002fe400078e02ff */
[----:B------:R-:W-:Y:S02]  /*8a40*/  IMAD.MOV.U32 R0, RZ, RZ, 0x1 ;  /* 0x00000001ff007424 */ /* 0x000fe400078e00ff */
[----:B---3--:R-:W-:Y:S01]  /*8a50*/  IMAD.MOV.U32 R2, RZ, RZ, RZ ;  /* 0x000000ffff027224 */ /* 0x008fe200078e00ff */
[----:B----45:R-:W-:Y:S01]  /*8a60*/  ISETP.GE.AND P0, PT, R8, R5, PT ;  /* 0x000000050800720c */ /* 0x030fe20003f06270 */
[----:B------:R-:W-:-:S03]  /*8a70*/  IMAD.MOV.U32 R16, RZ, RZ, 0x1 ;  /* 0x00000001ff107424 */ /* 0x000fc600078e00ff */
[----:B------:R-:W-:-:S04]  /*8a80*/  SEL R13, R13, 0xffffffff, !P0 ;  /* 0xffffffff0d0d7807 */ /* 0x000fc80004000000 */
[----:B------:R-:W-:-:S13]  /*8a90*/  ISETP.GE.AND P0, PT, R13, RZ, PT ;  /* 0x000000ff0d00720c */ /* 0x000fda0003f06270 */
[----:B------:R-:W-:Y:S05]  /*8aa0*/  @!P0 BRA `(.L_x_1914) ;  /* 0x0000002400b08947 */ /* 0x000fea0003800000 */
[----:B------:R-:W1:Y:S08]  /*8ab0*/  LDC.64 R10, c[0x0][0x770] ;  /* 0x0001dc00ff0a7b82 */ /* 0x000e700000000a00 */
[----:B------:R-:W3:Y:S08]  /*8ac0*/  LDC.64 R2, c[0x0][0x780] ;  /* 0x0001e000ff027b82 */ /* 0x000ef00000000a00 */
[----:B------:R-:W4:Y:S08]  /*8ad0*/  LDC.64 R4, c[0x0][0x770] ;  /* 0x0001dc00ff047b82 */ /* 0x000f300000000a00 */
[----:B------:R-:W2:Y:S01]  /*8ae0*/  LDC.64 R16, c[0x0][0x778] ;  /* 0x0001de00ff107b82 */ /* 0x000ea20000000a00 */
[----:B-1----:R-:W-:-:S07]  /*8af0*/  ISETP.NE.U32.AND P0, PT, R10, RZ, PT ;  /* 0x000000ff0a00720c */ /* 0x002fce0003f05070 */
[----:B------:R-:W1:Y:S01]  /*8b00*/  LDC R15, c[0x0][0x280] ;  /* 0x0000a000ff0f7b82 */ /* 0x000e620000000800 */
[----:B------:R-:W-:Y:S01]  /*8b10*/  ISETP.NE.AND.EX P0, PT, R11, RZ, PT, P0 ;  /* 0x000000ff0b00720c */ /* 0x000fe20003f05300 */
[----:B------:R-:W-:Y:S01]  /*8b20*/  IMAD.MOV.U32 R12, RZ, RZ, RZ ;  /* 0x000000ffff0c7224 */ /* 0x000fe200078e00ff */
[----:B------:R-:W-:Y:S01]  /*8b30*/  ULDC.64 UR8, c[0x0][0x788] ;  /* 0x0001e20000087ab9 */ /* 0x000fe20000000a00 */
[----:B----4-:R-:W-:-:S10]  /*8b40*/  IMAD.WIDE R4, R13, 0x4, R4 ;  /* 0x000000040d047825 */ /* 0x010fd400078e0204 */
[----:B------:R-:W-:Y:S01]  /*8b50*/  VOTEU.ANY UP0, P0 ;  /* 0x00000000003f7886 */ /* 0x000fe20000000100 */
[----:B------:R-:W-:Y:S02]  /*8b60*/  PLOP3.LUT P3, PT, PT, PT, UP0, 0x80, 0x0 ;  /* 0x000000000000781c */ /* 0x000fe40003f6f008 */
[----:B---3--:R-:W-:-:S04]  /*8b70*/  ISETP.NE.U32.AND P0, PT, R2, RZ, PT ;  /* 0x000000ff0200720c */ /* 0x008fc80003f05070 */
[----:B------:R-:W-:Y:S02]  /*8b80*/  ISETP.NE.AND.EX P1, PT, R3, RZ, PT, P0 ;  /* 0x000000ff0300720c */ /* 0x000fe40003f25300 */
[----:B------:R-:W3:Y:S05]  /*8b90*/  LDC.64 R2, c[0x0][0x778] ;  /* 0x0001de00ff027b82 */ /* 0x000eea0000000a00 */
[----:B------:R-:W4:Y:S01]  /*8ba0*/  @P3 LDG.E R14, desc[UR38][R4.64] ;  /* 0x00000026040e3981 */ /* 0x000f22000c1e1900 */
[----:B--2---:R-:W-:-:S03]  /*8bb0*/  ISETP.NE.U32.AND P0, PT, R16, RZ, PT ;  /* 0x000000ff1000720c */ /* 0x004fc60003f05070 */
[----:B------:R-:W2:Y:S01]  /*8bc0*/  @P3 LDG.E R16, desc[UR38][R4.64] ;  /* 0x0000002604103981 */ /* 0x000ea2000c1e1900 */
[----:B------:R-:W-:Y:S01]  /*8bd0*/  ISETP.NE.AND.EX P0, PT, R17, RZ, PT, P0 ;  /* 0x000000ff1100720c */ /* 0x000fe20003f05300 */
[----:B------:R-:W1:Y:S01]  /*8be0*/  @P1 LDC.64 R6, c[0x0][0x780] ;  /* 0x0001e000ff061b82 */ /* 0x000e620000000a00 */
[----:B---3--:R-:W-:-:S11]  /*8bf0*/  IMAD.WIDE R2, R13, 0x4, R2 ;  /* 0x000000040d027825 */ /* 0x008fd600078e0202 */
[----:B------:R3:W5:Y:S01]  /*8c00*/  @P0 LDG.E R12, desc[UR38][R2.64] ;  /* 0x00000026020c0981 */ /* 0x000762000c1e1900 */
[----:B-1----:R-:W-:-:S05]  /*8c10*/  @P1 IMAD.WIDE R6, R13, 0x4, R6 ;  /* 0x000000040d061825 */ /* 0x002fca00078e0206 */
[----:B------:R3:W5:Y:S01]  /*8c20*/  @P1 LDG.E R15, desc[UR38][R6.64] ;  /* 0x00000026060f1981 */ /* 0x000762000c1e1900 */
[----:B------:R-:W-:Y:S01]  /*8c30*/  ISETP.NE.U32.AND P2, PT, RZ, UR8, PT ;  /* 0x00000008ff007c0c */ /* 0x000fe2000bf45070 */
[----:B------:R-:W-:-:S03]  /*8c40*/  UMOV UR6, URZ ;  /* 0x0000003f00067c82 */ /* 0x000fc60008000000 */
[----:B------:R-:W-:Y:S01]  /*8c50*/  ISETP.NE.AND.EX P2, PT, RZ, UR9, PT, P2 ;  /* 0x00000009ff007c0c */ /* 0x000fe2000bf45320 */
[----:B----4-:R-:W-:-:S05]  /*8c60*/  @P3 IMAD R14, R13, 0x40, R14 ;  /* 0x000000400d0e3824 */ /* 0x010fca00078e020e */
[----:B------:R-:W-:Y:S02]  /*8c70*/  @P3 R2UR UR4, R14 ;  /* 0x000000000e0432ca */ /* 0x000fe400000e0000 */
[----:B------:R-:W1:Y:S11]  /*8c80*/  LDC R14, c[0x0][0x290] ;  /* 0x0000a400ff0e7b82 */ /* 0x000e760000000800 */
[----:B------:R-:W-:-:S04]  /*8c90*/  @UP0 USHF.R.S32.HI UR5, URZ, 0x1f, UR4 ;  /* 0x0000001f3f050899 */ /* 0x000fc80008011404 */
[----:B------:R-:W-:-:S04]  /*8ca0*/  @UP0 ULEA.HI UR5, UR5, UR4, URZ, 0x6 ;  /* 0x0000000405050291 */ /* 0x000fc8000f8f303f */
[----:B------:R-:W-:Y:S01]  /*8cb0*/  @UP0 ULOP3.LUT UR7, UR5, 0xffffffc0, URZ, 0xc0, !UPT ;  /* 0xffffffc005070892 */ /* 0x000fe2000f8ec03f */
[----:B--2---:R-:W-:-:S03]  /*8cc0*/  @P3 R2UR UR6, R16 ;  /* 0x00000000100632ca */ /* 0x004fc600000e0000 */
[----:B------:R-:W-:Y:S01]  /*8cd0*/  @UP0 USHF.R.S32.HI UR8, URZ, 0x1f, UR7 ;  /* 0x0000001f3f080899 */ /* 0x000fe20008011407 */
[----:B---3--:R-:W-:Y:S11]  /*8ce0*/  @P1 BRA `(.L_x_1915) ;  /* 0x0000000000101947 */ /* 0x008ff60003800000 */
[----:B------:R-:W-:Y:S05]  /*8cf0*/  @!P3 BRA `(.L_x_1915) ;  /* 0x00000000000cb947 */ /* 0x000fea0003800000 */
[----:B------:R-:W2:Y:S04]  /*8d00*/  LDG.E R6, desc[UR38][R4.64] ;  /* 0x0000002604067981 */ /* 0x000ea8000c1e1900 */
[----:B-----5:R-:W2:Y:S02]  /*8d10*/  LDG.E R15, desc[UR38][R4.64+0x4] ;  /* 0x00000426040f7981 */ /* 0x020ea4000c1e1900 */
[----:B--2---:R-:W-:-:S07]  /*8d20*/  IMAD.IADD R15, R15, 0x1, -R6 ;  /* 0x000000010f0f7824 */ /* 0x004fce00078e0a06 */
.L_x_1915:
[----:B------:R-:W-:Y:S01]  /*8d30*/  UMOV UR4, URZ ;  /* 0x0000003f00047c82 */ /* 0x000fe20008000000 */
[----:B------:R-:W-:Y:S01]  /*8d40*/  UMOV UR5, URZ ;  /* 0x0000003f00057c82 */ /* 0x000fe20008000000 */
[----:B------:R-:W-:Y:S01]  /*8d50*/  @UP0 UMOV UR4, UR7 ;  /* 0x0000000700040c82 */ /* 0x000fe20008000000 */
[----:B------:R-:W-:Y:S01]  /*8d60*/  @UP0 UMOV UR5, UR8 ;  /* 0x0000000800050c82 */ /* 0x000fe20008000000 */
[----:B------:R-:W-:Y:S05]  /*8d70*/  @!P2 BRA `(.L_x_1916) ;  /* 0x000000000010a947 */ /* 0x000fea0003800000 */
[----:B------:R-:W2:Y:S02]  /*8d80*/  LDC.64 R2, c[0x0][0x788] ;  /* 0x0001e200ff027b82 */ /* 0x000ea40000000a00 */
[----:B--2---:R-:W-:-:S05]  /*8d90*/  IMAD.WIDE R2, R13, 0x4, R2 ;  /* 0x000000040d027825 */ /* 0x004fca00078e0202 */
[----:B-1----:R1:W5:Y:S01]  /*8da0*/  LDG.E R14, desc[UR38][R2.64] ;  /* 0x00000026020e7981 */ /* 0x002362000c1e1900 */
[----:B------:R-:W-:Y:S05]  /*8db0*/  BRA `(.L_x_1917) ;  /* 0x0000000000107947 */ /* 0x000fea0003800000 */
.L_x_1916:
[----:B------:R-:W-:Y:S05]  /*8dc0*/  @!P0 BRA `(.L_x_1917) ;  /* 0x00000000000c8947 */ /* 0x000fea0003800000 */
[----:B------:R-:W2:Y:S04]  /*8dd0*/  LDG.E R5, desc[UR38][R2.64] ;  /* 0x0000002602057981 */ /* 0x000ea8000c1e1900 */
[----:B-1----:R-:W2:Y:S02]  /*8de0*/  LDG.E R14, desc[UR38][R2.64+0x4] ;  /* 0x00000426020e7981 */ /* 0x002ea4000c1e1900 */
[----:B--2---:R-:W-:-:S07]  /*8df0*/  IMAD.IADD R14, R14, 0x1, -R5 ;  /* 0x000000010e0e7824 */ /* 0x004fce00078e0a05 */
.L_x_1917:
[----:B-1---5:R-:W-:Y:S01]  /*8e00*/  IADD3 R2, -R14, R15, R8 ;  /* 0x0000000f0e027210 */ /* 0x022fe20007ffe108 */
[----:B------:R-:W-:Y:S01]  /*8e10*/  ULDC UR7, c[0x0][0x74c] ;  /* 0x0001d30000077ab9 */ /* 0x000fe20000000800 */
[----:B------:R-:W-:-:S03]  /*8e20*/  ISETP.GE.AND P1, PT, R9, RZ, PT ;  /* 0x000000ff0900720c */ /* 0x000fc60003f26270 */
[----:B------:R-:W-:Y:S02]  /*8e30*/  VIADD R3, R2, -UR7 ;  /* 0x8000000702037c36 */ /* 0x000fe40008000000 */
[----:B------:R-:W-:-:S03]  /*8e40*/  VIADD R2, R15, 0x3f ;  /* 0x0000003f0f027836 */ /* 0x000fc60000000000 */
[----:B------:R-:W-:-:S04]  /*8e50*/  SHF.R.S32.HI R4, RZ, 0x1f, R3 ;  /* 0x0000001fff047819 */ /* 0x000fc80000011403 */
[----:B------:R-:W-:Y:S02]  /*8e60*/  LEA.HI R4, R4, R3, RZ, 0x6 ;  /* 0x0000000304047211 */ /* 0x000fe400078f30ff */
[----:B------:R-:W-:Y:S02]  /*8e70*/  SHF.R.S32.HI R3, RZ, 0x1f, R2 ;  /* 0x0000001fff037819 */ /* 0x000fe40000011402 */
[----:B------:R-:W-:Y:S02]  /*8e80*/  SHF.R.S32.HI R4, RZ, 0x6, R4 ;  /* 0x00000006ff047819 */ /* 0x000fe40000011404 */
[----:B------:R-:W-:Y:S02]  /*8e90*/  LEA.HI R3, R3, R2, RZ, 0x6 ;  /* 0x0000000203037211 */ /* 0x000fe400078f30ff */
[----:B------:R-:W-:Y:S02]  /*8ea0*/  VIMNMX R5, RZ, R4, !PT ;  /* 0x00000004ff057248 */ /* 0x000fe40007fe0100 */
[----:B------:R-:W-:Y:S01]  /*8eb0*/  SHF.R.S32.HI R4, RZ, 0x6, R3 ;  /* 0x00000006ff047819 */ /* 0x000fe20000011403 */
[----:B------:R-:W-:Y:S06]  /*8ec0*/  @!P1 BRA `(.L_x_1918) ;  /* 0x00000000001c9947 */ /* 0x000fec0003800000 */
[----:B------:R-:W1:Y:S01]  /*8ed0*/  LDC R2, c[0x0][0x748] ;  /* 0x0001d200ff027b82 */ /* 0x000e620000000800 */
[----:B------:R-:W-:-:S04]  /*8ee0*/  IADD3 R15, R8, 0x9f, R15 ;  /* 0x0000009f080f7810 */ /* 0x000fc80007ffe00f */
[----:B-1----:R-:W-:-:S04]  /*8ef0*/  IADD3 R15, R15, R2, -R14 ;  /* 0x000000020f0f7210 */ /* 0x002fc80007ffe80e */
[----:B------:R-:W-:-:S04]  /*8f00*/  SHF.R.S32.HI R2, RZ, 0x1f, R15 ;  /* 0x0000001fff027819 */ /* 0x000fc8000001140f */
[----:B------:R-:W-:-:S04]  /*8f10*/  LEA.HI R2, R2, R15, RZ, 0x6 ;  /* 0x0000000f02027211 */ /* 0x000fc800078f30ff */
[----:B------:R-:W-:-:S04]  /*8f20*/  SHF.R.S32.HI R3, RZ, 0x6, R2 ;  /* 0x00000006ff037819 */ /* 0x000fc80000011402 */
[----:B------:R-:W-:-:S07]  /*8f30*/  VIMNMX R4, R4, R3, PT ;  /* 0x0000000304047248 */ /* 0x000fce0003fe0100 */
.L_x_1918:
[----:B------:R-:W-:Y:S01]  /*8f40*/  ISETP.GT.AND P1, PT, R4, R5, PT ;  /* 0x000000050400720c */ /* 0x000fe20003f24270 */
[----:B------:R-:W-:Y:S02]  /*8f50*/  IMAD.MOV.U32 R2, RZ, RZ, RZ ;  /* 0x000000ffff027224 */ /* 0x000fe400078e00ff */
[----:B------:R-:W-:-:S10]  /*8f60*/  IMAD.MOV.U32 R16, RZ, RZ, 0x1 ;  /* 0x00000001ff107424 */ /* 0x000fd400078e00ff */
[----:B------:R-:W-:Y:S05]  /*8f70*/  @!P1 BRA `(.L_x_1914) ;  /* 0x00000020007c9947 */ /* 0x000fea0003800000 */
[----:B------:R-:W-:Y:S01]  /*8f80*/  ISETP.NE.U32.AND P1, PT, R10, RZ, PT ;  /* 0x000000ff0a00720c */ /* 0x000fe20003f25070 */
[----:B------:R-:W-:Y:S01]  /*8f90*/  USHF.R.S32.HI UR14, URZ, 0x1f, UR28 ;  /* 0x0000001f3f0e7899 */ /* 0x000fe2000801141c */
[----:B------:R-:W-:Y:S01]  /*8fa0*/  SHF.R.S32.HI R2, RZ, 0x1f, R13 ;  /* 0x0000001fff027819 */ /* 0x000fe2000001140d */
[----:B------:R-:W-:Y:S01]  /*8fb0*/  ULDC.64 UR10, c[0x0][0x718] ;  /* 0x0001c600000a7ab9 */ /* 0x000fe20000000a00 */
[----:B------:R-:W-:Y:S01]  /*8fc0*/  ISETP.NE.AND.EX P1, PT, R11, RZ, PT, P1 ;  /* 0x000000ff0b00720c */ /* 0x000fe20003f25310 */
[----:B------:R-:W-:Y:S01]  /*8fd0*/  UMOV UR8, UR4 ;  /* 0x0000000400087c82 */ /* 0x000fe20008000000 */
[----:B------:R-:W-:Y:S01]  /*8fe0*/  R2UR UR37, R13 ;  /* 0x000000000d2572ca */ /* 0x000fe200000e0000 */
[----:B------:R-:W-:Y:S01]  /*8ff0*/  UMOV UR9, UR5 ;  /* 0x0000000500097c82 */ /* 0x000fe20008000000 */
[----:B------:R-:W-:Y:S01]  /*9000*/  SEL R2, R2, RZ, !P1 ;  /* 0x000000ff02027207 */ /* 0x000fe20004800000 */
[----:B------:R-:W-:Y:S01]  /*9010*/  ULDC.64 UR12, c[0x0][0x730] ;  /* 0x0001cc00000c7ab9 */ /* 0x000fe20000000a00 */
[----:B------:R-:W-:Y:S01]  /*9020*/  UIMAD.WIDE.U32 UR4, UR28, UR10, UR8 ;  /* 0x0000000a1c0472a5 */ /* 0x000fe2000f8e0008 */
[----:B------:R-:W-:Y:S01]  /*9030*/  R2UR UR35, R8 ;  /* 0x00000000082372ca */ /* 0x000fe200000e0000 */
[----:B------:R-:W-:Y:S01]  /*9040*/  UIMAD UR7, UR14, UR10, URZ ;  /* 0x0000000a0e0772a4 */ /* 0x000fe2000f8e023f */
[----:B------:R-:W-:Y:S01]  /*9050*/  BSSY B0, `(.L_x_1914) ;  /* 0x0000211000007945 */ /* 0x000fe20003800000 */
[----:B------:R-:W-:Y:S01]  /*9060*/  UIMAD UR10, UR14, UR12, URZ ;  /* 0x0000000c0e0a72a4 */ /* 0x000fe2000f8e023f */
[----:B------:R-:W-:Y:S01]  /*9070*/  R2UR UR14, R2 ;  /* 0x00000000020e72ca */ /* 0x000fe200000e0000 */
[----:B------:R-:W-:Y:S01]  /*9080*/  UIMAD UR7, UR28, UR11, UR7 ;  /* 0x0000000b1c0772a4 */ /* 0x000fe2000f8e0207 */
[----:B------:R-:W-:Y:S01]  /*9090*/  IMAD.MOV.U32 R2, RZ, RZ, RZ ;  /* 0x000000ffff027224 */ /* 0x000fe200078e00ff */
[----:B------:R-:W-:Y:S01]  /*90a0*/  UIMAD.WIDE.U32 UR8, UR28, UR12, UR8 ;  /* 0x0000000c1c0872a5 */ /* 0x000fe2000f8e0008 */
[----:B------:R-:W-:Y:S01]  /*90b0*/  IMAD.MOV.U32 R16, RZ, RZ, 0x1 ;  /* 0x00000001ff107424 */ /* 0x000fe200078e00ff */
[----:B------:R-:W-:Y:S01]  /*90c0*/  ULDC UR11, c[0x0][0x2e8] ;  /* 0x0000ba00000b7ab9 */ /* 0x000fe20000000800 */
[----:B------:R-:W-:-:S02]  /*90d0*/  UIMAD UR10, UR28, UR13, UR10 ;  /* 0x0000000d1c0a72a4 */ /* 0x000fc4000f8e020a */
[----:B------:R-:W-:Y:S01]  /*90e0*/  UISETP.NE.AND UP0, UPT, UR11, 0x1, UPT ;  /* 0x000000010b00788c */ /* 0x000fe2000bf05270 */
[----:B------:R-:W-:Y:S01]  /*90f0*/  R2UR UR11, R12 ;  /* 0x000000000c0b72ca */ /* 0x000fe200000e0000 */
[----:B------:R-:W-:Y:S01]  /*9100*/  VOTEU.ANY UP1, P1 ;  /* 0x00000000003f7886 */ /* 0x000fe20000820100 */
[----:B------:R-:W-:Y:S02]  /*9110*/  USEL UR29, UR37, URZ, !UP1 ;  /* 0x0000003f251d7287 */ /* 0x000fe4000c800000 */
[----:B------:R-:W-:Y:S01]  /*9120*/  VOTEU.ANY UP1, P0 ;  /* 0x00000000003f7886 */ /* 0x000fe20000020100 */
[----:B------:R-:W-:Y:S01]  /*9130*/  ELECT P0, URZ, PT ;  /* 0x00000000003f782f */ /* 0x000fe20003800000 */
[----:B------:R-:W-:Y:S01]  /*9140*/  ULDC.64 UR12, c[0x0][0x720] ;  /* 0x0001c800000c7ab9 */ /* 0x000fe20000000a00 */
[----:B------:R-:W-:Y:S01]  /*9150*/  UIADD3 UR9, UR9, UR10, URZ ;  /* 0x0000000a09097290 */ /* 0x000fe2000fffe03f */
[----:B------:R-:W-:Y:S01]  /*9160*/  ULDC.64 UR16, c[0x0][0x738] ;  /* 0x0001ce0000107ab9 */ /* 0x000fe20000000a00 */
[----:B------:R-:W-:-:S02]  /*9170*/  UIADD3 UR5, UR5, UR7, URZ ;  /* 0x0000000705057290 */ /* 0x000fc4000fffe03f */
[----:B------:R-:W-:Y:S02]  /*9180*/  UIMAD UR7, UR14, UR12, URZ ;  /* 0x0000000c0e0772a4 */ /* 0x000fe4000f8e023f */
[----:B------:R-:W-:Y:S02]  /*9190*/  UIMAD UR10, UR14, UR16, URZ ;  /* 0x000000100e0a72a4 */ /* 0x000fe4000f8e023f */
[----:B------:R-:W-:Y:S02]  /*91a0*/  UIMAD.WIDE.U32 UR14, UR16, UR29, UR8 ;  /* 0x0000001d100e72a5 */ /* 0x000fe4000f8e0008 */
[----:B------:R-:W-:Y:S01]  /*91b0*/  UIMAD.WIDE.U32 UR22, UR12, UR29, UR4 ;  /* 0x0000001d0c1672a5 */ /* 0x000fe2000f8e0004 */
[----:B------:R-:W-:Y:S01]  /*91c0*/  @UP0 ULDC UR8, c[0x0][0x2ec] ;  /* 0x0000bb0000080ab9 */ /* 0x000fe20000000800 */
[----:B------:R-:W-:Y:S02]  /*91d0*/  UIMAD UR5, UR13, UR29, UR7 ;  /* 0x0000001d0d0572a4 */ /* 0x000fe4000f8e0207 */
[----:B------:R-:W-:Y:S01]  /*91e0*/  UIMAD.WIDE.U32 UR8, UR28, UR8, URZ ;  /* 0x000000081c0872a5 */ /* 0x000fe2000f8e003f */
[----:B------:R-:W-:Y:S01]  /*91f0*/  @UP0 ULDC UR7, c[0x0][0x2f0] ;  /* 0x0000bc0000070ab9 */ /* 0x000fe20000000800 */
[----:B------:R-:W-:Y:S01]  /*9200*/  UMOV UR36, UR28 ;  /* 0x0000001c00247c82 */ /* 0x000fe20008000000 */
[----:B------:R-:W-:-:S02]  /*9210*/  UIMAD UR4, UR17, UR29, UR10 ;  /* 0x0000001d110472a4 */ /* 0x000fc4000f8e020a */
[----:B------:R-:W-:Y:S02]  /*9220*/  USEL UR37, UR37, URZ, !UP1 ;  /* 0x0000003f25257287 */ /* 0x000fe4000c800000 */
[----:B------:R-:W-:Y:S02]  /*9230*/  UIADD3 UR35, UR35, UR11, URZ ;  /* 0x0000000b23237290 */ /* 0x000fe4000fffe03f */
        /* <DEDUP_REMOVED lines=8> */
[----:B------:R-:W-:Y:S02]  /*92c0*/  SHF.L.U32 R6, R6, 0x1f, RZ ;  /* 0x0000001f06067819 */ /* 0x000fe400000006ff */
[----:B-1----:R-:W-:-:S04]  /*92d0*/  LEA R0, R3, R0, 0x18 ;  /* 0x0000000003007211 */ /* 0x002fc800078ec0ff */
[----:B------:R-:W1:Y:S01]  /*92e0*/  SYNCS.PHASECHK.TRANS64.TRYWAIT P1, [R0+URZ+0x36420], R6 ;  /* 0x03642006000075a7 */ /* 0x000e62000802017f */
[----:B--2---:R-:W-:Y:S01]  /*92f0*/  LOP3.LUT P0, RZ, R7, 0x7f, RZ, 0xc0, !PT ;  /* 0x0000007f07ff7812 */ /* 0x004fe2000780c0ff */
[----:B------:R-:W-:Y:S01]  /*9300*/  IMAD.MOV.U32 R7, RZ, RZ, 0x1 ;  /* 0x00000001ff077424 */ /* 0x000fe200078e00ff */
[----:B-1----:R-:W-:Y:S11]  /*9310*/  @!P1 BRA `(.L_x_1920) ;  /* 0x0000002000809947 */ /* 0x002ff60003800000 */
.L_x_1947:
        /* <DEDUP_REMOVED lines=9> */
.L_x_1921:
[----:B------:R-:W2:Y:S01]  /*93b0*/  LDC.64 R14, c[0x0][0x198] ;  /* 0x00006600ff0e7b82 */ /* 0x000ea20000000a00 */
[----:B------:R-:W-:Y:S01]  /*93c0*/  R2UR UR27, R5 ;  /* 0x00000000051b72ca */ /* 0x000fe200000e0000 */
[----:B------:R-:W-:Y:S01]  /*93d0*/  ULDC.64 UR8, c[0x0][0x700] ;  /* 0x0001c00000087ab9 */ /* 0x000fe20000000a00 */
[----:B------:R-:W-:Y:S01]  /*93e0*/  R2UR UR32, R0 ;  /* 0x00000000002072ca */ /* 0x000fe200000e0000 */
[----:B------:R-:W-:Y:S01]  /*93f0*/  IMAD.U32 R11, RZ, RZ, UR8 ;  /* 0x00000008ff0b7e24 */ /* 0x000fe2000f8e00ff */
[----:B------:R-:W-:Y:S01]  /*9400*/  UMOV UR44, 0x0 ;  /* 0x00000000002c7882 */ /* 0x000fe20000000000 */
[----:B------:R-:W-:Y:S01]  /*9410*/  UMOV UR45, 0x14f00000 ;  /* 0x14f00000002d7882 */ /* 0x000fe20000000000 */
[----:B------:R-:W-:Y:S01]  /*9420*/  UMOV UR26, URZ ;  /* 0x0000003f001a7c82 */ /* 0x000fe20008000000 */
[----:B------:R-:W-:Y:S01]  /*9430*/  UMOV UR18, 0x40 ;  /* 0x0000004000127882 */ /* 0x000fe20000000000 */
[----:B------:R-:W-:Y:S01]  /*9440*/  UMOV UR20, UR28 ;  /* 0x0000001c00147c82 */ /* 0x000fe20008000000 */
[----:B------:R-:W-:Y:S01]  /*9450*/  UMOV UR21, UR29 ;  /* 0x0000001d00157c82 */ /* 0x000fe20008000000 */
[----:B------:R-:W-:Y:S01]  /*9460*/  UMOV UR10, 0x80 ;  /* 0x00000080000a7882 */ /* 0x000fe20000000000 */
[----:B------:R-:W-:Y:S01]  /*9470*/  UMOV UR12, UR28 ;  /* 0x0000001c000c7c82 */ /* 0x000fe20008000000 */
[----:B------:R-:W-:Y:S01]  /*9480*/  UMOV UR13, UR29 ;  /* 0x0000001d000d7c82 */ /* 0x000fe20008000000 */
[----:B------:R-:W-:Y:S01]  /*9490*/  USHF.L.U32 UR27, UR27, 0x6, URZ ;  /* 0x000000061b1b7899 */ /* 0x000fe2000800063f */
[----:B------:R-:W-:Y:S01]  /*94a0*/  IMAD.MOV.U32 R16, RZ, RZ, 0x1 ;  /* 0x00000001ff107424 */ /* 0x000fe200078e00ff */
[----:B------:R-:W-:-:S02]  /*94b0*/  UIADD3 UR24, UR32, 0x1e000, URZ ;  /* 0x0001e00020187890 */ /* 0x000fc4000fffe03f */
[----:B------:R-:W-:Y:S02]  /*94c0*/  UIADD3 UR7, UP0, UR27, UR22, URZ ;  /* 0x000000161b077290 */ /* 0x000fe4000ff1e03f */
[----:B------:R-:W-:Y:S02]  /*94d0*/  UIADD3 UR25, UR32, 0x36410, URZ ;  /* 0x0003641020197890 */ /* 0x000fe4000fffe03f */
[----:B------:R-:W-:Y:S01]  /*94e0*/  UIADD3 UR16, UR32, 0x20000, URZ ;  /* 0x0002000020107890 */ /* 0x000fe2000fffe03f */
[----:B--2---:R-:W-:Y:S01]  /*94f0*/  IMAD.MOV.U32 R10, RZ, RZ, R14 ;  /* 0x000000ffff0a7224 */ /* 0x004fe200078e000e */
[----:B------:R-:W-:Y:S01]  /*9500*/  PLOP3.LUT P4, PT, PT, PT, UP0, 0x80, 0x0 ;  /* 0x000000000000781c */ /* 0x000fe20003f8f008 */
[----:B------:R-:W-:Y:S01]  /*9510*/  IMAD.U32 R2, RZ, RZ, UR7 ;  /* 0x00000007ff027e24 */ /* 0x000fe2000f8e00ff */
[----:B------:R-:W-:Y:S02]  /*9520*/  UIADD3 UR8, UR32, 0x22000, URZ ;  /* 0x0002200020087890 */ /* 0x000fe4000fffe03f */
[----:B------:R-:W-:Y:S01]  /*9530*/  IADD3 R3, P2, R10, 0x2f0, RZ ;  /* 0x000002f00a037810 */ /* 0x000fe20007f5e0ff */
[----:B------:R-:W-:Y:S01]  /*9540*/  UIADD3 UR48, UR32, 0x30000, URZ ;  /* 0x0003000020307890 */ /* 0x000fe2000fffe03f */
[----:B------:R-:W-:Y:S01]  /*9550*/  LEA R12, P1, R2, R11, 0x2 ;  /* 0x0000000b020c7211 */ /* 0x000fe200078210ff */
[----:B------:R-:W-:Y:S01]  /*9560*/  UIADD3 UR33, UR32, 0x36400, URZ ;  /* 0x0003640020217890 */ /* 0x000fe2000fffe03f */
[----:B------:R-:W-:Y:S01]  /*9570*/  R2UR UR46, R3 ;  /* 0x00000000032e72ca */ /* 0x000fe200000e0000 */
[----:B------:R-:W-:Y:S01]  /*9580*/  IMAD.U32 R3, RZ, RZ, UR27 ;  /* 0x0000001bff037e24 */ /* 0x000fe2000f8e00ff */
[----:B------:R-:W-:Y:S01]  /*9590*/  R2UR UR40, R12 ;  /* 0x000000000c2872ca */ /* 0x000fe200000e0000 */
[----:B------:R-:W-:Y:S01]  /*95a0*/  IMAD.U32 R12, RZ, RZ, UR9 ;  /* 0x00000009ff0c7e24 */ /* 0x000fe2000f8e00ff */
[----:B------:R-:W-:Y:S01]  /*95b0*/  IADD3 R13, P3, R10, 0x3f0, RZ ;  /* 0x000003f00a0d7810 */ /* 0x000fe20007f7e0ff */
[----:B------:R-:W-:Y:S01]  /*95c0*/  UIADD3 UR27, UR27, UR6, URZ ;  /* 0x000000061b1b7290 */ /* 0x000fe2000fffe03f */
[----:B------:R-:W-:Y:S01]  /*95d0*/  LEA.HI.X.SX32 R3, R3, R8, 0x1, P4 ;  /* 0x0000000803037211 */ /* 0x000fe200020f0eff */
[----:B------:R-:W-:Y:S01]  /*95e0*/  UMOV UR17, UR25 ;  /* 0x0000001900117c82 */ /* 0x000fe20008000000 */
[----:B------:R-:W-:Y:S01]  /*95f0*/  R2UR UR30, R13 ;  /* 0x000000000d1e72ca */ /* 0x000fe200000e0000 */
[----:B------:R-:W-:Y:S01]  /*9600*/  IMAD.MOV.U32 R13, RZ, RZ, R15 ;  /* 0x000000ffff0d7224 */ /* 0x000fe200078e000f */
[----:B------:R-:W-:Y:S01]  /*9610*/  LEA.HI.X R2, R2, R12, R3, 0x2, P1 ;  /* 0x0000000c02027211 */ /* 0x000fe200008f1403 */
[----:B------:R-:W-:Y:S01]  /*9620*/  UMOV UR9, UR25 ;  /* 0x0000001900097c82 */ /* 0x000fe20008000000 */
[----:B------:R-:W-:Y:S01]  /*9630*/  UMOV UR19, UR27 ;  /* 0x0000001b00137c82 */ /* 0x000fe20008000000 */
[--C-:B------:R-:W-:Y:S01]  /*9640*/  IMAD.X R3, RZ, RZ, R13.reuse, P2 ;  /* 0x000000ffff037224 */ /* 0x100fe200010e060d */
[----:B------:R-:W-:Y:S01]  /*9650*/  R2UR UR41, R2 ;  /* 0x00000000022972ca */ /* 0x000fe200000e0000 */
[--C-:B------:R-:W-:Y:S01]  /*9660*/  IMAD.X R14, RZ, RZ, R13.reuse, P3 ;  /* 0x000000ffff0e7224 */ /* 0x100fe200018e060d */
[----:B------:R-:W-:Y:S01]  /*9670*/  IADD3 R2, P1, R10, 0xf0, RZ ;  /* 0x000000f00a027810 */ /* 0x000fe20007f3e0ff */
[----:B------:R-:W-:Y:S01]  /*9680*/  UMOV UR11, UR27 ;  /* 0x0000001b000b7c82 */ /* 0x000fe20008000000 */
[----:B------:R-:W-:Y:S01]  /*9690*/  R2UR UR47, R3 ;  /* 0x00000000032f72ca */ /* 0x000fe200000e0000 */
[----:B------:R-:W-:Y:S01]  /*96a0*/  UMOV UR7, 0x10 ;  /* 0x0000001000077882 */ /* 0x000fe20000000000 */
[----:B------:R-:W-:Y:S01]  /*96b0*/  R2UR UR42, R2 ;  /* 0x00000000022a72ca */ /* 0x000fe200000e0000 */
[----:B------:R-:W-:Y:S01]  /*96c0*/  IMAD.X R3, RZ, RZ, R13, P1 ;  /* 0x000000ffff037224 */ /* 0x000fe200008e060d */
[----:B------:R-:W-:Y:S01]  /*96d0*/  R2UR UR31, R14 ;  /* 0x000000000e1f72ca */ /* 0x000fe200000e0000 */
[----:B------:R-:W-:Y:S01]  /*96e0*/  VIADD R14, R4, 0xffffffff ;  /* 0xffffffff040e7836 */ /* 0x000fe20000000000 */
[----:B------:R-:W-:Y:S01]  /*96f0*/  UMOV UR49, UR25 ;  /* 0x0000001900317c82 */ /* 0x000fe20008000000 */
[----:B------:R-:W-:Y:S01]  /*9700*/  IMAD.MOV.U32 R15, RZ, RZ, 0x12000 ;  /* 0x00012000ff0f7424 */ /* 0x000fe200078e00ff */
[----:B------:R-:W-:Y:S01]  /*9710*/  R2UR UR43, R3 ;  /* 0x00000000032b72ca */ /* 0x000fe200000e0000 */
[----:B------:R-:W-:Y:S01]  /*9720*/  UMOV UR54, 0x0 ;  /* 0x0000000000367882 */ /* 0x000fe20000000000 */
[----:B------:R-:W-:Y:S01]  /*9730*/  UMOV UR55, 0x10000000 ;  /* 0x1000000000377882 */ /* 0x000fe20000000000 */
[----:B------:R-:W-:Y:S01]  /*9740*/  UMOV UR34, UR26 ;  /* 0x0000001a00227c82 */ /* 0x000fe20008000000 */
[----:B------:R-:W-:Y:S01]  /*9750*/  ISETP.GE.AND P1, PT, R5, R14, PT ;  /* 0x0000000e0500720c */ /* 0x000fe20003f26270 */
[----:B------:R-:W-:Y:S01]  /*9760*/  UMOV UR50, 0x40 ;  /* 0x0000004000327882 */ /* 0x000fe20000000000 */
[----:B------:R-:W-:Y:S01]  /*9770*/  UMOV UR51, UR35 ;  /* 0x0000002300337c82 */ /* 0x000fe20008000000 */
[----:B------:R-:W-:Y:S01]  /*9780*/  UMOV UR52, UR36 ;  /* 0x0000002400347c82 */ /* 0x000fe20008000000 */
[----:B------:R-:W-:-:S05]  /*9790*/  UMOV UR53, UR37 ;  /* 0x0000002500357c82 */ /* 0x000fca0008000000 */
[----:B------:R-:W-:Y:S01]  /*97a0*/  UTMALDG.4D [UR24], [UR42], desc[UR44] ;  /* 0x00002c182a0075b4 */ /* 0x000fe20008019000 */
[----:B------:R2:W-:Y:S01]  /*97b0*/  UTMALDG.4D [UR16], [UR42], desc[UR44] ;  /* 0x00002c102a0075b4 */ /* 0x0005e20008019000 */
[----:B------:R-:W-:Y:S01]  /*97c0*/  UTMALDG.4D [UR8], [UR42], desc[UR44] ;  /* 0x00002c082a0075b4 */ /* 0x000fe20008019000 */
[----:B------:R3:W-:Y:S01]  /*97d0*/  UBLKCP.S.G [UR48], [UR40], UR7 ;  /* 0x00000030280073ba */ /* 0x0007e20008000207 */
[----:B------:R4:W-:Y:S01]  /*97e0*/  SYNCS.ARRIVE.TRANS64 RZ, [R0+URZ+0x36400], R15 ;  /* 0x0364000f00ff79a7 */ /* 0x0009e2000800003f */
[----:B------:R5:W-:Y:S01]  /*97f0*/  UTMALDG.4D [UR32], [UR46], desc[UR54] ;  /* 0x000036202e0075b4 */ /* 0x000be20008019000 */
[----:B--2---:R-:W-:Y:S01]  /*9800*/  UIADD3 UR16, UR32, 0x9000, URZ ;  /* 0x0000900020107890 */ /* 0x004fe2000fffe03f */
[----:B----4-:R-:W-:Y:S01]  /*9810*/  IMAD.MOV.U32 R15, RZ, RZ, 0x1 ;  /* 0x00000001ff0f7424 */ /* 0x010fe200078e00ff */
[----:B------:R-:W-:Y:S01]  /*9820*/  UMOV UR19, UR35 ;  /* 0x0000002300137c82 */ /* 0x000fe20008000000 */
[----:B------:R-:W-:Y:S01]  /*9830*/  UMOV UR20, UR36 ;  /* 0x0000002400147c82 */ /* 0x000fe20008000000 */
[----:B------:R-:W-:Y:S01]  /*9840*/  UMOV UR21, UR37 ;  /* 0x0000002500157c82 */ /* 0x000fe20008000000 */
[----:B------:R-:W-:Y:S01]  /*9850*/  UMOV UR18, UR26 ;  /* 0x0000001a00127c82 */ /* 0x000fe20008000000 */
[----:B---3--:R-:W-:-:S02]  /*9860*/  UIADD3 UR48, UR32, 0x3000, URZ ;  /* 0x0000300020307890 */ /* 0x008fc4000fffe03f */
[----:B------:R-:W-:Y:S02]  /*9870*/  UIADD3 UR40, UR32, 0x6000, URZ ;  /* 0x0000600020287890 */ /* 0x000fe4000fffe03f */
[----:B------:R-:W-:Y:S01]  /*9880*/  UIADD3 UR8, UR32, 0xc000, URZ ;  /* 0x0000c00020087890 */ /* 0x000fe2000fffe03f */
[----:B------:R-:W-:Y:S01]  /*9890*/  UMOV UR49, UR33 ;  /* 0x0000002100317c82 */ /* 0x000fe20008000000 */
[----:B------:R-:W-:Y:S01]  /*98a0*/  UMOV UR42, 0x80 ;  /* 0x00000080002a7882 */ /* 0x000fe20000000000 */
[----:B------:R-:W-:Y:S01]  /*98b0*/  UMOV UR43, UR35 ;  /* 0x00000023002b7c82 */ /* 0x000fe20008000000 */
[----:B------:R-:W-:Y:S01]  /*98c0*/  UMOV UR44, UR36 ;  /* 0x00000024002c7c82 */ /* 0x000fe20008000000 */
[----:B------:R-:W-:Y:S01]  /*98d0*/  UMOV UR45, UR37 ;  /* 0x00000025002d7c82 */ /* 0x000fe20008000000 */
[----:B------:R-:W-:Y:S01]  /*98e0*/  UMOV UR41, UR33 ;  /* 0x0000002100297c82 */ /* 0x000fe20008000000 */
[----:B------:R2:W-:Y:S01]  /*98f0*/  UTMALDG.4D [UR48], [UR46], desc[UR54] ;  /* 0x000036302e0075b4 */ /* 0x0005e20008019000 */
[----:B------:R-:W-:Y:S01]  /*9900*/  UMOV UR17, UR33 ;  /* 0x0000002100117c82 */ /* 0x000fe20008000000 */
[----:B------:R-:W-:Y:S01]  /*9910*/  UMOV UR10, 0x40 ;  /* 0x00000040000a7882 */ /* 0x000fe20000000000 */
[----:B------:R-:W-:Y:S01]  /*9920*/  UMOV UR11, UR35 ;  /* 0x00000023000b7c82 */ /* 0x000fe20008000000 */
[----:B------:R-:W-:Y:S01]  /*9930*/  UMOV UR12, UR36 ;  /* 0x00000024000c7c82 */ /* 0x000fe20008000000 */
[----:B------:R-:W-:Y:S01]  /*9940*/  UMOV UR13, UR37 ;  /* 0x00000025000d7c82 */ /* 0x000fe20008000000 */
[----:B-----5:R-:W-:Y:S01]  /*9950*/  UIADD3 UR32, UR32, 0xf000, URZ ;  /* 0x0000f00020207890 */ /* 0x020fe2000fffe03f */
[----:B------:R2:W-:Y:S01]  /*9960*/  UTMALDG.4D [UR40], [UR46], desc[UR54] ;  /* 0x000036282e0075b4 */ /* 0x0005e20008019000 */
[----:B------:R-:W-:Y:S01]  /*9970*/  UMOV UR9, UR33 ;  /* 0x0000002100097c82 */ /* 0x000fe20008000000 */
[----:B------:R-:W-:Y:S01]  /*9980*/  UMOV UR34, 0x80 ;  /* 0x0000008000227882 */ /* 0x000fe20000000000 */
[----:B------:R2:W-:Y:S01]  /*9990*/  UTMALDG.4D [UR16], [UR30], desc[UR54] ;  /* 0x000036101e0075b4 */ /* 0x0005e20008019000 */
[----:B------:R2:W-:Y:S04]  /*99a0*/  UTMALDG.4D [UR8], [UR30], desc[UR54] ;  /* 0x000036081e0075b4 */ /* 0x0005e80008019000 */
[----:B------:R2:W-:Y:S02]  /*99b0*/  UTMALDG.4D [UR32], [UR30], desc[UR54] ;  /* 0x000036201e0075b4 */ /* 0x0005e40008019000 */
[----:B--2---:R-:W-:Y:S05]  /*99c0*/  @P1 BRA `(.L_x_1922) ;  /* 0x00000014000c1947 */ /* 0x004fea0003800000 */
[----:B------:R-:W2:Y:S01]  /*99d0*/  S2R R17, SR_TID.X ;  /* 0x0000000000117919 */ /* 0x000ea20000002100 */
[----:B------:R-:W-:Y:S01]  /*99e0*/  VIADD R16, R4, 0xfffffffe ;  /* 0xfffffffe04107836 */ /* 0x000fe20000000000 */
[-C--:B------:R-:W-:Y:S01]  /*99f0*/  LOP3.LUT R7, RZ, R5.reuse, RZ, 0x33, !PT ;  /* 0x00000005ff077212 */ /* 0x080fe200078e33ff */
[----:B------:R-:W-:Y:S02]  /*9a00*/  IMAD.MOV.U32 R15, RZ, RZ, 0x1 ;  /* 0x00000001ff0f7424 */ /* 0x000fe400078e00ff */
[----:B------:R-:W-:Y:S01]  /*9a10*/  IMAD.MOV.U32 R19, RZ, RZ, R5 ;  /* 0x000000ffff137224 */ /* 0x000fe200078e0005 */
[----:B------:R-:W-:Y:S01]  /*9a20*/  ISETP.NE.AND P1, PT, R16, R5, PT ;  /* 0x000000051000720c */ /* 0x000fe20003f25270 */
[----:B------:R-:W-:Y:S02]  /*9a30*/  IMAD.IADD R21, R7, 0x1, R4 ;  /* 0x0000000107157824 */ /* 0x000fe400078e0204 */
[----:B------:R-:W-:-:S03]  /*9a40*/  IMAD.MOV.U32 R7, RZ, RZ, 0x1 ;  /* 0x00000001ff077424 */ /* 0x000fc600078e00ff */
[----:B------:R-:W-:Y:S02]  /*9a50*/  LOP3.LUT R20, R21, 0x1, RZ, 0xc0, !PT ;  /* 0x0000000115147812 */ /* 0x000fe400078ec0ff */
[----:B--2---:R-:W-:-:S05]  /*9a60*/  LOP3.LUT R18, R17, 0x1f, RZ, 0xc0, !PT ;  /* 0x0000001f11127812 */ /* 0x004fca00078ec0ff */
[----:B------:R-:W-:Y:S05]  /*9a70*/  @!P1 BRA `(.L_x_1923) ;  /* 0x0000000c00449947 */ /* 0x000fea0003800000 */
[----:B------:R-:W-:Y:S02]  /*9a80*/  IMAD.IADD R21, R21, 0x1, -R20 ;  /* 0x0000000115157824 */ /* 0x000fe400078e0a14 */
[----:B------:R-:W-:Y:S02]  /*9a90*/  IMAD.MOV.U32 R19, RZ, RZ, R5 ;  /* 0x000000ffff137224 */ /* 0x000fe400078e0005 */
[----:B------:R-:W-:-:S07]  /*9aa0*/  IMAD.MOV.U32 R7, RZ, RZ, 0x1 ;  /* 0x00000001ff077424 */ /* 0x000fce00078e00ff */
.L_x_1932:
[----:B-1----:R-:W-:-:S05]  /*9ab0*/  IMAD.MOV.U32 R6, RZ, RZ, 0x1 ;  /* 0x00000001ff067424 */ /* 0x002fca00078e00ff */
[----:B------:R-:W-:-:S04]  /*9ac0*/  SHF.L.U32 R6, R6, 0x1f, RZ ;  /* 0x0000001f06067819 */ /* 0x000fc800000006ff */
[----:B------:R-:W1:Y:S02]  /*9ad0*/  SYNCS.PHASECHK.TRANS64.TRYWAIT P1, [R0+URZ+0x36438], R6 ;  /* 0x03643806000075a7 */ /* 0x000e64000802017f */
[----:B-1----:R-:W-:Y:S05]  /*9ae0*/  @!P1 BRA `(.L_x_1924) ;  /* 0x0000001800a09947 */ /* 0x002fea0003800000 */
.L_x_1948:
[----:B------:R-:W-:Y:S05]  /*9af0*/  @P0 BRA `(.L_x_1925) ;  /* 0x0000000000140947 */ /* 0x000fea0003800000 */
[----:B------:R-:W-:Y:S01]  /*9b00*/  ISETP.NE.AND P1, PT, R18, RZ, PT ;  /* 0x000000ff1200720c */ /* 0x000fe20003f25270 */
[----:B------:R-:W-:-:S04]  /*9b10*/  IMAD.MOV.U32 R3, RZ, RZ, 0x6100 ;  /* 0x00006100ff037424 */ /* 0x000fc800078e00ff */
[----:B------:R2:W-:Y:S08]  /*9b20*/  SYNCS.ARRIVE.TRANS64 RZ, [R0+URZ+0x36430], R3 ;  /* 0x0364300300ff79a7 */ /* 0x0005f0000800003f */
[----:B------:R-:W-:Y:S05]  /*9b30*/  @!P1 BRA `(.L_x_1925) ;  /* 0x0000000000049947 */ /* 0x000fea0003800000 */
[----:B------:R-:W-:Y:S01]  /*9b40*/  BPT.TRAP 0x1 ;  /* 0x000000040000795c */ /* 0x000fe20000300000 */
.L_x_1925:
[----:B------:R-:W3:Y:S01]  /*9b50*/  LDC.64 R16, c[0x0][0x728] ;  /* 0x0001ca00ff107b82 */ /* 0x000ee20000000a00 */
[----:B------:R-:W-:Y:S01]  /*9b60*/  IMAD.SHL.U32 R2, R19, 0x40, RZ ;  /* 0x0000004013027824 */ /* 0x000fe200078e00ff */
[----:B------:R-:W-:Y:S01]  /*9b70*/  UMOV UR32, 0x0 ;  /* 0x0000000000207882 */ /* 0x000fe20000000000 */
[C---:B------:R-:W-:Y:S01]  /*9b80*/  VIADD R22, R0.reuse, 0x36430 ;  /* 0x0003643000167836 */ /* 0x040fe20000000000 */
[----:B------:R-:W-:Y:S01]  /*9b90*/  UMOV UR33, 0x14f00000 ;  /* 0x14f0000000217882 */ /* 0x000fe20000000000 */
[----:B------:R-:W-:Y:S01]  /*9ba0*/  VIADD R23, R0, 0x2a000 ;  /* 0x0002a00000177836 */ /* 0x000fe20000000000 */
[----:B--2---:R-:W-:Y:S01]  /*9bb0*/  IADD3 R3, P1, R2, UR14, RZ ;  /* 0x0000000e02037c10 */ /* 0x004fe2000ff3e0ff */
[----:B------:R-:W-:Y:S01]  /*9bc0*/  VIADD R24, R0, 0x2c000 ;  /* 0x0002c00000187836 */ /* 0x000fe20000000000 */
[----:B------:R-:W2:Y:S01]  /*9bd0*/  LDC.64 R12, c[0x0][0x198] ;  /* 0x00006600ff0c7b82 */ /* 0x000ea20000000a00 */
[----:B------:R-:W-:Y:S01]  /*9be0*/  R2UR UR27, R2 ;  /* 0x00000000021b72ca */ /* 0x000fe200000e0000 */
[----:B------:R-:W-:Y:S01]  /*9bf0*/  VIADD R25, R0, 0x2e000 ;  /* 0x0002e00000197836 */ /* 0x000fe20000000000 */
[----:B------:R-:W-:Y:S01]  /*9c00*/  LEA.HI.X.SX32 R4, R2, R9, 0x1, P1 ;  /* 0x0000000902047211 */ /* 0x000fe200008f0eff */
        /* <DEDUP_REMOVED lines=21> */
[----:B------:R-:W-:Y:S01]  /*9d60*/  UMOV UR9, UR25 ;  /* 0x0000001900097c82 */ /* 0x000fe20008000000 */
[----:B------:R-:W-:Y:S01]  /*9d70*/  UMOV UR11, UR27 ;  /* 0x0000001b000b7c82 */ /* 0x000fe20008000000 */
        /* <DEDUP_REMOVED lines=13> */
.L_x_1949:
[----:B------:R-:W-:Y:S05]  /*9e50*/  @P0 BRA `(.L_x_1927) ;  /* 0x0000000000140947 */ /* 0x000fea0003800000 */
[----:B------:R-:W-:Y:S01]  /*9e60*/  ISETP.NE.AND P1, PT, R18, RZ, PT ;  /* 0x000000ff1200720c */ /* 0x000fe20003f25270 */
[----:B--2---:R-:W-:-:S04]  /*9e70*/  IMAD.MOV.U32 R3, RZ, RZ, 0x6100 ;  /* 0x00006100ff037424 */ /* 0x004fc800078e00ff */
[----:B------:R3:W-:Y:S08]  /*9e80*/  SYNCS.ARRIVE.TRANS64 RZ, [R0+URZ+0x36418], R3 ;  /* 0x0364180300ff79a7 */ /* 0x0007f0000800003f */
[----:B------:R-:W-:Y:S05]  /*9e90*/  @!P1 BRA `(.L_x_1927) ;  /* 0x0000000000049947 */ /* 0x000fea0003800000 */
[----:B------:R-:W-:Y:S01]  /*9ea0*/  BPT.TRAP 0x1 ;  /* 0x000000040000795c */ /* 0x000fe20000300000 */
.L_x_1927:
[----:B------:R-:W-:Y:S01]  /*9eb0*/  VIADD R27, R2, 0x40 ;  /* 0x00000040021b7836 */ /* 0x000fe20000000000 */
[----:B------:R-:W-:Y:S01]  /*9ec0*/  ULDC.64 UR8, c[0x0][0x700] ;  /* 0x0001c00000087ab9 */ /* 0x000fe20000000a00 */
[----:B------:R-:W-:Y:S01]  /*9ed0*/  R2UR UR40, R0 ;  /* 0x00000000002872ca */ /* 0x000fe200000e0000 */
[----:B------:R-:W-:Y:S01]  /*9ee0*/  IMAD.U32 R11, RZ, RZ, UR8 ;  /* 0x00000008ff0b7e24 */ /* 0x000fe2000f8e00ff */
[----:B------:R-:W-:Y:S01]  /*9ef0*/  UMOV UR32, 0x0 ;  /* 0x0000000000207882 */ /* 0x000fe20000000000 */
[C---:B------:R-:W-:Y:S01]  /*9f00*/  IADD3 R2, P1, R27.reuse, UR22, RZ ;  /* 0x000000161b027c10 */ /* 0x040fe2000ff3e0ff */
[----:B------:R-:W-:Y:S01]  /*9f10*/  IMAD.U32 R12, RZ, RZ, UR9 ;  /* 0x00000009ff0c7e24 */ /* 0x000fe2000f8e00ff */
[----:B------:R-:W-:Y:S01]  /*9f20*/  SHF.R.S32.HI R28, RZ, 0x1f, R27 ;  /* 0x0000001fff1c7819 */ /* 0x000fe2000001141b */
[----:B------:R-:W-:Y:S01]  /*9f30*/  VIADD R29, R27, UR6 ;  /* 0x000000061b1d7c36 */ /* 0x000fe20008000000 */
[----:B--23--:R-:W-:Y:S01]  /*9f40*/  LEA R3, P2, R2, R11, 0x2 ;  /* 0x0000000b02037211 */ /* 0x00cfe200078410ff */
[----:B------:R-:W-:Y:S01]  /*9f50*/  UMOV UR33, 0x14f00000 ;  /* 0x14f0000000217882 */ /* 0x000fe20000000000 */
[----:B------:R-:W-:Y:S01]  /*9f60*/  UMOV UR18, URZ ;  /* 0x0000003f00127c82 */ /* 0x000fe20008000000 */
[----:B------:R-:W-:Y:S01]  /*9f70*/  UMOV UR20, UR28 ;  /* 0x0000001c00147c82 */ /* 0x000fe20008000000 */
[----:B------:R-:W-:Y:S01]  /*9f80*/  R2UR UR42, R3 ;  /* 0x00000000032a72ca */ /* 0x000fe200000e0000 */
[----:B------:R-:W-:Y:S01]  /*9f90*/  IMAD.X R3, R28, 0x1, R8, P1 ;  /* 0x000000011c037824 */ /* 0x000fe200008e0608 */
[----:B------:R-:W-:Y:S01]  /*9fa0*/  R2UR UR19, R29 ;  /* 0x000000001d1372ca */ /* 0x000fe200000e0000 */
[----:B------:R-:W-:Y:S01]  /*9fb0*/  UIADD3 UR17, UR40, 0x36418, URZ ;  /* 0x0003641828117890 */ /* 0x000fe2000fffe03f */
[----:B------:R-:W-:Y:S01]  /*9fc0*/  SHF.L.U32 R18, RZ, 0x1f, RZ ;  /* 0x0000001fff127819 */ /* 0x000fe200000006ff */
[----:B------:R-:W-:Y:S01]  /*9fd0*/  UIADD3 UR16, UR40, 0x24000, URZ ;  /* 0x0002400028107890 */ /* 0x000fe2000fffe03f */
        /* <DEDUP_REMOVED lines=24> */
[----:B------:R3:W4:Y:S02]  /*a160*/  SYNCS.PHASECHK.TRANS64.TRYWAIT P1, [R0+URZ+0x36438], R18 ;  /* 0x03643812000075a7 */ /* 0x000724000802017f */
[----:B---3--:R-:W3:Y:S02]  /*a170*/  S2R R18, SR_TID.X ;  /* 0x0000000000127919 */ /* 0x008ee40000002100 */
[----:B---3--:R-:W-:Y:S01]  /*a180*/  LOP3.LUT R18, R18, 0x1f, RZ, 0xc0, !PT ;  /* 0x0000001f12127812 */ /* 0x008fe200078ec0ff */
[----:B--2-4-:R-:W-:Y:S06]  /*a190*/  @!P1 BRA `(.L_x_1928) ;  /* 0x00000014001c9947 */ /* 0x014fec0003800000 */
.L_x_1950:
[----:B------:R-:W-:Y:S05]  /*a1a0*/  @P0 BRA `(.L_x_1929) ;  /* 0x00000000001c0947 */ /* 0x000fea0003800000 */
[----:B------:R-:W-:-:S04]  /*a1b0*/  IMAD.MOV.U32 R18, RZ, RZ, 0x6100 ;  /* 0x00006100ff127424 */ /* 0x000fc800078e00ff */
[----:B------:R2:W-:Y:S02]  /*a1c0*/  SYNCS.ARRIVE.TRANS64 RZ, [R0+URZ+0x36430], R18 ;  /* 0x0364301200ff79a7 */ /* 0x0005e4000800003f */
[----:B--2---:R-:W2:Y:S02]  /*a1d0*/  S2R R18, SR_TID.X ;  /* 0x0000000000127919 */ /* 0x004ea40000002100 */
[----:B--2---:R-:W-:-:S04]  /*a1e0*/  LOP3.LUT R18, R18, 0x1f, RZ, 0xc0, !PT ;  /* 0x0000001f12127812 */ /* 0x004fc800078ec0ff */
[----:B------:R-:W-:-:S13]  /*a1f0*/  ISETP.NE.AND P1, PT, R18, RZ, PT ;  /* 0x000000ff1200720c */ /* 0x000fda0003f25270 */
[----:B------:R-:W-:Y:S05]  /*a200*/  @!P1 BRA `(.L_x_1929) ;  /* 0x0000000000049947 */ /* 0x000fea0003800000 */
[----:B------:R-:W-:Y:S01]  /*a210*/  BPT.TRAP 0x1 ;  /* 0x000000040000795c */ /* 0x000fe20000300000 */
.L_x_1929:
[----:B------:R-:W-:Y:S01]  /*a220*/  IADD3 R27, P1, R27, UR14, RZ ;  /* 0x0000000e1b1b7c10 */ /* 0x000fe2000ff3e0ff */
        /* <DEDUP_REMOVED lines=36> */
.L_x_1952:
[----:B------:R-:W-:Y:S05]  /*a470*/  @P0 BRA `(.L_x_1931) ;  /* 0x0000000000140947 */ /* 0x000fea0003800000 */
[----:B------:R-:W-:Y:S01]  /*a480*/  ISETP.NE.AND P1, PT, R18, RZ, PT ;  /* 0x000000ff1200720c */ /* 0x000fe20003f25270 */
[----:B--2---:R-:W-:-:S04]  /*a490*/  IMAD.MOV.U32 R5, RZ, RZ, 0x6100 ;  /* 0x00006100ff057424 */ /* 0x004fc800078e00ff */
[----:B------:R3:W-:Y:S08]  /*a4a0*/  SYNCS.ARRIVE.TRANS64 RZ, [R0+URZ+0x36410], R5 ;  /* 0x0364100500ff79a7 */ /* 0x0007f0000800003f */
[----:B------:R-:W-:Y:S05]  /*a4b0*/  @!P1 BRA `(.L_x_1931) ;  /* 0x0000000000049947 */ /* 0x000fea0003800000 */
[----:B------:R-:W-:Y:S01]  /*a4c0*/  BPT.TRAP 0x1 ;  /* 0x000000040000795c */ /* 0x000fe20000300000 */
.L_x_1931:
        /* <DEDUP_REMOVED lines=8> */
[----:B------:R-:W-:Y:S01]  /*a550*/  UMOV UR20, UR28 ;  /* 0x0000001c00147c82 */ /* 0x000fe20008000000 */
[----:B------:R-:W-:Y:S01]  /*a560*/  UMOV UR21, UR29 ;  /* 0x0000001d00157c82 */ /* 0x000fe20008000000 */
[----:B------:R-:W-:Y:S01]  /*a570*/  UMOV UR10, 0x40 ;  /* 0x00000040000a7882 */ /* 0x000fe20000000000 */
[----:B------:R-:W-:Y:S01]  /*a580*/  UMOV UR12, UR28 ;  /* 0x0000001c000c7c82 */ /* 0x000fe20008000000 */
[----:B------:R-:W-:Y:S01]  /*a590*/  UMOV UR13, UR29 ;  /* 0x0000001d000d7c82 */ /* 0x000fe20008000000 */
[----:B------:R-:W-:-:S02]  /*a5a0*/  UIADD3 UR7, UR7, 0x2, URZ ;  /* 0x0000000207077890 */ /* 0x000fc4000fffe03f */
[----:B------:R-:W-:Y:S02]  /*a5b0*/  UIADD3 UR16, UR40, 0x1e000, URZ ;  /* 0x0001e00028107890 */ /* 0x000fe4000fffe03f */
[----:B------:R-:W-:Y:S02]  /*a5c0*/  USHF.L.U32 UR19, UR7, 0x6, URZ ;  /* 0x0000000607137899 */ /* 0x000fe4000800063f */
[----:B------:R-:W-:Y:S01]  /*a5d0*/  UIADD3 UR17, UR40, 0x36410, URZ ;  /* 0x0003641028117890 */ /* 0x000fe2000fffe03f */
[----:B------:R-:W-:Y:S01]  /*a5e0*/  IMAD.U32 R19, RZ, RZ, UR7 ;  /* 0x00000007ff137e24 */ /* 0x000fe2000f8e00ff */
[----:B------:R-:W-:Y:S02]  /*a5f0*/  UIADD3 UR8, UP0, UR19, UR22, URZ ;  /* 0x0000001613087290 */ /* 0x000fe4000ff1e03f */
[----:B--23--:R-:W-:Y:S01]  /*a600*/  IMAD.U32 R5, RZ, RZ, UR19 ;  /* 0x00000013ff057e24 */ /* 0x00cfe2000f8e00ff */
[----:B------:R-:W-:Y:S02]  /*a610*/  UIADD3 UR19, UR19, UR6, URZ ;  /* 0x0000000613137290 */ /* 0x000fe4000fffe03f */
[----:B------:R-:W-:Y:S01]  /*a620*/  UIADD3 UR24, UR40, 0x22000, URZ ;  /* 0x0002200028187890 */ /* 0x000fe2000fffe03f */
[----:B------:R-:W-:Y:S01]  /*a630*/  PLOP3.LUT P1, PT, PT, PT, UP0, 0x80, 0x0 ;  /* 0x000000000000781c */ /* 0x000fe20003f2f008 */
[----:B------:R-:W-:Y:S01]  /*a640*/  IMAD.U32 R4, RZ, RZ, UR8 ;  /* 0x00000008ff047e24 */ /* 0x000fe2000f8e00ff */
[----:B------:R-:W-:-:S02]  /*a650*/  UIADD3 UR8, UR40, 0x20000, URZ ;  /* 0x0002000028087890 */ /* 0x000fc4000fffe03f */
[----:B------:R-:W-:Y:S01]  /*a660*/  LEA.HI.X.SX32 R5, R5, R8, 0x1, P1 ;  /* 0x0000000805057211 */ /* 0x000fe200008f0eff */
[----:B------:R-:W-:Y:S01]  /*a670*/  UIADD3 UR40, UR40, 0x30000, URZ ;  /* 0x0003000028287890 */ /* 0x000fe2000fffe03f */
[C---:B------:R-:W-:Y:S01]  /*a680*/  LEA R16, P1, R4.reuse, R11, 0x2 ;  /* 0x0000000b04107211 */ /* 0x040fe200078210ff */
[----:B------:R-:W-:Y:S01]  /*a690*/  UMOV UR9, UR17 ;  /* 0x0000001100097c82 */ /* 0x000fe20008000000 */
[----:B------:R-:W-:Y:S01]  /*a6a0*/  UMOV UR11, UR19 ;  /* 0x00000013000b7c82 */ /* 0x000fe20008000000 */
[----:B------:R-:W-:Y:S01]  /*a6b0*/  UMOV UR26, 0x80 ;  /* 0x00000080001a7882 */ /* 0x000fe20000000000 */
[----:B------:R-:W-:Y:S01]  /*a6c0*/  LEA.HI.X R4, R4, R12, R5, 0x2, P1 ;  /* 0x0000000c04047211 */ /* 0x000fe200008f1405 */
[----:B------:R-:W-:Y:S01]  /*a6d0*/  UMOV UR25, UR17 ;  /* 0x0000001100197c82 */ /* 0x000fe20008000000 */
[----:B------:R-:W-:Y:S01]  /*a6e0*/  R2UR UR42, R16 ;  /* 0x00000000102a72ca */ /* 0x000fe200000e0000 */
[----:B------:R2:W-:Y:S01]  /*a6f0*/  UTMALDG.4D [UR16], [UR30], desc[UR32] ;  /* 0x000020101e0075b4 */ /* 0x0005e20008019000 */
[----:B------:R-:W-:Y:S01]  /*a700*/  R2UR UR43, R4 ;  /* 0x00000000042b72ca */ /* 0x000fe200000e0000 */
[----:B------:R-:W-:Y:S01]  /*a710*/  UMOV UR27, UR19 ;  /* 0x00000013001b7c82 */ /* 0x000fe20008000000 */
[----:B------:R-:W-:Y:S01]  /*a720*/  ISETP.NE.AND P1, PT, R21, RZ, PT ;  /* 0x000000ff1500720c */ /* 0x000fe20003f25270 */
[----:B------:R-:W-:Y:S01]  /*a730*/  UMOV UR41, UR17 ;  /* 0x0000001100297c82 */ /* 0x000fe20008000000 */
[----:B------:R-:W-:Y:S01]  /*a740*/  UMOV UR34, 0x10 ;  /* 0x0000001000227882 */ /* 0x000fe20000000000 */
[----:B------:R2:W-:Y:S01]  /*a750*/  UTMALDG.4D [UR8], [UR30], desc[UR32] ;  /* 0x000020081e0075b4 */ /* 0x0005e20008019000 */
[----:B------:R2:W-:Y:S07]  /*a760*/  UTMALDG.4D [UR24], [UR30], desc[UR32] ;  /* 0x000020181e0075b4 */ /* 0x0005ee0008019000 */
[----:B------:R2:W-:Y:S02]  /*a770*/  UBLKCP.S.G [UR40], [UR42], UR34 ;  /* 0x000000282a0073ba */ /* 0x0005e40008000222 */
[----:B--2---:R-:W-:Y:S05]  /*a780*/  @P1 BRA `(.L_x_1932) ;  /* 0xfffffff000c81947 */ /* 0x004fea000383ffff */
.L_x_1923:
[----:B------:R-:W-:Y:S01]  /*a790*/  ISETP.NE.AND P1, PT, R20, RZ, PT ;  /* 0x000000ff1400720c */ /* 0x000fe20003f25270 */
[----:B------:R-:W-:Y:S02]  /*a7a0*/  IMAD.MOV.U32 R5, RZ, RZ, R14 ;  /* 0x000000ffff057224 */ /* 0x000fe400078e000e */
[----:B------:R-:W-:-:S10]  /*a7b0*/  IMAD.MOV.U32 R16, RZ, RZ, 0x1 ;  /* 0x00000001ff107424 */ /* 0x000fd400078e00ff */
[----:B------:R-:W-:Y:S05]  /*a7c0*/  @!P1 BRA `(.L_x_1922) ;  /* 0x00000004008c9947 */ /* 0x000fea0003800000 */
[----:B------:R-:W2:Y:S02]  /*a7d0*/  SYNCS.PHASECHK.TRANS64.TRYWAIT P1, [R0+URZ+0x36438], R6 ;  /* 0x03643806000075a7 */ /* 0x000ea4000802017f */
[----:B--2---:R-:W-:Y:S05]  /*a7e0*/  @!P1 BRA `(.L_x_1933) ;  /* 0x0000000c00c09947 */ /* 0x004fea0003800000 */
.L_x_1953:
[----:B------:R-:W-:Y:S05]  /*a7f0*/  @P0 BRA `(.L_x_1934) ;  /* 0x0000000000140947 */ /* 0x000fea0003800000 */
[----:B------:R-:W-:Y:S01]  /*a800*/  ISETP.NE.AND P1, PT, R18, RZ, PT ;  /* 0x000000ff1200720c */ /* 0x000fe20003f25270 */
[----:B------:R-:W-:-:S04]  /*a810*/  IMAD.MOV.U32 R5, RZ, RZ, 0x6100 ;  /* 0x00006100ff057424 */ /* 0x000fc800078e00ff */
[----:B------:R3:W-:Y:S08]  /*a820*/  SYNCS.ARRIVE.TRANS64 RZ, [R0+URZ+0x36430], R5 ;  /* 0x0364300500ff79a7 */ /* 0x0007f0000800003f */
[----:B------:R-:W-:Y:S05]  /*a830*/  @!P1 BRA `(.L_x_1934) ;  /* 0x0000000000049947 */ /* 0x000fea0003800000 */
[----:B------:R-:W-:Y:S01]  /*a840*/  BPT.TRAP 0x1 ;  /* 0x000000040000795c */ /* 0x000fe20000300000 */
.L_x_1934:
[----:B---3--:R-:W3:Y:S01]  /*a850*/  LDC.64 R4, c[0x0][0x728] ;  /* 0x0001ca00ff047b82 */ /* 0x008ee20000000a00 */
[----:B------:R-:W-:Y:S01]  /*a860*/  IMAD.SHL.U32 R20, R19, 0x40, RZ ;  /* 0x0000004013147824 */ /* 0x000fe200078e00ff */
[----:B------:R-:W-:Y:S01]  /*a870*/  R2UR UR24, R0 ;  /* 0x00000000001872ca */ /* 0x000fe200000e0000 */
[----:B------:R-:W-:Y:S01]  /*a880*/  UMOV UR32, 0x0 ;  /* 0x0000000000207882 */ /* 0x000fe20000000000 */
[----:B------:R-:W-:Y:S01]  /*a890*/  UMOV UR33, 0x14f00000 ;  /* 0x14f0000000217882 */ /* 0x000fe20000000000 */
[----:B------:R-:W-:Y:S01]  /*a8a0*/  UMOV UR18, URZ ;  /* 0x0000003f00127c82 */ /* 0x000fe20008000000 */
[C---:B-12---:R-:W-:Y:S01]  /*a8b0*/  IADD3 R6, P1, R20.reuse, UR14, RZ ;  /* 0x0000000e14067c10 */ /* 0x046fe2000ff3e0ff */
        /* <DEDUP_REMOVED lines=13> */
[----:B---3--:R-:W-:Y:S01]  /*a990*/  LEA R4, P2, R6, R4, 0x2 ;  /* 0x0000000406047211 */ /* 0x008fe200078410ff */
[----:B------:R-:W-:Y:S01]  /*a9a0*/  UIADD3 UR24, UR24, 0x2e000, URZ ;  /* 0x0002e00018187890 */ /* 0x000fe2000fffe03f */
[----:B------:R-:W-:Y:S02]  /*a9b0*/  UMOV UR9, UR17 ;  /* 0x0000001100097c82 */ /* 0x000fe40008000000 */
[----:B------:R-:W-:Y:S01]  /*a9c0*/  R2UR UR40, R4 ;  /* 0x00000000042872ca */ /* 0x000fe200000e0000 */
[----:B------:R-:W-:Y:S01]  /*a9d0*/  UMOV UR11, UR19 ;  /* 0x00000013000b7c82 */ /* 0x000fe20008000000 */
[----:B------:R-:W-:Y:S01]  /*a9e0*/  IADD3 R4, P1, R10, 0x1f0, RZ ;  /* 0x000001f00a047810 */ /* 0x000fe20007f3e0ff */
[----:B------:R-:W-:Y:S01]  /*a9f0*/  UMOV UR25, UR17 ;  /* 0x0000001100197c82 */ /* 0x000fe20008000000 */
[----:B------:R-:W-:Y:S01]  /*aa00*/  LEA.HI.X R5, R6, R5, R15, 0x2, P2 ;  /* 0x0000000506057211 */ /* 0x000fe200010f140f */
        /* <DEDUP_REMOVED lines=12> */
[----:B------:R-:W2:Y:S02]  /*aad0*/  SYNCS.PHASECHK.TRANS64.TRYWAIT P1, [R0+URZ+0x36428], R5 ;  /* 0x03642805000075a7 */ /* 0x000ea4000802017f */
[----:B-12---:R-:W-:Y:S05]  /*aae0*/  @!P1 BRA `(.L_x_1935) ;  /* 0x0000000c00149947 */ /* 0x006fea0003800000 */
.L_x_1954:
[----:B------:R-:W-:Y:S01]  /*aaf0*/  IMAD.MOV.U32 R16, RZ, RZ, RZ ;  /* 0x000000ffff107224 */ /* 0x000fe200078e00ff */
[----:B------:R-:W-:Y:S06]  /*ab00*/  @P0 BRA `(.L_x_1936) ;  /* 0x0000000000140947 */ /* 0x000fec0003800000 */
[----:B------:R-:W-:Y:S01]  /*ab10*/  ISETP.NE.AND P1, PT, R18, RZ, PT ;  /* 0x000000ff1200720c */ /* 0x000fe20003f25270 */
[----:B-1----:R-:W-:-:S04]  /*ab20*/  IMAD.MOV.U32 R5, RZ, RZ, 0x6100 ;  /* 0x00006100ff057424 */ /* 0x002fc800078e00ff */
[----:B------:R2:W-:Y:S08]  /*ab30*/  SYNCS.ARRIVE.TRANS64 RZ, [R0+URZ+0x36418], R5 ;  /* 0x0364180500ff79a7 */ /* 0x0005f0000800003f */
[----:B------:R-:W-:Y:S05]  /*ab40*/  @!P1 BRA `(.L_x_1936) ;  /* 0x0000000000049947 */ /* 0x000fea0003800000 */
[----:B------:R-:W-:Y:S01]  /*ab50*/  BPT.TRAP 0x1 ;  /* 0x000000040000795c */ /* 0x000fe20000300000 */
.L_x_1936:
        /* <DEDUP_REMOVED lines=16> */
[----:B------:R-:W-:Y:S02]  /*ac60*/  UIADD3 UR7, UP0, UR19, UR22, URZ ;  /* 0x0000001613077290 */ /* 0x000fe4000ff1e03f */
[----:B-12---:R-:W-:Y:S01]  /*ac70*/  IMAD.U32 R5, RZ, RZ, UR19 ;  /* 0x00000013ff057e24 */ /* 0x006fe2000f8e00ff */
[----:B------:R-:W-:Y:S02]  /*ac80*/  UIADD3 UR17, UR40, 0x36418, URZ ;  /* 0x0003641828117890 */ /* 0x000fe4000fffe03f */
[----:B------:R-:W-:Y:S01]  /*ac90*/  UIADD3 UR19, UR19, UR6, URZ ;  /* 0x0000000613137290 */ /* 0x000fe2000fffe03f */
[----:B------:R-:W-:Y:S01]  /*aca0*/  PLOP3.LUT P1, PT, PT, PT, UP0, 0x80, 0x0 ;  /* 0x000000000000781c */ /* 0x000fe20003f2f008 */
[----:B------:R-:W-:Y:S01]  /*acb0*/  IMAD.U32 R4, RZ, RZ, UR7 ;  /* 0x00000007ff047e24 */ /* 0x000fe2000f8e00ff */
[----:B------:R-:W-:Y:S02]  /*acc0*/  UIADD3 UR8, UR40, 0x26000, URZ ;  /* 0x0002600028087890 */ /* 0x000fe4000fffe03f */
[----:B------:R-:W-:Y:S01]  /*acd0*/  LEA.HI.X.SX32 R5, R5, R8, 0x1, P1 ;  /* 0x0000000805057211 */ /* 0x000fe200008f0eff */
[----:B------:R-:W-:Y:S01]  /*ace0*/  UIADD3 UR24, UR40, 0x28000, URZ ;  /* 0x0002800028187890 */ /* 0x000fe2000fffe03f */
[C---:B------:R-:W-:Y:S01]  /*acf0*/  LEA R11, P1, R4.reuse, R11, 0x2 ;  /* 0x0000000b040b7211 */ /* 0x040fe200078210ff */
[----:B------:R-:W-:Y:S01]  /*ad00*/  UIADD3 UR40, UR40, 0x30100, URZ ;  /* 0x0003010028287890 */ /* 0x000fe2000fffe03f */
[----:B------:R2:W-:Y:S01]  /*ad10*/  UTMALDG.4D [UR16], [UR30], desc[UR32] ;  /* 0x000020101e0075b4 */ /* 0x0005e20008019000 */
[----:B------:R-:W-:Y:S01]  /*ad20*/  UMOV UR9, UR17 ;  /* 0x0000001100097c82 */ /* 0x000fe20008000000 */
[----:B------:R-:W-:Y:S01]  /*ad30*/  LEA.HI.X R12, R4, R12, R5, 0x2, P1 ;  /* 0x0000000c040c7211 */ /* 0x000fe200008f1405 */
[----:B------:R-:W-:Y:S01]  /*ad40*/  UMOV UR11, UR19 ;  /* 0x00000013000b7c82 */ /* 0x000fe20008000000 */
[----:B------:R-:W-:Y:S01]  /*ad50*/  R2UR UR42, R11 ;  /* 0x000000000b2a72ca */ /* 0x000fe200000e0000 */
[----:B------:R-:W-:Y:S01]  /*ad60*/  UMOV UR25, UR17 ;  /* 0x0000001100197c82 */ /* 0x000fe20008000000 */
[----:B------:R-:W-:Y:S01]  /*ad70*/  R2UR UR43, R12 ;  /* 0x000000000c2b72ca */ /* 0x000fe200000e0000 */
[----:B------:R-:W-:Y:S01]  /*ad80*/  UMOV UR27, UR19 ;  /* 0x00000013001b7c82 */ /* 0x000fe20008000000 */
[----:B------:R-:W-:Y:S01]  /*ad90*/  UMOV UR41, UR17 ;  /* 0x0000001100297c82 */ /* 0x000fe20008000000 */
[----:B------:R2:W-:Y:S01]  /*ada0*/  UTMALDG.4D [UR8], [UR30], desc[UR32] ;  /* 0x000020081e0075b4 */ /* 0x0005e20008019000 */
[----:B------:R-:W-:Y:S01]  /*adb0*/  UMOV UR7, 0x10 ;  /* 0x0000001000077882 */ /* 0x000fe20000000000 */
[----:B------:R-:W-:Y:S01]  /*adc0*/  IMAD.MOV.U32 R5, RZ, RZ, R14 ;  /* 0x000000ffff057224 */ /* 0x000fe200078e000e */
[----:B------:R2:W-:Y:S07]  /*add0*/  UTMALDG.4D [UR24], [UR30], desc[UR32] ;  /* 0x000020181e0075b4 */ /* 0x0005ee0008019000 */
[----:B------:R2:W-:Y:S02]  /*ade0*/  UBLKCP.S.G [UR40], [UR42], UR7 ;  /* 0x000000282a0073ba */ /* 0x0005e40008000207 */
[----:B--2---:R-:W-:Y:S01]  /*adf0*/  NOP ;  /* 0x0000000000007918 */ /* 0x004fe20000000000 */
.L_x_1922:
[----:B------:R-:W-:-:S04]  /*ae00*/  SHF.L.U32 R3, R16, 0x1f, RZ ;  /* 0x0000001f10037819 */ /* 0x000fc800000006ff */
[----:B------:R-:W2:Y:S02]  /*ae10*/  SYNCS.PHASECHK.TRANS64.TRYWAIT P1, [R0+URZ+0x36438], R3 ;  /* 0x03643803000075a7 */ /* 0x000ea4000802017f */
[----:B--2---:R-:W-:Y:S05]  /*ae20*/  @!P1 BRA `(.L_x_1937) ;  /* 0x0000000800589947 */ /* 0x004fea0003800000 */
.L_x_1955:
[----:B------:R-:W-:Y:S05]  /*ae30*/  @P0 BRA `(.L_x_1938) ;  /* 0x0000000000180947 */ /* 0x000fea0003800000 */
[----:B------:R-:W3:Y:S01]  /*ae40*/  S2R R2, SR_TID.X ;  /* 0x0000000000027919 */ /* 0x000ee20000002100 */
[----:B--2---:R-:W-:-:S04]  /*ae50*/  IMAD.MOV.U32 R3, RZ, RZ, 0x6100 ;  /* 0x00006100ff037424 */ /* 0x004fc800078e00ff */
[----:B------:R4:W-:Y:S01]  /*ae60*/  SYNCS.ARRIVE.TRANS64 RZ, [R0+URZ+0x36430], R3 ;  /* 0x0364300300ff79a7 */ /* 0x0009e2000800003f */
[----:B---3--:R-:W-:-:S13]  /*ae70*/  LOP3.LUT P0, RZ, R2, 0x1f, RZ, 0xc0, !PT ;  /* 0x0000001f02ff7812 */ /* 0x008fda000780c0ff */
[----:B----4-:R-:W-:Y:S05]  /*ae80*/  @!P0 BRA `(.L_x_1938) ;  /* 0x0000000000048947 */ /* 0x010fea0003800000 */
[----:B------:R-:W-:Y:S01]  /*ae90*/  BPT.TRAP 0x1 ;  /* 0x000000040000795c */ /* 0x000fe20000300000 */
.L_x_1938:
        /* <DEDUP_REMOVED lines=22> */
[----:B-12---:R-:W-:Y:S01]  /*b000*/  SEL R0, RZ, 0x1, P0 ;  /* 0x00000001ff007807 */ /* 0x006fe20000000000 */
[----:B------:R-:W-:Y:S01]  /*b010*/  ULEA UR30, UP0, UR8, UR30, 0x2 ;  /* 0x0000001e081e7291 */ /* 0x000fe2000f80103f */
[----:B------:R-:W-:Y:S01]  /*b020*/  SEL R2, R15, RZ, P0 ;  /* 0x000000ff0f027207 */ /* 0x000fe20000000000 */
[----:B------:R-:W-:Y:S01]  /*b030*/  UIADD3 UR16, UR24, 0x2a000, URZ ;  /* 0x0002a00018107890 */ /* 0x000fe2000fffe03f */
[----:B------:R-:W-:Y:S01]  /*b040*/  LOP3.LUT R0, R7, R0, RZ, 0x3c, !PT ;  /* 0x0000000007007212 */ /* 0x000fe200078e3cff */
[----:B------:R-:W-:-:S02]  /*b050*/  ULEA.HI.X UR31, UR8, UR31, UR7, 0x2, UP0 ;  /* 0x0000001f081f7291 */ /* 0x000fc400080f1407 */
[----:B------:R-:W-:Y:S02]  /*b060*/  UIADD3 UR19, UR19, UR6, URZ ;  /* 0x0000000613137290 */ /* 0x000fe4000fffe03f */
[----:B------:R-:W-:Y:S02]  /*b070*/  UIADD3 UR42, UR24, 0x30200, URZ ;  /* 0x00030200182a7890 */ /* 0x000fe4000fffe03f */
[----:B------:R-:W-:Y:S02]  /*b080*/  UIADD3 UR8, UR24, 0x2c000, URZ ;  /* 0x0002c00018087890 */ /* 0x000fe4000fffe03f */
[----:B------:R-:W-:Y:S01]  /*b090*/  UIADD3 UR24, UR24, 0x2e000, URZ ;  /* 0x0002e00018187890 */ /* 0x000fe2000fffe03f */
[----:B------:R-:W-:Y:S01]  /*b0a0*/  UMOV UR9, UR17 ;  /* 0x0000001100097c82 */ /* 0x000fe20008000000 */
[----:B------:R-:W-:Y:S01]  /*b0b0*/  UMOV UR11, UR19 ;  /* 0x00000013000b7c82 */ /* 0x000fe20008000000 */
[----:B------:R-:W-:Y:S01]  /*b0c0*/  UMOV UR26, 0x80 ;  /* 0x00000080001a7882 */ /* 0x000fe20000000000 */
[----:B------:R-:W-:Y:S01]  /*b0d0*/  UMOV UR25, UR17 ;  /* 0x0000001100197c82 */ /* 0x000fe20008000000 */
[----:B------:R1:W-:Y:S01]  /*b0e0*/  UTMALDG.4D [UR16], [UR32], desc[UR40] ;  /* 0x00002810200075b4 */ /* 0x0003e20008019000 */
[----:B------:R-:W-:Y:S01]  /*b0f0*/  UMOV UR27, UR19 ;  /* 0x00000013001b7c82 */ /* 0x000fe20008000000 */
[----:B------:R-:W-:Y:S01]  /*b100*/  UMOV UR43, UR17 ;  /* 0x00000011002b7c82 */ /* 0x000fe20008000000 */
[----:B------:R-:W-:Y:S01]  /*b110*/  UMOV UR7, 0x10 ;  /* 0x0000001000077882 */ /* 0x000fe20000000000 */
[----:B------:R1:W-:Y:S01]  /*b120*/  UTMALDG.4D [UR8], [UR32], desc[UR40] ;  /* 0x00002808200075b4 */ /* 0x0003e20008019000 */
[----:B------:R1:W-:Y:S01]  /*b130*/  UTMALDG.4D [UR24], [UR32], desc[UR40] ;  /* 0x00002818200075b4 */ /* 0x0003e20008019000 */
[----:B------:R1:W-:Y:S02]  /*b140*/  UBLKCP.S.G [UR42], [UR30], UR7 ;  /* 0x0000002a1e0073ba */ /* 0x0003e40008000207 */
[----:B-1----:R-:W-:Y:S01]  /*b150*/  NOP ;  /* 0x0000000000007918 */ /* 0x002fe20000000000 */
.L_x_1919:
[----:B------:R-:W-:Y:S05]  /*b160*/  BSYNC B0 ;  /* 0x0000000000007941 */ /* 0x000fea0003800000 */
.L_x_1914:
[----:B------:R-:W-:-:S03]  /*b170*/  UMOV UR7, 0xffffffff ;  /* 0xffffffff00077882 */ /* 0x000fc60000000000 */
[----:B------:R-:W-:Y:S05]  /*b180*/  BRA.DIV UR7, `(.L_x_1939) ;  /* 0x0000000607947947 */ /* 0x000fea000b800000 */
[----:B------:R-:W-:-:S13]  /*b190*/  ELECT P6, URZ, PT ;  /* 0x00000000003f782f */ /* 0x000fda00038c0000 */
.L_x_1958:
[----:B------:R-:W-:Y:S05]  /*b1a0*/  @!P6 BRA `(.L_x_1790) ;  /* 0x000000000074e947 */ /* 0x000fea0003800000 */
[----:B------:R-:W3:Y:S02]  /*b1b0*/  LDL.LU R3, [R1] ;  /* 0x0000000001037983 */ /* 0x000ee40000300800 */
[----:B---3--:R-:W-:-:S04]  /*b1c0*/  LOP3.LUT R3, R3, 0x2, RZ, 0xfc, !PT ;  /* 0x0000000203037812 */ /* 0x008fc800078efcff */
[----:B------:R-:W-:-:S13]  /*b1d0*/  ISETP.NE.AND P2, PT, R3, 0x3, PT ;  /* 0x000000030300780c */ /* 0x000fda0003f45270 */
[----:B------:R-:W-:Y:S05]  /*b1e0*/  @!P2 BRA `(.L_x_1940) ;  /* 0x000000000004a947 */ /* 0x000fea0003800000 */
[----:B--2---:R-:W-:Y:S01]  /*b1f0*/  BPT.TRAP 0x1 ;  /* 0x000000040000795c */ /* 0x004fe20000300000 */
.L_x_1940:
[----:B------:R-:W1:Y:S01]  /*b200*/  S2R R4, SR_CgaCtaId ;  /* 0x0000000000047919 */ /* 0x000e620000008800 */
[----:B------:R-:W-:-:S04]  /*b210*/  MOV R3, 0x400 ;  /* 0x0000040000037802 */ /* 0x000fc80000000f00 */
[----:B-1----:R-:W-:Y:S02]  /*b220*/  LEA R9, R4, R3, 0x18 ;  /* 0x0000000304097211 */ /* 0x002fe400078ec0ff */
        /* <DEDUP_REMOVED lines=12> */
.L_x_1959:
[----:B------:R-:W3:Y:S02]  /*b2f0*/  SYNCS.PHASECHK.TRANS64.TRYWAIT P0, [R3+URZ], R0 ;  /* 0x00000000030075a7 */ /* 0x000ee4000800017f */
[----:B---3--:R-:W-:Y:S05]  /*b300*/  @!P0 BRA `(.L_x_1942) ;  /* 0x0000000400688947 */ /* 0x008fea0003800000 */
.L_x_1960:
[----:B------:R-:W-:Y:S05]  /*b310*/  @!P2 BRA `(.L_x_1943) ;  /* 0x000000000004a947 */ /* 0x000fea0003800000 */
[----:B--2---:R-:W-:Y:S01]  /*b320*/  BPT.TRAP 0x1 ;  /* 0x000000040000795c */ /* 0x004fe20000300000 */
.L_x_1943:
[----:B------:R-:W-:-:S07]  /*b330*/  SHF.L.U32 R16, R16, 0x1f, RZ ;  /* 0x0000001f10107819 */ /* 0x000fce00000006ff */
.L_x_1944:
[----:B----4-:R4:W1:Y:S02]  /*b340*/  SYNCS.PHASECHK.TRANS64.TRYWAIT P0, [R9+URZ+0x36438], R16 ;  /* 0x03643810090075a7 */ /* 0x010864000800017f */
[----:B-1----:R-:W-:Y:S05]  /*b350*/  @!P0 NANOSLEEP.SYNCS 0x989680 ;  /* 0x009896800000895d */ /* 0x002fea0003900000 */
[----:B------:R-:W1:Y:S02]  /*b360*/  @!P0 SYNCS.PHASECHK.TRANS64 P0, [R9+URZ+0x36438], R16 ;  /* 0x03643810090085a7 */ /* 0x000e64000800007f */
[----:B-1----:R-:W-:Y:S05]  /*b370*/  @!P0 BRA `(.L_x_1944) ;  /* 0xfffffffc00f08947 */ /* 0x002fea000383ffff */
.L_x_1790:
[----:B--2---:R-:W-:Y:S05]  /*b380*/  BSYNC B6 ;  /* 0x0000000000067941 */ /* 0x004fea0003800000 */
.L_x_1784:
[----:B------:R-:W-:Y:S05]  /*b390*/  EXIT ;  /* 0x000000000000794d */ /* 0x000fea0003800000 */
.L_x_1801:
[----:B------:R-:W-:Y:S02]  /*b3a0*/  IMAD.MOV.U32 R12, RZ, RZ, RZ ;  /* 0x000000ffff0c7224 */ /* 0x000fe400078e00ff */
[----:B------:R-:W-:Y:S02]  /*b3b0*/  IMAD.MOV.U32 R11, RZ, RZ, 0x1f ;  /* 0x0000001fff0b7424 */ /* 0x000fe400078e00ff */
[----:B------:R-:W-:-:S07]  /*b3c0*/  IMAD.MOV.U32 R15, RZ, RZ, -0x1 ;  /* 0xffffffffff0f7424 */ /* 0x000fce00078e00ff */
[----:B-1----:R-:W-:Y:S05]  /*b3d0*/  WARPSYNC.COLLECTIVE R15, `(.L_x_1945) ;  /* 0x000000000f087348 */ /* 0x002fea0003c00000 */
[----:B------:R2:W3:Y:S02]  /*b3e0*/  SHFL.IDX P6, R14, R13, R12, R11 ;  /* 0x0000000c0d0e7389 */ /* 0x0004e400000c000b */
[----:B-123--:R-:W-:Y:S01]  /*b3f0*/  ENDCOLLECTIVE ;  /* 0x000000000000791b */ /* 0x00efe20003800000 */
.L_x_1945:
[----:B------:R-:W-:Y:S05]  /*b400*/  BRA `(.L_x_1946) ;  /* 0xffffff6000007947 */ /* 0x000fea000383ffff */
.L_x_1803:
[----:B-1----:R-:W-:-:S04]  /*b410*/  IMAD.U32 R3, RZ, RZ, UR36 ;  /* 0x00000024ff037e24 */ /* 0x002fc8000f8e00ff */
[----:B------:R1:W3:Y:S03]  /*b420*/  SYNCS.PHASECHK.TRANS64.TRYWAIT P0, [R3+URZ+0x36400], R10 ;  /* 0x0364000a030075a7 */ /* 0x0002e6000800017f */
[----:B---3--:R-:W-:Y:S05]  /*b430*/  @!P0 NANOSLEEP.SYNCS 0x989680 ;  /* 0x009896800000895d */ /* 0x008fea0003900000 */
[----:B------:R-:W3:Y:S02]  /*b440*/  @!P0 SYNCS.PHASECHK.TRANS64 P0, [R3+URZ+0x36400], R10 ;  /* 0x0364000a030085a7 */ /* 0x000ee4000800007f */
[----:B---3--:R-:W-:Y:S05]  /*b450*/  @!P0 BRA `(.L_x_1803) ;  /* 0xfffffffc00ec8947 */ /* 0x008fea000383ffff */
[----:B------:R-:W-:Y:S05]  /*b460*/  BRA `(.L_x_1802) ;  /* 0xffffff6000347947 */ /* 0x000fea000383ffff */
.L_x_1807:
[----:B--2---:R2:W3:Y:S02]  /*b470*/  SYNCS.PHASECHK.TRANS64.TRYWAIT P1, [R3+URZ+0x36410], R10 ;  /* 0x0364100a030075a7 */ /* 0x0044e4000802017f */
[----:B---3--:R-:W-:Y:S05]  /*b480*/  @!P1 NANOSLEEP.SYNCS 0x989680 ;  /* 0x009896800000995d */ /* 0x008fea0003900000 */
[----:B------:R-:W3:Y:S02]  /*b490*/  @!P1 SYNCS.PHASECHK.TRANS64 P1, [R3+URZ+0x36410], R10 ;  /* 0x0364100a030095a7 */ /* 0x000ee4000802007f */
[----:B---3--:R-:W-:Y:S05]  /*b4a0*/  @!P1 BRA `(.L_x_1807) ;  /* 0xfffffffc00f09947 */ /* 0x008fea000383ffff */
[----:B------:R-:W-:Y:S05]  /*b4b0*/  BRA `(.L_x_1806) ;  /* 0xffffff6800107947 */ /* 0x000fea000383ffff */
.L_x_1811:
[----:B----4-:R-:W-:-:S04]  /*b4c0*/  IMAD.U32 R12, RZ, RZ, UR36 ;  /* 0x00000024ff0c7e24 */ /* 0x010fc8000f8e00ff */
[----:B------:R4:W1:Y:S03]  /*b4d0*/  SYNCS.PHASECHK.TRANS64.TRYWAIT P1, [R12+URZ+0x36430], R11 ;  /* 0x0364300b0c0075a7 */ /* 0x000866000802017f */
[----:B-1----:R-:W-:Y:S05]  /*b4e0*/  @!P1 NANOSLEEP.SYNCS 0x989680 ;  /* 0x009896800000995d */ /* 0x002fea0003900000 */
[----:B------:R-:W1:Y:S02]  /*b4f0*/  @!P1 SYNCS.PHASECHK.TRANS64 P1, [R12+URZ+0x36430], R11 ;  /* 0x0364300b0c0095a7 */ /* 0x000e64000802007f */
[----:B-1----:R-:W-:Y:S05]  /*b500*/  @!P1 BRA `(.L_x_1811) ;  /* 0xfffffffc00ec9947 */ /* 0x002fea000383ffff */
[----:B------:R-:W-:Y:S05]  /*b510*/  BRA `(.L_x_1810) ;  /* 0xffffff6c00b07947 */ /* 0x000fea000383ffff */
.L_x_1920:
[----:B-1----:R1:W2:Y:S02]  /*b520*/  SYNCS.PHASECHK.TRANS64.TRYWAIT P1, [R0+URZ+0x36420], R6 ;  /* 0x03642006000075a7 */ /* 0x0022a4000802017f */
[----:B--2---:R-:W-:Y:S05]  /*b530*/  @!P1 NANOSLEEP.SYNCS 0x989680 ;  /* 0x009896800000995d */ /* 0x004fea0003900000 */
[----:B------:R-:W2:Y:S02]  /*b540*/  @!P1 SYNCS.PHASECHK.TRANS64 P1, [R0+URZ+0x36420], R6 ;  /* 0x03642006000095a7 */ /* 0x000ea4000802007f */
[----:B--2---:R-:W-:Y:S05]  /*b550*/  @!P1 BRA `(.L_x_1920) ;  /* 0xfffffffc00f09947 */ /* 0x004fea000383ffff */
[----:B------:R-:W-:Y:S05]  /*b560*/  BRA `(.L_x_1947) ;  /* 0xffffffdc006c7947 */ /* 0x000fea000383ffff */
.L_x_1924:
[----:B-1----:R1:W2:Y:S02]  /*b570*/  SYNCS.PHASECHK.TRANS64.TRYWAIT P1, [R0+URZ+0x36438], R6 ;  /* 0x03643806000075a7 */ /* 0x0022a4000802017f */
[----:B--2---:R-:W-:Y:S05]  /*b580*/  @!P1 NANOSLEEP.SYNCS 0x989680 ;  /* 0x009896800000995d */ /* 0x004fea0003900000 */
[----:B------:R-:W2:Y:S02]  /*b590*/  @!P1 SYNCS.PHASECHK.TRANS64 P1, [R0+URZ+0x36438], R6 ;  /* 0x03643806000095a7 */ /* 0x000ea4000802007f */
[----:B--2---:R-:W-:Y:S05]  /*b5a0*/  @!P1 BRA `(.L_x_1924) ;  /* 0xfffffffc00f09947 */ /* 0x004fea000383ffff */
[----:B------:R-:W-:Y:S05]  /*b5b0*/  BRA `(.L_x_1948) ;  /* 0xffffffe4004c7947 */ /* 0x000fea000383ffff */
.L_x_1926:
[----:B--2---:R2:W3:Y:S02]  /*b5c0*/  SYNCS.PHASECHK.TRANS64.TRYWAIT P1, [R0+URZ+0x36428], R3 ;  /* 0x03642803000075a7 */ /* 0x0044e4000802017f */
[----:B---3--:R-:W-:Y:S05]  /*b5d0*/  @!P1 NANOSLEEP.SYNCS 0x989680 ;  /* 0x009896800000995d */ /* 0x008fea0003900000 */
[----:B------:R-:W3:Y:S02]  /*b5e0*/  @!P1 SYNCS.PHASECHK.TRANS64 P1, [R0+URZ+0x36428], R3 ;  /* 0x03642803000095a7 */ /* 0x000ee4000802007f */
[----:B---3--:R-:W-:Y:S05]  /*b5f0*/  @!P1 BRA `(.L_x_1926) ;  /* 0xfffffffc00f09947 */ /* 0x008fea000383ffff */
[----:B------:R-:W-:Y:S05]  /*b600*/  BRA `(.L_x_1949) ;  /* 0xffffffe800107947 */ /* 0x000fea000383ffff */
.L_x_1928:
[----:B------:R-:W-:-:S04]  /*b610*/  SHF.L.U32 R18, RZ, 0x1f, RZ ;  /* 0x0000001fff127819 */ /* 0x000fc800000006ff */
[----:B------:R2:W3:Y:S03]  /*b620*/  SYNCS.PHASECHK.TRANS64.TRYWAIT P1, [R0+URZ+0x36438], R18 ;  /* 0x03643812000075a7 */ /* 0x0004e6000802017f */
[----:B---3--:R-:W-:Y:S05]  /*b630*/  @!P1 NANOSLEEP.SYNCS 0x989680 ;  /* 0x009896800000995d */ /* 0x008fea0003900000 */
[----:B------:R2:W3:Y:S02]  /*b640*/  @!P1 SYNCS.PHASECHK.TRANS64 P1, [R0+URZ+0x36438], R18 ;  /* 0x03643812000095a7 */ /* 0x0004e4000802007f */
[----:B--2---:R-:W2:Y:S02]  /*b650*/  S2R R18, SR_TID.X ;  /* 0x0000000000127919 */ /* 0x004ea40000002100 */
[----:B--2---:R-:W-:Y:S01]  /*b660*/  LOP3.LUT R18, R18, 0x1f, RZ, 0xc0, !PT ;  /* 0x0000001f12127812 */ /* 0x004fe200078ec0ff */
[----:B---3--:R-:W-:Y:S06]  /*b670*/  @!P1 BRA `(.L_x_1928) ;  /* 0xfffffffc00e49947 */ /* 0x008fec000383ffff */
[----:B------:R-:W-:Y:S05]  /*b680*/  BRA `(.L_x_1950) ;  /* 0xffffffe800c47947 */ /* 0x000fea000383ffff */
.L_x_1930:
[----:B------:R-:W-:-:S07]  /*b690*/  SHF.L.U32 R5, R7, 0x1f, RZ ;  /* 0x0000001f07057819 */ /* 0x000fce00000006ff */
.L_x_1951:
[----:B--2---:R2:W3:Y:S02]  /*b6a0*/  SYNCS.PHASECHK.TRANS64.TRYWAIT P1, [R0+URZ+0x36420], R5 ;  /* 0x03642005000075a7 */ /* 0x0044e4000802017f */
[----:B---3--:R-:W-:Y:S05]  /*b6b0*/  @!P1 NANOSLEEP.SYNCS 0x989680 ;  /* 0x009896800000995d */ /* 0x008fea0003900000 */
[----:B------:R-:W3:Y:S02]  /*b6c0*/  @!P1 SYNCS.PHASECHK.TRANS64 P1, [R0+URZ+0x36420], R5 ;  /* 0x03642005000095a7 */ /* 0x000ee4000802007f */
[----:B---3--:R-:W-:Y:S05]  /*b6d0*/  @!P1 BRA `(.L_x_1951) ;  /* 0xfffffffc00f09947 */ /* 0x008fea000383ffff */
[----:B------:R-:W-:Y:S05]  /*b6e0*/  BRA `(.L_x_1952) ;  /* 0xffffffec00607947 */ /* 0x000fea000383ffff */
.L_x_1933:
[----:B--2---:R2:W3:Y:S02]  /*b6f0*/  SYNCS.PHASECHK.TRANS64.TRYWAIT P1, [R0+URZ+0x36438], R6 ;  /* 0x03643806000075a7 */ /* 0x0044e4000802017f */
[----:B---3--:R-:W-:Y:S05]  /*b700*/  @!P1 NANOSLEEP.SYNCS 0x989680 ;  /* 0x009896800000995d */ /* 0x008fea0003900000 */
[----:B------:R-:W3:Y:S02]  /*b710*/  @!P1 SYNCS.PHASECHK.TRANS64 P1, [R0+URZ+0x36438], R6 ;  /* 0x03643806000095a7 */ /* 0x000ee4000802007f */
[----:B---3--:R-:W-:Y:S05]  /*b720*/  @!P1 BRA `(.L_x_1933) ;  /* 0xfffffffc00f09947 */ /* 0x008fea000383ffff */
[----:B------:R-:W-:Y:S05]  /*b730*/  BRA `(.L_x_1953) ;  /* 0xfffffff0002c7947 */ /* 0x000fea000383ffff */
.L_x_1935:
[----:B-1----:R1:W2:Y:S02]  /*b740*/  SYNCS.PHASECHK.TRANS64.TRYWAIT P1, [R0+URZ+0x36428], R5 ;  /* 0x03642805000075a7 */ /* 0x0022a4000802017f */
[----:B--2---:R-:W-:Y:S05]  /*b750*/  @!P1 NANOSLEEP.SYNCS 0x989680 ;  /* 0x009896800000995d */ /* 0x004fea0003900000 */
[----:B------:R-:W2:Y:S02]  /*b760*/  @!P1 SYNCS.PHASECHK.TRANS64 P1, [R0+URZ+0x36428], R5 ;  /* 0x03642805000095a7 */ /* 0x000ea4000802007f */
[----:B--2---:R-:W-:Y:S05]  /*b770*/  @!P1 BRA `(.L_x_1935) ;  /* 0xfffffffc00f09947 */ /* 0x004fea000383ffff */
[----:B------:R-:W-:Y:S05]  /*b780*/  BRA `(.L_x_1954) ;  /* 0xfffffff000d87947 */ /* 0x000fea000383ffff */
.L_x_1937:
[----:B--2---:R2:W3:Y:S02]  /*b790*/  SYNCS.PHASECHK.TRANS64.TRYWAIT P1, [R0+URZ+0x36438], R3 ;  /* 0x03643803000075a7 */ /* 0x0044e4000802017f */
[----:B---3--:R-:W-:Y:S05]  /*b7a0*/  @!P1 NANOSLEEP.SYNCS 0x989680 ;  /* 0x009896800000995d */ /* 0x008fea0003900000 */
[----:B------:R-:W3:Y:S02]  /*b7b0*/  @!P1 SYNCS.PHASECHK.TRANS64 P1, [R0+URZ+0x36438], R3 ;  /* 0x03643803000095a7 */ /* 0x000ee4000802007f */
[----:B---3--:R-:W-:Y:S05]  /*b7c0*/  @!P1 BRA `(.L_x_1937) ;  /* 0xfffffffc00f09947 */ /* 0x008fea000383ffff */
[----:B------:R-:W-:Y:S05]  /*b7d0*/  BRA `(.L_x_1955) ;  /* 0xfffffff400947947 */ /* 0x000fea000383ffff */
.L_x_1939:
[----:B------:R-:W-:Y:S01]  /*b7e0*/  BSSY B0, `(.L_x_1956) ;  /* 0x0000006000007945 */ /* 0x000fe20003800000 */
[----:B------:R-:W-:-:S07]  /*b7f0*/  IMAD.MOV.U32 R15, RZ, RZ, -0x1 ;  /* 0xffffffffff0f7424 */ /* 0x000fce00078e00ff */
[----:B--2---:R-:W-:Y:S05]  /*b800*/  WARPSYNC.COLLECTIVE R15, `(.L_x_1957) ;  /* 0x000000000f0c7348 */ /* 0x004fea0003c00000 */
[----:B------:R-:W-:Y:S02]  /*b810*/  ELECT P6, UR62, PT ;  /* 0x00000000003e782f */ /* 0x000fe400038c0000 */
[----:B------:R-:W-:Y:S01]  /*b820*/  MOV R14, UR62 ;  /* 0x0000003e000e7c02 */ /* 0x000fe20008000f00 */
[----:B--2---:R-:W-:Y:S10]  /*b830*/  ENDCOLLECTIVE ;  /* 0x000000000000791b */ /* 0x004ff40003800000 */
.L_x_1957:
[----:B------:R-:W-:Y:S05]  /*b840*/  BSYNC B0 ;  /* 0x0000000000007941 */ /* 0x000fea0003800000 */
.L_x_1956:
[----:B------:R-:W-:Y:S05]  /*b850*/  BRA `(.L_x_1958) ;  /* 0xfffffff800507947 */ /* 0x000fea000383ffff */
.L_x_1941:
[----:B-1----:R1:W3:Y:S02]  /*b860*/  SYNCS.PHASECHK.TRANS64.TRYWAIT P0, [R7+URZ], R4 ;  /* 0x00000004070075a7 */ /* 0x0022e4000800017f */
[----:B---3--:R-:W-:Y:S05]  /*b870*/  @!P0 NANOSLEEP.SYNCS 0x989680 ;  /* 0x009896800000895d */ /* 0x008fea0003900000 */
[----:B------:R-:W3:Y:S02]  /*b880*/  @!P0 SYNCS.PHASECHK.TRANS64 P0, [R7+URZ], R4 ;  /* 0x00000004070085a7 */ /* 0x000ee4000800007f */
[----:B---3--:R-:W-:Y:S05]  /*b890*/  @!P0 BRA `(.L_x_1941) ;  /* 0xfffffffc00f08947 */ /* 0x008fea000383ffff */
[----:B------:R-:W-:Y:S05]  /*b8a0*/  BRA `(.L_x_1959) ;  /* 0xfffffff800907947 */ /* 0x000fea000383ffff */
.L_x_1942:
[----:B---3--:R3:W4:Y:S02]  /*b8b0*/  SYNCS.PHASECHK.TRANS64.TRYWAIT P0, [R3+URZ], R0 ;  /* 0x00000000030075a7 */ /* 0x008724000800017f */
[----:B----4-:R-:W-:Y:S05]  /*b8c0*/  @!P0 NANOSLEEP.SYNCS 0x989680 ;  /* 0x009896800000895d */ /* 0x010fea0003900000 */
[----:B------:R-:W4:Y:S02]  /*b8d0*/  @!P0 SYNCS.PHASECHK.TRANS64 P0, [R3+URZ], R0 ;  /* 0x00000000030085a7 */ /* 0x000f24000800007f */
[----:B----4-:R-:W-:Y:S05]  /*b8e0*/  @!P0 BRA `(.L_x_1942) ;  /* 0xfffffffc00f08947 */ /* 0x010fea000383ffff */
[----:B------:R-:W-:Y:S05]  /*b8f0*/  BRA `(.L_x_1960) ;  /* 0xfffffff800847947 */ /* 0x000fea000383ffff */
.L_x_1961:
        /* <DEDUP_REMOVED lines=16> */
.L_x_3867:


//--------------------- .text._ZN7cutlass13device_kernelIN5flash11enable_sm90INS1_16FlashAttnBwdSm90INS1_25CollectiveMainloopBwdSm90ILi2ELi1ELi1EN4cute5tupleIJNS5_1CILi1EEES8_S8_EEENS6_IJNS7_ILi64EEENS7_ILi96EEENS7_ILi192EEEEEENS_10bfloat16_tEfNS_4arch4Sm90ELb0ELb1ELb1ELb1ELb1ELb0ELb1ELb0ELi3ELi1ELi1ELi1ELb0EEENS1_21CollectiveEpilogueBwdISD_SE_SG_Li384ELb1ELb1ELi3EEENS1_19SingleTileSchedulerILb1ELb0ELb0ELi96EEEEEEEEEvNT_6ParamsE --------------------------
	.section	.text._ZN7cutlass13device_kernelIN5flash11enable_sm90INS1_16FlashAttnBwdSm90INS1_25CollectiveMainloopBwdSm90ILi2ELi1ELi1EN4cute5tupleIJNS5_1CILi1EEES8_S8_EEENS6_IJNS7_ILi64EEENS7_ILi96EEENS7_ILi192EEEEEENS_10bfloat16_tEfNS_4arch4Sm90ELb0ELb1ELb1ELb1ELb1ELb0ELb1ELb0ELi3ELi1ELi1ELi1ELb0EEENS1_21CollectiveEpilogueBwdISD_SE_SG_Li384ELb1ELb1ELi3EEENS1_19SingleTileSchedulerILb1ELb0ELb0ELi96EEEEEEEEEvNT_6ParamsE,"ax",@progbits
	.align	128
.text._ZN7cutlass13device_kernelIN5flash11enable_sm90INS1_16FlashAttnBwdSm90INS1_25CollectiveMainloopBwdSm90ILi2ELi1ELi1EN4cute5tupleIJNS5_1CILi1EEES8_S8_EEENS6_IJNS7_ILi64EEENS7_ILi96EEENS7_ILi192EEEEEENS_10bfloat16_tEfNS_4arch4Sm90ELb0ELb1ELb1ELb1ELb1ELb0ELb1ELb0ELi3ELi1ELi1ELi1ELb0EEENS1_21CollectiveEpilogueBwdISD_SE_SG_Li384ELb1ELb1ELi3EEENS1_19SingleTileSchedulerILb1ELb0ELb0ELi96EEEEEEEEEvNT_6ParamsE:
        .type           _ZN7cutlass13device_kernelIN5flash11enable_sm90INS1_16FlashAttnBwdSm90INS1_25CollectiveMainloopBwdSm90ILi2ELi1ELi1EN4cute5tupleIJNS5_1CILi1EEES8_S8_EEENS6_IJNS7_ILi64EEENS7_ILi96EEENS7_ILi192EEEEEENS_10bfloat16_tEfNS_4arch4Sm90ELb0ELb1ELb1ELb1ELb1ELb0ELb1ELb0ELi3ELi1ELi1ELi1ELb0EEENS1_21CollectiveEpilogueBwdISD_SE_SG_Li384ELb1ELb1ELi3EEENS1_19SingleTileSchedulerILb1ELb0ELb0ELi96EEEEEEEEEvNT_6ParamsE,@function
        .size           _ZN7cutlass13device_kernelIN5flash11enable_sm90INS1_16FlashAttnBwdSm90INS1_25CollectiveMainloopBwdSm90ILi2ELi1ELi1EN4cute5tupleIJNS5_1CILi1EEES8_S8_EEENS6_IJNS7_ILi64EEENS7_ILi96EEENS7_ILi192EEEEEENS_10bfloat16_tEfNS_4arch4Sm90ELb0ELb1ELb1ELb1ELb1ELb0ELb1ELb0ELi3ELi1ELi1ELi1ELb0EEENS1_21CollectiveEpilogueBwdISD_SE_SG_Li384ELb1ELb1ELi3EEENS1_19SingleTileSchedulerILb1ELb0ELb0ELi96EEEEEEEEEvNT_6ParamsE,(.L_x_3868 - _ZN7cutlass13device_kernelIN5flash11enable_sm90INS1_16FlashAttnBwdSm90INS1_25CollectiveMainloopBwdSm90ILi2ELi1ELi1EN4cute5tupleIJNS5_1CILi1EEES8_S8_EEENS6_IJNS7_ILi64EEENS7_ILi96EEENS7_ILi192EEEEEENS_10bfloat16_tEfNS_4arch4Sm90ELb0ELb1ELb1ELb1ELb1ELb0ELb1ELb0ELi3ELi1ELi1ELi1ELb0EEENS1_21CollectiveEpilogueBwdISD_SE_SG_Li384ELb1ELb1ELi3EEENS1_19SingleTileSchedulerILb1ELb0ELb0ELi96EEEEEEEEEvNT_6ParamsE)
        .other          _ZN7cutlass13device_kernelIN5flash11enable_sm90INS1_16FlashAttnBwdSm90INS1_25CollectiveMainloopBwdSm90ILi2ELi1ELi1EN4cute5tupleIJNS5_1CILi1EEES8_S8_EEENS6_IJNS7_ILi64EEENS7_ILi96EEENS7_ILi192EEEEEENS_10bfloat16_tEfNS_4arch4Sm90ELb0ELb1ELb1ELb1ELb1ELb0ELb1ELb0ELi3ELi1ELi1ELi1ELb0EEENS1_21CollectiveEpilogueBwdISD_SE_SG_Li384ELb1ELb1ELi3EEENS1_19SingleTileSchedulerILb1ELb0ELb0ELi96EEEEEEEEEvNT_6ParamsE,@"STO_CUDA_ENTRY STV_DEFAULT"
_ZN7cutlass13device_kernelIN5flash11enable_sm90INS1_16FlashAttnBwdSm90INS1_25CollectiveMainloopBwdSm90ILi2ELi1ELi1EN4cute5tupleIJNS5_1CILi1EEES8_S8_EEENS6_IJNS7_ILi64EEENS7_ILi96EEENS7_ILi192EEEEEENS_10bfloat16_tEfNS_4arch4Sm90ELb0ELb1ELb1ELb1ELb1ELb0ELb1ELb0ELi3ELi1ELi1ELi1ELb0EEENS1_21CollectiveEpilogueBwdISD_SE_SG_Li384ELb1ELb1ELi3EEENS1_19SingleTileSchedulerILb1ELb0ELb0ELi96EEEEEEEEEvNT_6ParamsE:
        /* <DEDUP_REMOVED lines=23> */
.L_x_1963:
[----:B------:R-:W-:Y:S05]  /*0170*/  BSYNC B0 ;  /* 0x0000000000007941 */ /* 0x000fea0003800000 */
.L_x_1962:
        /* <DEDUP_REMOVED lines=34> */
.L_x_1964:
        /* <DEDUP_REMOVED lines=20> */
.L_x_1965:
        /* <DEDUP_REMOVED lines=9> */
.L_x_1968:
        /* <DEDUP_REMOVED lines=21> */
.L_x_1969:
        /* <DEDUP_REMOVED lines=10> */
.L_x_1971:
[----:B------:R-:W2:Y:S02]  /*0760*/  LDC R0, c[0x0][0x8bc] ;  /* 0x00022f00ff007b82 */ /* 0x000ea40000000800 */
.L_x_1970:
        /* <DEDUP_REMOVED lines=16> */
.L_x_1973:
        /* <DEDUP_REMOVED lines=10> */
.L_x_1974:
        /* <DEDUP_REMOVED lines=8> */
.L_x_1975:
        /* <DEDUP_REMOVED lines=9> */
.L_x_1976:
        /* <DEDUP_REMOVED lines=22> */
.L_x_1977:
        /* <DEDUP_REMOVED lines=79> */
.L_x_1980:
        /* <DEDUP_REMOVED lines=15> */
.L_x_1979:
        /* <DEDUP_REMOVED lines=20> */
.L_x_1982:
        /* <DEDUP_REMOVED lines=15> */
.L_x_1981:
        /* <DEDUP_REMOVED lines=8> */
.L_x_2156:
        /* <DEDUP_REMOVED lines=19> */
.L_x_1984:
        /* <DEDUP_REMOVED lines=113> */
.L_x_2004:
[----:B------:R-:W-:-:S13]  /*1c50*/  ISETP.NE.AND P0, PT, R8, 0x3, PT ;  /* 0x000000030800780c */ /* 0x000fda0003f05270 */
[----:B------:R-:W-:Y:S05]  /*1c60*/  @!P0 BRA `(.L_x_1986) ;  /* 0x0000000000048947 */ /* 0x000fea0003800000 */
[----:B------:R-:W-:Y:S01]  /*1c70*/  BPT.TRAP 0x1 ;  /* 0x000000040000795c */ /* 0x000fe20000300000 */
.L_x_1986:
[----:B------:R-:W-:Y:S02]  /*1c80*/  LEA R3, R2, UR36, 0x3 ;  /* 0x0000002402037c11 */ /* 0x000fe4000f8e18ff */
[----:B------:R-:W-:-:S04]  /*1c90*/  SHF.L.U32 R10, R7, 0x1f, RZ ;  /* 0x0000001f070a7819 */ /* 0x000fc800000006ff */
[----:B------:R1:W2:Y:S01]  /*1ca0*/  SYNCS.PHASECHK.TRANS64.TRYWAIT P1, [R3+URZ+0x36410], R10 ;  /* 0x0364100a030075a7 */ /* 0x0002a2000802017f */
[----:B------:R-:W-:Y:S05]  /*1cb0*/  @!P0 BRA `(.L_x_1987) ;  /* 0x0000000000048947 */ /* 0x000fea0003800000 */
[----:B------:R-:W-:Y:S01]  /*1cc0*/  BPT.TRAP 0x1 ;  /* 0x000000040000795c */ /* 0x000fe20000300000 */
.L_x_1987:
[----:B--2---:R-:W-:Y:S05]  /*1cd0*/  @P1 BRA `(.L_x_1988) ;  /* 0x0000000000081947 */ /* 0x004fea0003800000 */
[----:B------:R-:W2:Y:S02]  /*1ce0*/  SYNCS.PHASECHK.TRANS64.TRYWAIT P1, [R3+URZ+0x36410], R10 ;  /* 0x0364100a030075a7 */ /* 0x000ea4000802017f */
[----:B--2---:R-:W-:Y:S05]  /*1cf0*/  @!P1 BRA `(.L_x_1989) ;  /* 0x000000a400749947 */ /* 0x004fea0003800000 */
.L_x_1988:
        /* <DEDUP_REMOVED lines=103> */
.L_x_1990:
[----:B-1----:R-:W-:-:S04]  /*2370*/  SHF.L.U32 R11, R5, 0x1f, RZ ;  /* 0x0000001f050b7819 */ /* 0x002fc800000006ff */
[----:B------:R1:W4:Y:S01]  /*2380*/  SYNCS.PHASECHK.TRANS64.TRYWAIT P1, [UR36+0x36430], R11 ;  /* 0x0364300bff0075a7 */ /* 0x0003220008020164 */
[----:B------:R-:W-:Y:S05]  /*2390*/  @!P0 BRA `(.L_x_1991) ;  /* 0x0000000000048947 */ /* 0x000fea0003800000 */
[----:B------:R-:W-:Y:S01]  /*23a0*/  BPT.TRAP 0x1 ;  /* 0x000000040000795c */ /* 0x000fe20000300000 */
.L_x_1991:
[----:B----4-:R-:W-:Y:S05]  /*23b0*/  @P1 BRA `(.L_x_1992) ;  /* 0x0000000000081947 */ /* 0x010fea0003800000 */
[----:B------:R-:W4:Y:S02]  /*23c0*/  SYNCS.PHASECHK.TRANS64.TRYWAIT P1, [UR36+0x36430], R11 ;  /* 0x0364300bff0075a7 */ /* 0x000f240008020164 */
[----:B----4-:R-:W-:Y:S05]  /*23d0*/  @!P1 BRA `(.L_x_1993) ;  /* 0x0000009c00d09947 */ /* 0x010fea0003800000 */
.L_x_1992:
        /* <DEDUP_REMOVED lines=145> */
.L_x_1996:
[----:B------:R-:W-:-:S13]  /*2cf0*/  ISETP.NE.AND P1, PT, R140, 0x1, PT ;  /* 0x000000018c00780c */ /* 0x000fda0003f25270 */
[----:B------:R-:W1:Y:S08]  /*2d00*/  @P1 LDC R143, c[0x0][0x754] ;  /* 0x0001d500ff8f1b82 */ /* 0x000e700000000800 */
[----:B------:R-:W2:Y:S01]  /*2d10*/  @P1 LDC R142, c[0x0][0x758] ;  /* 0x0001d600ff8e1b82 */ /* 0x000ea20000000800 */
[----:B-1----:R-:W-:-:S05]  /*2d20*/  @P1 IMAD.HI.U32 R143, R145, R143, RZ ;  /* 0x0000008f918f1227 */ /* 0x002fca00078e00ff */
[----:B--2---:R-:W-:-:S07]  /*2d30*/  @P1 SHF.R.U32.HI R145, RZ, R142, R143 ;  /* 0x0000008eff911219 */ /* 0x004fce000001168f */
.L_x_1997:
[----:B------:R-:W-:Y:S05]  /*2d40*/  BSYNC B0 ;  /* 0x0000000000007941 */ /* 0x000fea0003800000 */
.L_x_1995:
[----:B------:R-:W2:Y:S01]  /*2d50*/  LDL R142, [R1+0x10] ;  /* 0x00001000018e7983 */ /* 0x000ea20000100800 */
[----:B------:R-:W-:Y:S01]  /*2d60*/  IADD3 R150, R141, UR4, R4 ;  /* 0x000000048d967c10 */ /* 0x000fe2000fffe004 */
[----:B--2---:R-:W-:-:S05]  /*2d70*/  IMAD R145, R145, R140, R142 ;  /* 0x0000008c91917224 */ /* 0x004fca00078e028e */
[----:B------:R-:W-:Y:S02]  /*2d80*/  VIADDMNMX R146, R145, R140, R146, PT ;  /* 0x0000008c91927246 */ /* 0x000fe40003800192 */
[----:B------:R-:W-:-:S07]  /*2d90*/  VIMNMX R150, R150, R145, !PT ;  /* 0x0000009196967248 */ /* 0x000fce0007fe0100 */
.L_x_1994:
        /* <DEDUP_REMOVED lines=17> */
.L_x_2000:
[----:B------:R-:W-:-:S13]  /*2eb0*/  ISETP.NE.AND P1, PT, R140, 0x1, PT ;  /* 0x000000018c00780c */ /* 0x000fda0003f25270 */
[----:B------:R-:W1:Y:S08]  /*2ec0*/  @P1 LDC R142, c[0x0][0x754] ;  /* 0x0001d500ff8e1b82 */ /* 0x000e700000000800 */
[----:B------:R-:W2:Y:S01]  /*2ed0*/  @P1 LDC R141, c[0x0][0x758] ;  /* 0x0001d600ff8d1b82 */ /* 0x000ea20000000800 */
[----:B-1----:R-:W-:-:S05]  /*2ee0*/  @P1 IMAD.HI.U32 R142, R143, R142, RZ ;  /* 0x0000008e8f8e1227 */ /* 0x002fca00078e00ff */
[----:B--2---:R-:W-:-:S07]  /*2ef0*/  @P1 SHF.R.U32.HI R143, RZ, R141, R142 ;  /* 0x0000008dff8f1219 */ /* 0x004fce000001168e */
.L_x_2001:
[----:B------:R-:W-:Y:S05]  /*2f00*/  BSYNC B0 ;  /* 0x0000000000007941 */ /* 0x000fea0003800000 */
.L_x_1999:
[----:B------:R-:W2:Y:S02]  /*2f10*/  LDL R141, [R1+0x10] ;  /* 0x00001000018d7983 */ /* 0x000ea40000100800 */
[----:B--2---:R-:W-:-:S05]  /*2f20*/  IMAD R143, R143, R140, R141 ;  /* 0x0000008c8f8f7224 */ /* 0x004fca00078e028d */
[----:B------:R-:W-:Y:S02]  /*2f30*/  VIMNMX R147, R147, R143, !PT ;  /* 0x0000008f93937248 */ /* 0x000fe40007fe0100 */
[----:B------:R-:W-:-:S07]  /*2f40*/  VIADDMNMX R144, R143, R140, R144, PT ;  /* 0x0000008c8f907246 */ /* 0x000fce0003800190 */
.L_x_1998:
        /* <DEDUP_REMOVED lines=283> */
.L_x_2002:
        /* <DEDUP_REMOVED lines=59> */
.L_x_2003:
        /* <DEDUP_REMOVED lines=63> */
.L_x_1978:
        /* <DEDUP_REMOVED lines=129> */
.L_x_2006:
        /* <DEDUP_REMOVED lines=54> */
.L_x_2008:
[----:B------:R-:W-:Y:S05]  /*5410*/  BSYNC B0 ;  /* 0x0000000000007941 */ /* 0x000fea0003800000 */
.L_x_2007:
        /* <DEDUP_REMOVED lines=15> */
.L_x_2010:
[----:B------:R-:W-:Y:S05]  /*5510*/  BSYNC B0 ;  /* 0x0000000000007941 */ /* 0x000fea0003800000 */
.L_x_2009:
        /* <DEDUP_REMOVED lines=18> */
.L_x_2012:
[----:B------:R-:W-:Y:S05]  /*5640*/  BSYNC B0 ;  /* 0x0000000000007941 */ /* 0x000fea0003800000 */
.L_x_2011:
        /* <DEDUP_REMOVED lines=17> */
.L_x_2014:
[----:B------:R-:W-:Y:S05]  /*5760*/  BSYNC B0 ;  /* 0x0000000000007941 */ /* 0x000fea0003800000 */
.L_x_2013:
        /* <DEDUP_REMOVED lines=18> */
.L_x_2016:
[----:B------:R-:W-:Y:S05]  /*5890*/  BSYNC B0 ;  /* 0x0000000000007941 */ /* 0x000fea0003800000 */
.L_x_2015:
        /* <DEDUP_REMOVED lines=20> */
.L_x_2018:
[----:B------:R-:W-:Y:S05]  /*59e0*/  BSYNC B0 ;  /* 0x0000000000007941 */ /* 0x000fea0003800000 */
.L_x_2017:
        /* <DEDUP_REMOVED lines=26> */
.L_x_2020:
[----:B------:R-:W-:Y:S05]  /*5b90*/  BSYNC B0 ;  /* 0x0000000000007941 */ /* 0x000fea0003800000 */
.L_x_2019:
        /* <DEDUP_REMOVED lines=15> */
.L_x_2022:
[----:B------:R-:W-:Y:S05]  /*5c90*/  BSYNC B0 ;  /* 0x0000000000007941 */ /* 0x000fea0003800000 */
.L_x_2021:
        /* <DEDUP_REMOVED lines=15> */
.L_x_2024:
[----:B------:R-:W-:Y:S05]  /*5d90*/  BSYNC B0 ;  /* 0x0000000000007941 */ /* 0x000fea0003800000 */
.L_x_2023:
        /* <DEDUP_REMOVED lines=15> */
.L_x_2026:
[----:B------:R-:W-:Y:S05]  /*5e90*/  BSYNC B0 ;  /* 0x0000000000007941 */ /* 0x000fea0003800000 */
.L_x_2025:
        /* <DEDUP_REMOVED lines=15> */
.L_x_2028:
[----:B------:R-:W-:Y:S05]  /*5f90*/  BSYNC B0 ;  /* 0x0000000000007941 */ /* 0x000fea0003800000 */
.L_x_2027:
        /* <DEDUP_REMOVED lines=15> */
.L_x_2005:
        /* <DEDUP_REMOVED lines=31> */
.L_x_2029:
        /* <DEDUP_REMOVED lines=45> */
.L_x_2031:
[----:B------:R-:W-:Y:S05]  /*6550*/  BSYNC B0 ;  /* 0x0000000000007941 */ /* 0x000fea0003800000 */
.L_x_2030:
        /* <DEDUP_REMOVED lines=16> */
.L_x_2033:
[----:B------:R-:W-:Y:S05]  /*6660*/  BSYNC B0 ;  /* 0x0000000000007941 */ /* 0x000fea0003800000 */
.L_x_2032:
        /* <DEDUP_REMOVED lines=16> */
.L_x_2035:
[----:B------:R-:W-:Y:S05]  /*6770*/  BSYNC B0 ;  /* 0x0000000000007941 */ /* 0x000fea0003800000 */
.L_x_2034:
        /* <DEDUP_REMOVED lines=17> */
.L_x_2037:
[----:B------:R-:W-:Y:S05]  /*6890*/  BSYNC B0 ;  /* 0x0000000000007941 */ /* 0x000fea0003800000 */
.L_x_2036:
        /* <DEDUP_REMOVED lines=16> */
.L_x_2039:
[----:B------:R-:W-:Y:S05]  /*69a0*/  BSYNC B0 ;  /* 0x0000000000007941 */ /* 0x000fea0003800000 */
.L_x_2038:
        /* <DEDUP_REMOVED lines=20> */
.L_x_2041:
[----:B------:R-:W-:Y:S05]  /*6af0*/  BSYNC B0 ;  /* 0x0000000000007941 */ /* 0x000fea0003800000 */
.L_x_2040:
        /* <DEDUP_REMOVED lines=24> */
.L_x_2043:
[----:B------:R-:W-:Y:S05]  /*6c80*/  BSYNC B0 ;  /* 0x0000000000007941 */ /* 0x000fea0003800000 */
.L_x_2042:
        /* <DEDUP_REMOVED lines=15> */
.L_x_2045:
[----:B------:R-:W-:Y:S05]  /*6d80*/  BSYNC B0 ;  /* 0x0000000000007941 */ /* 0x000fea0003800000 */
.L_x_2044:
        /* <DEDUP_REMOVED lines=15> */
.L_x_2047:
[----:B------:R-:W-:Y:S05]  /*6e80*/  BSYNC B0 ;  /* 0x0000000000007941 */ /* 0x000fea0003800000 */
.L_x_2046:
        /* <DEDUP_REMOVED lines=15> */
.L_x_2049:
[----:B------:R-:W-:Y:S05]  /*6f80*/  BSYNC B0 ;  /* 0x0000000000007941 */ /* 0x000fea0003800000 */
.L_x_2048:
        /* <DEDUP_REMOVED lines=15> */
.L_x_2051:
[----:B------:R-:W-:Y:S05]  /*7080*/  BSYNC B0 ;  /* 0x0000000000007941 */ /* 0x000fea0003800000 */
.L_x_2050:
        /* <DEDUP_REMOVED lines=15> */
.L_x_1967:
        /* <DEDUP_REMOVED lines=21> */
.L_x_2053:
        /* <DEDUP_REMOVED lines=13> */
.L_x_2055:
[----:B------:R-:W-:-:S05]  /*73a0*/  ULDC UR4, c[0x0][0x8bc] ;  /* 0x00022f0000047ab9 */ /* 0x000fca0000000800 */
.L_x_2054:
        /* <DEDUP_REMOVED lines=26> */
[----:B------:R-:W-:Y:S01]  /*7550*/  ULDC UR10, c[0x0][0x280] ;  /* 0x0000a000000a7ab9 */ /* 0x000fe20000000800 */
[----:B-1----:R-:W-:-:S11]  /*7560*/  USHF.R.S32.HI UR17, URZ, 0x1f, UR7 ;  /* 0x0000001f3f117899 */ /* 0x002fd60008011407 */
[----:B--2---:R-:W-:Y:S02]  /*7570*/  @P0 R2UR UR4, R0 ;  /* 0x00000000000402ca */ /* 0x004fe400000e0000 */
[----:B------:R-:W-:-:S04]  /*7580*/  ISETP.NE.U32.AND P0, PT, RZ, UR8, PT ;  /* 0x00000008ff007c0c */ /* 0x000fc8000bf05070 */
        /* <DEDUP_REMOVED lines=14> */
.L_x_2056:
        /* <DEDUP_REMOVED lines=13> */
.L_x_2057:
        /* <DEDUP_REMOVED lines=12> */
.L_x_2058:
[----:B------:R-:W-:Y:S01]  /*7800*/  UIADD3 UR8, -UR11, UR10, UR6 ;  /* 0x0000000a0b087290 */ /* 0x000fe2000fffe106 */
[----:B------:R-:W-:Y:S01]  /*7810*/  ISETP.LE.AND P0, PT, RZ, UR22, PT ;  /* 0x00000016ff007c0c */ /* 0x000fe2000bf03270 */
[----:B------:R-:W-:Y:S01]  /*7820*/  ULDC UR9, c[0x0][0x74c] ;  /* 0x0001d30000097ab9 */ /* 0x000fe20000000800 */
[----:B------:R-:W-:Y:S02]  /*7830*/  USHF.R.S32.HI UR13, URZ, 0x1f, UR16 ;  /* 0x0000001f3f0d7899 */ /* 0x000fe40008011410 */
[----:B------:R-:W-:Y:S02]  /*7840*/  UIADD3 UR9, UR8, -UR9, URZ ;  /* 0x8000000908097290 */ /* 0x000fe4000fffe03f */
[----:B------:R-:W-:Y:S02]  /*7850*/  UIADD3 UR8, UR10, 0x3f, URZ ;  /* 0x0000003f0a087890 */ /* 0x000fe4000fffe03f */
[----:B------:R-:W-:Y:S01]  /*7860*/  USHF.R.S32.HI UR12, URZ, 0x1f, UR9 ;  /* 0x0000001f3f0c7899 */ /* 0x000fe20008011409 */
[----:B------:R-:W-:Y:S01]  /*7870*/  ULDC UR15, c[0x0][0x288] ;  /* 0x0000a200000f7ab9 */ /* 0x000fe20000000800 */
[----:B------:R-:W-:-:S02]  /*7880*/  USEL UR20, UR13, URZ, !UP0 ;  /* 0x0000003f0d147287 */ /* 0x000fc4000c000000 */
[----:B------:R-:W-:Y:S02]  /*7890*/  ULEA.HI UR12, UR12, UR9, URZ, 0x6 ;  /* 0x000000090c0c7291 */ /* 0x000fe4000f8f303f */
[----:B------:R-:W-:Y:S02]  /*78a0*/  USHF.R.S32.HI UR9, URZ, 0x1f, UR8 ;  /* 0x0000001f3f097899 */ /* 0x000fe40008011408 */
[----:B------:R-:W-:Y:S02]  /*78b0*/  USHF.R.S32.HI UR12, URZ, 0x6, UR12 ;  /* 0x000000063f0c7899 */ /* 0x000fe4000801140c */
[----:B------:R-:W-:Y:S02]  /*78c0*/  ULEA.HI UR8, UR9, UR8, URZ, 0x6 ;  /* 0x0000000809087291 */ /* 0x000fe4000f8f303f */
[----:B------:R-:W-:Y:S02]  /*78d0*/  UIMAD UR13, UR16, UR15, URZ ;  /* 0x0000000f100d72a4 */ /* 0x000fe4000f8e023f */
[----:B------:R-:W-:-:S02]  /*78e0*/  UISETP.LT.AND UP1, UPT, URZ, UR12, UPT ;  /* 0x0000000c3f00728c */ /* 0x000fc4000bf21270 */
[----:B------:R-:W-:Y:S02]  /*78f0*/  USHF.R.S32.HI UR8, URZ, 0x6, UR8 ;  /* 0x000000063f087899 */ /* 0x000fe40008011408 */
[----:B------:R-:W-:Y:S02]  /*7900*/  USEL UR14, UR16, URZ, !UP0 ;  /* 0x0000003f100e7287 */ /* 0x000fe4000c000000 */
[----:B------:R-:W-:Y:S02]  /*7910*/  UIADD3 UR23, UP0, UR13, UR7, URZ ;  /* 0x000000070d177290 */ /* 0x000fe4000ff1e03f */
[----:B------:R-:W-:Y:S01]  /*7920*/  USEL UR9, URZ, UR12, !UP1 ;  /* 0x0000000c3f097287 */ /* 0x000fe2000c800000 */
[----:B------:R-:W-:Y:S01]  /*7930*/  IMAD.U32 R9, RZ, RZ, UR8 ;  /* 0x00000008ff097e24 */ /* 0x000fe2000f8e00ff */
[----:B------:R-:W-:Y:S10]  /*7940*/  @!P0 BRA `(.L_x_2059) ;  /* 0x0000000000248947 */ /* 0x000ff40003800000 */
[----:B------:R-:W-:-:S03]  /*7950*/  UIADD3 UR6, UR6, 0x9f, UR10 ;  /* 0x0000009f06067890 */ /* 0x000fc6000fffe00a */
[----:B------:R-:W-:Y:S02]  /*7960*/  ULDC UR10, c[0x0][0x748] ;  /* 0x0001d200000a7ab9 */ /* 0x000fe40000000800 */
[----:B------:R-:W-:-:S04]  /*7970*/  UIADD3 UR6, UR6, UR10, -UR11 ;  /* 0x0000000a06067290 */ /* 0x000fc8000fffe80b */
[----:B------:R-:W-:-:S04]  /*7980*/  USHF.R.S32.HI UR10, URZ, 0x1f, UR6 ;  /* 0x0000001f3f0a7899 */ /* 0x000fc80008011406 */
[----:B------:R-:W-:-:S04]  /*7990*/  ULEA.HI UR10, UR10, UR6, URZ, 0x6 ;  /* 0x000000060a0a7291 */ /* 0x000fc8000f8f303f */
[----:B------:R-:W-:-:S04]  /*79a0*/  USHF.R.S32.HI UR10, URZ, 0x6, UR10 ;  /* 0x000000063f0a7899 */ /* 0x000fc8000801140a */
[----:B------:R-:W-:-:S04]  /*79b0*/  UISETP.LT.AND UP1, UPT, UR8, UR10, UPT ;  /* 0x0000000a0800728c */ /* 0x000fc8000bf21270 */
[----:B------:R-:W-:-:S06]  /*79c0*/  USEL UR10, UR8, UR10, UP1 ;  /* 0x0000000a080a7287 */ /* 0x000fcc0008800000 */
[----:B------:R-:W-:-:S07]  /*79d0*/  IMAD.U32 R9, RZ, RZ, UR10 ;  /* 0x0000000aff097e24 */ /* 0x000fce000f8e00ff */
.L_x_2059:
[----:B------:R-:W-:Y:S02]  /*79e0*/  ISETP.GT.AND P1, PT, R9, UR9, PT ;  /* 0x0000000909007c0c */ /* 0x000fe4000bf24270 */
[----:B------:R-:W-:Y:S01]  /*79f0*/  ELECT P0, URZ, PT ;  /* 0x00000000003f782f */ /* 0x000fe20003800000 */
[----:B------:R-:W-:-:S10]  /*7a00*/  ULEA.HI.X.SX32 UR10, UR13, UR17, 0x1, UP0 ;  /* 0x000000110d0a7291 */ /* 0x000fd400080f0e3f */
[----:B------:R-:W-:Y:S05]  /*7a10*/  @!P1 BRA `(.L_x_2060) ;  /* 0x0000001400889947 */ /* 0x000fea0003800000 */
[----:B------:R-:W1:Y:S01]  /*7a20*/  S2R R2, SR_TID.X ;  /* 0x0000000000027919 */ /* 0x000e620000002100 */
[----:B------:R-:W-:Y:S01]  /*7a30*/  ULDC.64 UR18, c[0x0][0x2d8] ;  /* 0x0000b60000127ab9 */ /* 0x000fe20000000a00 */
[----:B------:R-:W-:Y:S01]  /*7a40*/  VIADD R0, R9, -UR9 ;  /* 0x8000000909007c36 */ /* 0x000fe20008000000 */
[----:B------:R-:W-:Y:S02]  /*7a50*/  UIMAD UR6, UR17, UR18, URZ ;  /* 0x00000012110672a4 */ /* 0x000fe4000f8e023f */
[----:B------:R-:W-:Y:S02]  /*7a60*/  UIMAD.WIDE.U32 UR12, UR7, UR18, URZ ;  /* 0x00000012070c72a5 */ /* 0x000fe4000f8e003f */
[----:B------:R-:W-:Y:S01]  /*7a70*/  UIMAD UR19, UR7, UR19, UR6 ;  /* 0x00000013071372a4 */ /* 0x000fe2000f8e0206 */
[----:B------:R-:W-:Y:S01]  /*7a80*/  LOP3.LUT R0, R0, 0x1, RZ, 0xc0, !PT ;  /* 0x0000000100007812 */ /* 0x000fe200078ec0ff */
[----:B------:R-:W-:Y:S02]  /*7a90*/  UIADD3 UR6, UP0, UR4, UR12, URZ ;  /* 0x0000000c04067290 */ /* 0x000fe4000ff1e03f */
[----:B------:R-:W-:Y:S01]  /*7aa0*/  UIADD3 UR19, UR13, UR19, URZ ;  /* 0x000000130d137290 */ /* 0x000fe2000fffe03f */
[----:B------:R-:W-:Y:S01]  /*7ab0*/  ISETP.NE.U32.AND P1, PT, R0, 0x1, PT ;  /* 0x000000010000780c */ /* 0x000fe20003f25070 */
[----:B------:R-:W-:Y:S01]  /*7ac0*/  ULDC.64 UR16, c[0x0][0x2e0] ;  /* 0x0000b80000107ab9 */ /* 0x000fe20000000a00 */
[----:B------:R-:W-:Y:S01]  /*7ad0*/  ULDC UR18, c[0x0][0x760] ;  /* 0x0001d80000127ab9 */ /* 0x000fe20000000800 */
[----:B------:R-:W-:-:S02]  /*7ae0*/  UIADD3.X UR7, UR5, UR19, URZ, UP0, !UPT ;  /* 0x0000001305077290 */ /* 0x000fc400087fe43f */
[----:B------:R-:W-:Y:S02]  /*7af0*/  UIMAD UR11, UR20, UR16, URZ ;  /* 0x00000010140b72a4 */ /* 0x000fe4000f8e023f */
[----:B------:R-:W-:Y:S02]  /*7b00*/  UIMAD.WIDE.U32 UR6, UR14, UR16, UR6 ;  /* 0x000000100e0672a5 */ /* 0x000fe4000f8e0006 */
[----:B------:R-:W-:Y:S02]  /*7b10*/  UIMAD UR17, UR14, UR17, UR11 ;  /* 0x000000110e1172a4 */ /* 0x000fe4000f8e020b */
[----:B------:R-:W-:Y:S02]  /*7b20*/  UIMAD UR11, UR15, UR18, URZ ;  /* 0x000000120f0b72a4 */ /* 0x000fe4000f8e023f */
[----:B------:R-:W-:Y:S01]  /*7b30*/  UIADD3 UR24, UR7, UR17, URZ ;  /* 0x0000001107187290 */ /* 0x000fe2000fffe03f */
[----:B-1----:R-:W-:Y:S01]  /*7b40*/  LOP3.LUT R10, R2, 0x1f, RZ, 0xc0, !PT ;  /* 0x0000001f020a7812 */ /* 0x002fe200078ec0ff */
[----:B------:R-:W-:Y:S10]  /*7b50*/  @P1 BRA `(.L_x_2061) ;  /* 0x0000000400d01947 */ /* 0x000ff40003800000 */
        /* <DEDUP_REMOVED lines=11> */
.L_x_2064:
[----:B------:R-:W2:Y:S04]  /*7c10*/  LDG.E.STRONG.GPU R0, desc[UR38][R2.64] ;  /* 0x0000002602007981 */ /* 0x000ea8000c1ef900 */
[----:B--2---:R-:W-:Y:S01]  /*7c20*/  CCTL.IVALL ;  /* 0x00000000ff00798f */ /* 0x004fe20002000000 */
[----:B------:R-:W-:Y:S05]  /*7c30*/  YIELD ;  /* 0x0000000000007946 */ /* 0x000fea0003800000 */
[----:B------:R-:W-:-:S13]  /*7c40*/  ISETP.NE.AND P1, PT, R0, UR22, PT ;  /* 0x0000001600007c0c */ /* 0x000fda000bf25270 */
[----:B------:R-:W-:Y:S05]  /*7c50*/  @P1 BRA `(.L_x_2064) ;  /* 0xfffffffc00ec1947 */ /* 0x000fea000383ffff */
.L_x_2063:
[----:B------:R-:W-:Y:S05]  /*7c60*/  BSYNC B0 ;  /* 0x0000000000007941 */ /* 0x000fea0003800000 */
.L_x_2062:
[----:B------:R-:W-:-:S03]  /*7c70*/  UMOV UR15, 0xffffffff ;  /* 0xffffffff000f7882 */ /* 0x000fc60000000000 */
[----:B------:R-:W-:Y:S05]  /*7c80*/  BRA.DIV UR15, `(.L_x_2065) ;  /* 0x000000460fbc7947 */ /* 0x000fea000b800000 */
[----:B------:R-:W-:Y:S01]  /*7c90*/  NOP ;  /* 0x0000000000007918 */ /* 0x000fe20000000000 */
.L_x_2159:
        /* <DEDUP_REMOVED lines=22> */
.L_x_2067:
[----:B------:R-:W-:Y:S05]  /*7e00*/  BSYNC B0 ;  /* 0x0000000000007941 */ /* 0x000fea0003800000 */
.L_x_2066:
        /* <DEDUP_REMOVED lines=19> */
.L_x_2069:
[----:B------:R-:W-:Y:S05]  /*7f40*/  BSYNC B0 ;  /* 0x0000000000007941 */ /* 0x000fea0003800000 */
.L_x_2068:
        /* <DEDUP_REMOVED lines=20> */
.L_x_2071:
[----:B------:R-:W-:Y:S05]  /*8090*/  BSYNC B0 ;  /* 0x0000000000007941 */ /* 0x000fea0003800000 */
.L_x_2070:
[----:B------:R-:W-:Y:S06]  /*80a0*/  BAR.ARV 0xa, 0xa0 ;  /* 0x0282800000007b1d */ /* 0x000fec0000002000 */
[----:B------:R-:W-:Y:S04]  /*80b0*/  BSSY B0, `(.L_x_2072) ;  /* 0x0000003000007945 */ /* 0x000fe80003800000 */
[----:B------:R-:W-:Y:S05]  /*80c0*/  @!P0 BRA `(.L_x_2073) ;  /* 0x0000000000048947 */ /* 0x000fea0003800000 */
[----:B------:R-:W-:-:S04]  /*80d0*/  DEPBAR.LE SB0, 0x1 ;  /* 0x000080400000791a */ /* 0x000fc80000000000 */
.L_x_2073:
[----:B------:R-:W-:Y:S05]  /*80e0*/  BSYNC B0 ;  /* 0x0000000000007941 */ /* 0x000fea0003800000 */
.L_x_2072:
[----:B------:R-:W-:Y:S06]  /*80f0*/  BAR.ARV 0xb, 0xa0 ;  /* 0x02c2800000007b1d */ /* 0x000fec0000002000 */
[----:B------:R-:W-:Y:S04]  /*8100*/  BSSY B0, `(.L_x_2074) ;  /* 0x0000003000007945 */ /* 0x000fe80003800000 */
[----:B------:R-:W-:Y:S05]  /*8110*/  @!P0 BRA `(.L_x_2075) ;  /* 0x0000000000048947 */ /* 0x000fea0003800000 */
[----:B------:R-:W-:-:S04]  /*8120*/  DEPBAR.LE SB0, 0x0 ;  /* 0x000080000000791a */ /* 0x000fc80000000000 */
.L_x_2075:
[----:B------:R-:W-:Y:S05]  /*8130*/  BSYNC B0 ;  /* 0x0000000000007941 */ /* 0x000fea0003800000 */
.L_x_2074:
        /* <DEDUP_REMOVED lines=19> */
.L_x_2077:
[----:B------:R-:W-:Y:S05]  /*8270*/  BSYNC B0 ;  /* 0x0000000000007941 */ /* 0x000fea0003800000 */
.L_x_2076:
[----:B------:R-:W-:Y:S01]  /*8280*/  UIADD3 UR15, UR9, 0x1, URZ ;  /* 0x00000001090f7890 */ /* 0x000fe2000fffe03f */
[----:B------:R-:W-:Y:S11]  /*8290*/  BRA `(.L_x_2078) ;  /* 0x0000000000047947 */ /* 0x000ff60003800000 */
.L_x_2061:
[----:B------:R-:W-:-:S05]  /*82a0*/  UMOV UR15, UR9 ;  /* 0x00000009000f7c82 */ /* 0x000fca0008000000 */
.L_x_2078:
[----:B------:R-:W-:-:S06]  /*82b0*/  UIADD3 UR9, UR9, 0x1, URZ ;  /* 0x0000000109097890 */ /* 0x000fcc000fffe03f */
[----:B------:R-:W-:Y:S01]  /*82c0*/  ISETP.NE.AND P1, PT, R9, UR9, PT ;  /* 0x0000000909007c0c */ /* 0x000fe2000bf25270 */
[----:B------:R-:W-:-:S12]  /*82d0*/  UMOV UR9, UR15 ;  /* 0x0000000f00097c82 */ /* 0x000fd80008000000 */
[----:B------:R-:W-:Y:S05]  /*82e0*/  @!P1 BRA `(.L_x_2060) ;  /* 0x0000000c00549947 */ /* 0x000fea0003800000 */
[----:B------:R-:W-:Y:S01]  /*82f0*/  UMOV UR18, UR12 ;  /* 0x0000000c00127c82 */ /* 0x000fe20008000000 */
[----:B------:R-:W-:Y:S01]  /*8300*/  UMOV UR9, UR15 ;  /* 0x0000000f00097c82 */ /* 0x000fe20008000000 */
[----:B------:R-:W-:-:S03]  /*8310*/  UIMAD.WIDE.U32 UR12, UR14, UR16, UR18 ;  /* 0x000000100e0c72a5 */ /* 0x000fc6000f8e0012 */
[----:B------:R-:W-:Y:S01]  /*8320*/  ULDC.64 UR18, c[0x0][0x2c0] ;  /* 0x0000b00000127ab9 */ /* 0x000fe20000000a00 */
[----:B------:R-:W-:-:S04]  /*8330*/  UIADD3 UR4, UP0, UR4, UR12, URZ ;  /* 0x0000000c04047290 */ /* 0x000fc8000ff1e03f */
[----:B------:R-:W-:Y:S02]  /*8340*/  UIADD3.X UR5, UR5, UR17, UR13, UP0, !UPT ;  /* 0x0000001105057290 */ /* 0x000fe400087fe40d */
[----:B------:R-:W-:-:S04]  /*8350*/  ULEA UR14, UP0, UR4, UR18, 0x2 ;  /* 0x00000012040e7291 */ /* 0x000fc8000f80103f */
[----:B------:R-:W-:Y:S02]  /*8360*/  ULEA.HI.X UR5, UR4, UR19, UR5, 0x2, UP0 ;  /* 0x0000001304057291 */ /* 0x000fe400080f1405 */
[----:B------:R-:W-:Y:S01]  /*8370*/  UIADD3 UR14, UP0, UR14, 0x4000, URZ ;  /* 0x000040000e0e7890 */ /* 0x000fe2000ff1e03f */
[----:B------:R-:W-:-:S03]  /*8380*/  UMOV UR4, URZ ;  /* 0x0000003f00047c82 */ /* 0x000fc60008000000 */
[----:B------:R-:W-:-:S12]  /*8390*/  UIADD3.X UR5, URZ, UR5, URZ, UP0, !UPT ;  /* 0x000000053f057290 */ /* 0x000fd800087fe43f */
.L_x_2111:
        /* <DEDUP_REMOVED lines=11> */
.L_x_2081:
[----:B------:R-:W2:Y:S04]  /*8450*/  LDG.E.STRONG.GPU R0, desc[UR38][R2.64] ;  /* 0x0000002602007981 */ /* 0x000ea8000c1ef900 */
[----:B--2---:R-:W-:Y:S01]  /*8460*/  CCTL.IVALL ;  /* 0x00000000ff00798f */ /* 0x004fe20002000000 */
[----:B------:R-:W-:Y:S05]  /*8470*/  YIELD ;  /* 0x0000000000007946 */ /* 0x000fea0003800000 */
[----:B------:R-:W-:-:S13]  /*8480*/  ISETP.NE.AND P1, PT, R0, UR22, PT ;  /* 0x0000001600007c0c */ /* 0x000fda000bf25270 */
[----:B------:R-:W-:Y:S05]  /*8490*/  @P1 BRA `(.L_x_2081) ;  /* 0xfffffffc00ec1947 */ /* 0x000fea000383ffff */
.L_x_2080:
[----:B------:R-:W-:Y:S05]  /*84a0*/  BSYNC B0 ;  /* 0x0000000000007941 */ /* 0x000fea0003800000 */
.L_x_2079:
[----:B------:R-:W-:-:S03]  /*84b0*/  UMOV UR16, 0xffffffff ;  /* 0xffffffff00107882 */ /* 0x000fc60000000000 */
[----:B------:R-:W-:Y:S05]  /*84c0*/  BRA.DIV UR16, `(.L_x_2082) ;  /* 0x0000003e10c87947 */ /* 0x000fea000b800000 */
[----:B------:R-:W-:Y:S01]  /*84d0*/  NOP ;  /* 0x0000000000007918 */ /* 0x000fe20000000000 */
.L_x_2162:
        /* <DEDUP_REMOVED lines=19> */
.L_x_2084:
[----:B------:R-:W-:Y:S05]  /*8610*/  BSYNC B0 ;  /* 0x0000000000007941 */ /* 0x000fea0003800000 */
.L_x_2083:
[----:B------:R-:W-:Y:S01]  /*8620*/  UIMAD UR19, UR15, 0x3000, UR4 ;  /* 0x000030000f1378a4 */ /* 0x000fe2000f8e0204 */
[----:B------:R-:W-:Y:S06]  /*8630*/  BAR.SYNC.DEFER_BLOCKING 0xe, 0xa0 ;  /* 0x0382800000007b1d */ /* 0x000fec0000010000 */
[----:B------:R-:W-:Y:S01]  /*8640*/  UMOV UR16, UR14 ;  /* 0x0000000e00107c82 */ /* 0x000fe20008000000 */
[----:B------:R-:W-:Y:S01]  /*8650*/  UMOV UR17, UR5 ;  /* 0x0000000500117c82 */ /* 0x000fe20008000000 */
[----:B------:R-:W-:Y:S01]  /*8660*/  BSSY B0, `(.L_x_2085) ;  /* 0x000000c000007945 */ /* 0x000fe20003800000 */
[----:B------:R-:W-:-:S03]  /*8670*/  UIMAD.WIDE UR16, UR19, 0x4, UR16 ;  /* 0x00000004131078a5 */ /* 0x000fc6000f8e0210 */
[----:B------:R-:W-:Y:S09]  /*8680*/  @!P0 BRA `(.L_x_2086) ;  /* 0x0000000000248947 */ /* 0x000ff20003800000 */
        /* <DEDUP_REMOVED lines=9> */
.L_x_2086:
[----:B------:R-:W-:Y:S05]  /*8720*/  BSYNC B0 ;  /* 0x0000000000007941 */ /* 0x000fea0003800000 */
.L_x_2085:
        /* <DEDUP_REMOVED lines=15> */
.L_x_2088:
[----:B------:R-:W-:Y:S05]  /*8820*/  BSYNC B0 ;  /* 0x0000000000007941 */ /* 0x000fea0003800000 */
.L_x_2087:
[----:B------:R-:W-:Y:S06]  /*8830*/  BAR.ARV 0xa, 0xa0 ;  /* 0x0282800000007b1d */ /* 0x000fec0000002000 */
[----:B------:R-:W-:Y:S04]  /*8840*/  BSSY B0, `(.L_x_2089) ;  /* 0x0000003000007945 */ /* 0x000fe80003800000 */
[----:B------:R-:W-:Y:S05]  /*8850*/  @!P0 BRA `(.L_x_2090) ;  /* 0x0000000000048947 */ /* 0x000fea0003800000 */
[----:B------:R-:W-:-:S04]  /*8860*/  DEPBAR.LE SB0, 0x1 ;  /* 0x000080400000791a */ /* 0x000fc80000000000 */
.L_x_2090:
[----:B------:R-:W-:Y:S05]  /*8870*/  BSYNC B0 ;  /* 0x0000000000007941 */ /* 0x000fea0003800000 */
.L_x_2089:
[----:B------:R-:W-:Y:S06]  /*8880*/  BAR.ARV 0xb, 0xa0 ;  /* 0x02c2800000007b1d */ /* 0x000fec0000002000 */
[----:B------:R-:W-:Y:S04]  /*8890*/  BSSY B0, `(.L_x_2091) ;  /* 0x0000003000007945 */ /* 0x000fe80003800000 */
[----:B------:R-:W-:Y:S05]  /*88a0*/  @!P0 BRA `(.L_x_2092) ;  /* 0x0000000000048947 */ /* 0x000fea0003800000 */
[----:B------:R-:W-:-:S04]  /*88b0*/  DEPBAR.LE SB0, 0x0 ;  /* 0x000080000000791a */ /* 0x000fc80000000000 */
.L_x_2092:
[----:B------:R-:W-:Y:S05]  /*88c0*/  BSYNC B0 ;  /* 0x0000000000007941 */ /* 0x000fea0003800000 */
.L_x_2091:
        /* <DEDUP_REMOVED lines=19> */
.L_x_2094:
[----:B------:R-:W-:Y:S05]  /*8a00*/  BSYNC B0 ;  /* 0x0000000000007941 */ /* 0x000fea0003800000 */
.L_x_2093:
        /* <DEDUP_REMOVED lines=9> */
.L_x_2097:
[----:B------:R-:W2:Y:S04]  /*8aa0*/  LDG.E.STRONG.GPU R0, desc[UR38][R2.64] ;  /* 0x0000002602007981 */ /* 0x000ea8000c1ef900 */
[----:B--2---:R-:W-:Y:S01]  /*8ab0*/  CCTL.IVALL ;  /* 0x00000000ff00798f */ /* 0x004fe20002000000 */
[----:B------:R-:W-:Y:S05]  /*8ac0*/  YIELD ;  /* 0x0000000000007946 */ /* 0x000fea0003800000 */
[----:B------:R-:W-:-:S13]  /*8ad0*/  ISETP.NE.AND P1, PT, R0, UR22, PT ;  /* 0x0000001600007c0c */ /* 0x000fda000bf25270 */
[----:B------:R-:W-:Y:S05]  /*8ae0*/  @P1 BRA `(.L_x_2097) ;  /* 0xfffffffc00ec1947 */ /* 0x000fea000383ffff */
.L_x_2096:
[----:B------:R-:W-:Y:S05]  /*8af0*/  BSYNC B0 ;  /* 0x0000000000007941 */ /* 0x000fea0003800000 */
.L_x_2095:
[----:B------:R-:W-:-:S03]  /*8b00*/  UMOV UR12, 0xffffffff ;  /* 0xffffffff000c7882 */ /* 0x000fc60000000000 */
[----:B------:R-:W-:Y:S05]  /*8b10*/  BRA.DIV UR12, `(.L_x_2098) ;  /* 0x0000003a0c507947 */ /* 0x000fea000b800000 */
[----:B------:R-:W-:Y:S01]  /*8b20*/  NOP ;  /* 0x0000000000007918 */ /* 0x000fe20000000000 */
.L_x_2165:
        /* <DEDUP_REMOVED lines=15> */
.L_x_2100:
[----:B------:R-:W-:Y:S05]  /*8c20*/  BSYNC B0 ;  /* 0x0000000000007941 */ /* 0x000fea0003800000 */
.L_x_2099:
        /* <DEDUP_REMOVED lines=14> */
.L_x_2102:
[----:B------:R-:W-:Y:S05]  /*8d10*/  BSYNC B0 ;  /* 0x0000000000007941 */ /* 0x000fea0003800000 */
.L_x_2101:
        /* <DEDUP_REMOVED lines=15> */
.L_x_2104:
[----:B------:R-:W-:Y:S05]  /*8e10*/  BSYNC B0 ;  /* 0x0000000000007941 */ /* 0x000fea0003800000 */
.L_x_2103:
[----:B------:R-:W-:Y:S06]  /*8e20*/  BAR.ARV 0xa, 0xa0 ;  /* 0x0282800000007b1d */ /* 0x000fec0000002000 */
[----:B------:R-:W-:Y:S04]  /*8e30*/  BSSY B0, `(.L_x_2105) ;  /* 0x0000003000007945 */ /* 0x000fe80003800000 */
[----:B------:R-:W-:Y:S05]  /*8e40*/  @!P0 BRA `(.L_x_2106) ;  /* 0x0000000000048947 */ /* 0x000fea0003800000 */
[----:B------:R-:W-:-:S04]  /*8e50*/  DEPBAR.LE SB0, 0x1 ;  /* 0x000080400000791a */ /* 0x000fc80000000000 */
.L_x_2106:
[----:B------:R-:W-:Y:S05]  /*8e60*/  BSYNC B0 ;  /* 0x0000000000007941 */ /* 0x000fea0003800000 */
.L_x_2105:
[----:B------:R-:W-:Y:S06]  /*8e70*/  BAR.ARV 0xb, 0xa0 ;  /* 0x02c2800000007b1d */ /* 0x000fec0000002000 */
[----:B------:R-:W-:Y:S04]  /*8e80*/  BSSY B0, `(.L_x_2107) ;  /* 0x0000003000007945 */ /* 0x000fe80003800000 */
[----:B------:R-:W-:Y:S05]  /*8e90*/  @!P0 BRA `(.L_x_2108) ;  /* 0x0000000000048947 */ /* 0x000fea0003800000 */
[----:B------:R-:W-:-:S04]  /*8ea0*/  DEPBAR.LE SB0, 0x0 ;  /* 0x000080000000791a */ /* 0x000fc80000000000 */
.L_x_2108:
[----:B------:R-:W-:Y:S05]  /*8eb0*/  BSYNC B0 ;  /* 0x0000000000007941 */ /* 0x000fea0003800000 */
.L_x_2107:
        /* <DEDUP_REMOVED lines=19> */
.L_x_2110:
[----:B------:R-:W-:Y:S05]  /*8ff0*/  BSYNC B0 ;  /* 0x0000000000007941 */ /* 0x000fea0003800000 */
.L_x_2109:
[----:B------:R-:W-:Y:S02]  /*9000*/  UIADD3 UR9, UR9, 0x2, URZ ;  /* 0x0000000209097890 */ /* 0x000fe4000fffe03f */
[----:B------:R-:W-:-:S04]  /*9010*/  UIADD3 UR4, UR4, 0x6000, URZ ;  /* 0x0000600004047890 */ /* 0x000fc8000fffe03f */
[----:B------:R-:W-:-:S13]  /*9020*/  ISETP.LE.AND P1, PT, R9, UR9, PT ;  /* 0x0000000909007c0c */ /* 0x000fda000bf23270 */
[----:B------:R-:W-:Y:S05]  /*9030*/  @!P1 BRA `(.L_x_2111) ;  /* 0xfffffff000d89947 */ /* 0x000fea000383ffff */
.L_x_2060:
        /* <DEDUP_REMOVED lines=41> */
.L_x_2114:
[----:B------:R-:W-:Y:S05]  /*92d0*/  BSYNC B0 ;  /* 0x0000000000007941 */ /* 0x000fea0003800000 */
.L_x_2113:
[----:B------:R-:W-:Y:S05]  /*92e0*/  BRA `(.L_x_2115) ;  /* 0x0000000000047947 */ /* 0x000fea0003800000 */
.L_x_2112:
[----:B------:R-:W-:-:S05]  /*92f0*/  UMOV UR4, UR9 ;  /* 0x0000000900047c82 */ /* 0x000fca0008000000 */
.L_x_2115:
        /* <DEDUP_REMOVED lines=11> */
.L_x_2120:
        /* <DEDUP_REMOVED lines=24> */
.L_x_2117:
[----:B------:R-:W-:Y:S05]  /*9530*/  BSYNC B0 ;  /* 0x0000000000007941 */ /* 0x000fea0003800000 */
.L_x_2116:
        /* <DEDUP_REMOVED lines=24> */
.L_x_2119:
[----:B------:R-:W-:Y:S05]  /*96c0*/  BSYNC B0 ;  /* 0x0000000000007941 */ /* 0x000fea0003800000 */
.L_x_2118:
[----:B------:R-:W-:Y:S02]  /*96d0*/  UIADD3 UR7, UR7, 0x2, URZ ;  /* 0x0000000207077890 */ /* 0x000fe4000fffe03f */
[----:B------:R-:W-:Y:S02]  /*96e0*/  ULEA UR5, UR17, UR5, 0x1 ;  /* 0x0000000511057291 */ /* 0x000fe4000f8e083f */
[----:B------:R-:W-:Y:S02]  /*96f0*/  ULEA UR6, UR17, UR6, 0x1 ;  /* 0x0000000611067291 */ /* 0x000fe4000f8e083f */
[----:B------:R-:W-:-:S13]  /*9700*/  ISETP.NE.AND P0, PT, RZ, UR7, PT ;  /* 0x00000007ff007c0c */ /* 0x000fda000bf05270 */
[----:B------:R-:W-:Y:S05]  /*9710*/  @!P0 BRA `(.L_x_1972) ;  /* 0x0000002800b08947 */ /* 0x000fea0003800000 */
[----:B------:R-:W-:Y:S05]  /*9720*/  BRA `(.L_x_2120) ;  /* 0xfffffffc00207947 */ /* 0x000fea000383ffff */
.L_x_2052:
        /* <DEDUP_REMOVED lines=11> */
.L_x_2121:
        /* <DEDUP_REMOVED lines=10> */
.L_x_2123:
[----:B------:R-:W4:Y:S02]  /*9880*/  LDC R5, c[0x0][0x8bc] ;  /* 0x00022f00ff057b82 */ /* 0x000f240000000800 */
.L_x_2122:
        /* <DEDUP_REMOVED lines=48> */
.L_x_2125:
        /* <DEDUP_REMOVED lines=9> */
.L_x_2126:
[----:B------:R-:W-:Y:S05]  /*9c20*/  @!P0 BRA `(.L_x_2127) ;  /* 0x00000000000c8947 */ /* 0x000fea0003800000 */
[----:B------:R-:W2:Y:S04]  /*9c30*/  LDG.E R5, desc[UR38][R2.64] ;  /* 0x0000002602057981 */ /* 0x000ea8000c1e1900 */
[----:B-1----:R-:W2:Y:S02]  /*9c40*/  LDG.E R14, desc[UR38][R2.64+0x4] ;  /* 0x00000426020e7981 */ /* 0x002ea4000c1e1900 */
[----:B--2---:R-:W-:-:S07]  /*9c50*/  IMAD.IADD R14, R14, 0x1, -R5 ;  /* 0x000000010e0e7824 */ /* 0x004fce00078e0a05 */
.L_x_2127:
[----:B-12--5:R-:W-:Y:S01]  /*9c60*/  IADD3 R2, -R14, R15, R8 ;  /* 0x0000000f0e027210 */ /* 0x026fe20007ffe108 */
        /* <DEDUP_REMOVED lines=19> */
.L_x_2128:
        /* <DEDUP_REMOVED lines=62> */
.L_x_2166:
        /* <DEDUP_REMOVED lines=9> */
.L_x_2131:
        /* <DEDUP_REMOVED lines=112> */
.L_x_2142:
[----:B-1----:R-:W-:-:S05]  /*a910*/  IMAD.MOV.U32 R6, RZ, RZ, 0x1 ;  /* 0x00000001ff067424 */ /* 0x002fca00078e00ff */
[----:B------:R-:W-:-:S04]  /*a920*/  SHF.L.U32 R6, R6, 0x1f, RZ ;  /* 0x0000001f06067819 */ /* 0x000fc800000006ff */
[----:B------:R-:W1:Y:S02]  /*a930*/  SYNCS.PHASECHK.TRANS64.TRYWAIT P1, [R0+URZ+0x36438], R6 ;  /* 0x03643806000075a7 */ /* 0x000e64000802017f */
[----:B-1----:R-:W-:Y:S05]  /*a940*/  @!P1 BRA `(.L_x_2134) ;  /* 0x0000001800f49947 */ /* 0x002fea0003800000 */
.L_x_2167:
[----:B------:R-:W-:Y:S05]  /*a950*/  @P0 BRA `(.L_x_2135) ;  /* 0x0000000000140947 */ /* 0x000fea0003800000 */
[----:B------:R-:W-:Y:S01]  /*a960*/  ISETP.NE.AND P1, PT, R18, RZ, PT ;  /* 0x000000ff1200720c */ /* 0x000fe20003f25270 */
[----:B------:R-:W-:-:S04]  /*a970*/  IMAD.MOV.U32 R3, RZ, RZ, 0x6100 ;  /* 0x00006100ff037424 */ /* 0x000fc800078e00ff */
[----:B------:R2:W-:Y:S08]  /*a980*/  SYNCS.ARRIVE.TRANS64 RZ, [R0+URZ+0x36430], R3 ;  /* 0x0364300300ff79a7 */ /* 0x0005f0000800003f */
[----:B------:R-:W-:Y:S05]  /*a990*/  @!P1 BRA `(.L_x_2135) ;  /* 0x0000000000049947 */ /* 0x000fea0003800000 */
[----:B------:R-:W-:Y:S01]  /*a9a0*/  BPT.TRAP 0x1 ;  /* 0x000000040000795c */ /* 0x000fe20000300000 */
.L_x_2135:
        /* <DEDUP_REMOVED lines=48> */
.L_x_2168:
[----:B------:R-:W-:Y:S05]  /*acb0*/  @P0 BRA `(.L_x_2137) ;  /* 0x0000000000140947 */ /* 0x000fea0003800000 */
[----:B------:R-:W-:Y:S01]  /*acc0*/  ISETP.NE.AND P1, PT, R18, RZ, PT ;  /* 0x000000ff1200720c */ /* 0x000fe20003f25270 */
[----:B--2---:R-:W-:-:S04]  /*acd0*/  IMAD.MOV.U32 R3, RZ, RZ, 0x6100 ;  /* 0x00006100ff037424 */ /* 0x004fc800078e00ff */
[----:B------:R3:W-:Y:S08]  /*ace0*/  SYNCS.ARRIVE.TRANS64 RZ, [R0+URZ+0x36418], R3 ;  /* 0x0364180300ff79a7 */ /* 0x0007f0000800003f */
[----:B------:R-:W-:Y:S05]  /*acf0*/  @!P1 BRA `(.L_x_2137) ;  /* 0x0000000000049947 */ /* 0x000fea0003800000 */
[----:B------:R-:W-:Y:S01]  /*ad00*/  BPT.TRAP 0x1 ;  /* 0x000000040000795c */ /* 0x000fe20000300000 */
.L_x_2137:
        /* <DEDUP_REMOVED lines=47> */
.L_x_2169:
        /* <DEDUP_REMOVED lines=8> */
.L_x_2139:
        /* <DEDUP_REMOVED lines=37> */
.L_x_2171:
[----:B------:R-:W-:Y:S05]  /*b2d0*/  @P0 BRA `(.L_x_2141) ;  /* 0x0000000000140947 */ /* 0x000fea0003800000 */
[----:B------:R-:W-:Y:S01]  /*b2e0*/  ISETP.NE.AND P1, PT, R18, RZ, PT ;  /* 0x000000ff1200720c */ /* 0x000fe20003f25270 */
[----:B--2---:R-:W-:-:S04]  /*b2f0*/  IMAD.MOV.U32 R5, RZ, RZ, 0x6100 ;  /* 0x00006100ff057424 */ /* 0x004fc800078e00ff */
[----:B------:R3:W-:Y:S08]  /*b300*/  SYNCS.ARRIVE.TRANS64 RZ, [R0+URZ+0x36410], R5 ;  /* 0x0364100500ff79a7 */ /* 0x0007f0000800003f */
[----:B------:R-:W-:Y:S05]  /*b310*/  @!P1 BRA `(.L_x_2141) ;  /* 0x0000000000049947 */ /* 0x000fea0003800000 */
[----:B------:R-:W-:Y:S01]  /*b320*/  BPT.TRAP 0x1 ;  /* 0x000000040000795c */ /* 0x000fe20000300000 */
.L_x_2141:
        /* <DEDUP_REMOVED lines=44> */
.L_x_2133:
[----:B------:R-:W-:Y:S01]  /*b5f0*/  ISETP.NE.AND P1, PT, R20, RZ, PT ;  /* 0x000000ff1400720c */ /* 0x000fe20003f25270 */
[----:B------:R-:W-:Y:S02]  /*b600*/  IMAD.MOV.U32 R5, RZ, RZ, R14 ;  /* 0x000000ffff057224 */ /* 0x000fe400078e000e */
[----:B------:R-:W-:-:S10]  /*b610*/  IMAD.MOV.U32 R16, RZ, RZ, 0x1 ;  /* 0x00000001ff107424 */ /* 0x000fd400078e00ff */
[----:B------:R-:W-:Y:S05]  /*b620*/  @!P1 BRA `(.L_x_2132) ;  /* 0x00000004008c9947 */ /* 0x000fea0003800000 */
[----:B------:R-:W2:Y:S02]  /*b630*/  SYNCS.PHASECHK.TRANS64.TRYWAIT P1, [R0+URZ+0x36438], R6 ;  /* 0x03643806000075a7 */ /* 0x000ea4000802017f */
[----:B--2---:R-:W-:Y:S05]  /*b640*/  @!P1 BRA `(.L_x_2143) ;  /* 0x0000001000149947 */ /* 0x004fea0003800000 */
.L_x_2172:
[----:B------:R-:W-:Y:S05]  /*b650*/  @P0 BRA `(.L_x_2144) ;  /* 0x0000000000140947 */ /* 0x000fea0003800000 */
[----:B------:R-:W-:Y:S01]  /*b660*/  ISETP.NE.AND P1, PT, R18, RZ, PT ;  /* 0x000000ff1200720c */ /* 0x000fe20003f25270 */
[----:B------:R-:W-:-:S04]  /*b670*/  IMAD.MOV.U32 R5, RZ, RZ, 0x6100 ;  /* 0x00006100ff057424 */ /* 0x000fc800078e00ff */
[----:B------:R3:W-:Y:S08]  /*b680*/  SYNCS.ARRIVE.TRANS64 RZ, [R0+URZ+0x36430], R5 ;  /* 0x0364300500ff79a7 */ /* 0x0007f0000800003f */
[----:B------:R-:W-:Y:S05]  /*b690*/  @!P1 BRA `(.L_x_2144) ;  /* 0x0000000000049947 */ /* 0x000fea0003800000 */
[----:B------:R-:W-:Y:S01]  /*b6a0*/  BPT.TRAP 0x1 ;  /* 0x000000040000795c */ /* 0x000fe20000300000 */
.L_x_2144:
        /* <DEDUP_REMOVED lines=42> */
.L_x_2173:
[----:B------:R-:W-:Y:S01]  /*b950*/  IMAD.MOV.U32 R16, RZ, RZ, RZ ;  /* 0x000000ffff107224 */ /* 0x000fe200078e00ff */
[----:B------:R-:W-:Y:S06]  /*b960*/  @P0 BRA `(.L_x_2146) ;  /* 0x0000000000140947 */ /* 0x000fec0003800000 */
[----:B------:R-:W-:Y:S01]  /*b970*/  ISETP.NE.AND P1, PT, R18, RZ, PT ;  /* 0x000000ff1200720c */ /* 0x000fe20003f25270 */
[----:B-1----:R-:W-:-:S04]  /*b980*/  IMAD.MOV.U32 R5, RZ, RZ, 0x6100 ;  /* 0x00006100ff057424 */ /* 0x002fc800078e00ff */
[----:B------:R2:W-:Y:S08]  /*b990*/  SYNCS.ARRIVE.TRANS64 RZ, [R0+URZ+0x36418], R5 ;  /* 0x0364180500ff79a7 */ /* 0x0005f0000800003f */
[----:B------:R-:W-:Y:S05]  /*b9a0*/  @!P1 BRA `(.L_x_2146) ;  /* 0x0000000000049947 */ /* 0x000fea0003800000 */
[----:B------:R-:W-:Y:S01]  /*b9b0*/  BPT.TRAP 0x1 ;  /* 0x000000040000795c */ /* 0x000fe20000300000 */
.L_x_2146:
        /* <DEDUP_REMOVED lines=42> */
.L_x_2132:
[----:B------:R-:W-:-:S04]  /*bc60*/  SHF.L.U32 R3, R16, 0x1f, RZ ;  /* 0x0000001f10037819 */ /* 0x000fc800000006ff */
[----:B------:R-:W2:Y:S02]  /*bc70*/  SYNCS.PHASECHK.TRANS64.TRYWAIT P1, [R0+URZ+0x36438], R3 ;  /* 0x03643803000075a7 */ /* 0x000ea4000802017f */
[----:B--2---:R-:W-:Y:S05]  /*bc80*/  @!P1 BRA `(.L_x_2147) ;  /* 0x0000000800ac9947 */ /* 0x004fea0003800000 */
.L_x_2174:
[----:B------:R-:W-:Y:S05]  /*bc90*/  @P0 BRA `(.L_x_2148) ;  /* 0x0000000000180947 */ /* 0x000fea0003800000 */
[----:B------:R-:W3:Y:S01]  /*bca0*/  S2R R2, SR_TID.X ;  /* 0x0000000000027919 */ /* 0x000ee20000002100 */
[----:B--2---:R-:W-:-:S04]  /*bcb0*/  IMAD.MOV.U32 R3, RZ, RZ, 0x6100 ;  /* 0x00006100ff037424 */ /* 0x004fc800078e00ff */
[----:B------:R4:W-:Y:S01]  /*bcc0*/  SYNCS.ARRIVE.TRANS64 RZ, [R0+URZ+0x36430], R3 ;  /* 0x0364300300ff79a7 */ /* 0x0009e2000800003f */
[----:B---3--:R-:W-:-:S13]  /*bcd0*/  LOP3.LUT P0, RZ, R2, 0x1f, RZ, 0xc0, !PT ;  /* 0x0000001f02ff7812 */ /* 0x008fda000780c0ff */
[----:B----4-:R-:W-:Y:S05]  /*bce0*/  @!P0 BRA `(.L_x_2148) ;  /* 0x0000000000048947 */ /* 0x010fea0003800000 */
[----:B------:R-:W-:Y:S01]  /*bcf0*/  BPT.TRAP 0x1 ;  /* 0x000000040000795c */ /* 0x000fe20000300000 */
.L_x_2148:
        /* <DEDUP_REMOVED lines=44> */
.L_x_2129:
[----:B------:R-:W-:Y:S05]  /*bfc0*/  BSYNC B0 ;  /* 0x0000000000007941 */ /* 0x000fea0003800000 */
.L_x_2124:
[----:B------:R-:W-:-:S03]  /*bfd0*/  UMOV UR7, 0xffffffff ;  /* 0xffffffff00077882 */ /* 0x000fc60000000000 */
[----:B------:R-:W-:Y:S05]  /*bfe0*/  BRA.DIV UR7, `(.L_x_2149) ;  /* 0x0000000607e87947 */ /* 0x000fea000b800000 */
[----:B------:R-:W-:-:S13]  /*bff0*/  ELECT P6, URZ, PT ;  /* 0x00000000003f782f */ /* 0x000fda00038c0000 */
.L_x_2177:
[----:B------:R-:W-:Y:S05]  /*c000*/  @!P6 BRA `(.L_x_1972) ;  /* 0x000000000074e947 */ /* 0x000fea0003800000 */
[----:B------:R-:W3:Y:S02]  /*c010*/  LDL.LU R3, [R1] ;  /* 0x0000000001037983 */ /* 0x000ee40000300800 */
[----:B---3--:R-:W-:-:S04]  /*c020*/  LOP3.LUT R3, R3, 0x2, RZ, 0xfc, !PT ;  /* 0x0000000203037812 */ /* 0x008fc800078efcff */
[----:B------:R-:W-:-:S13]  /*c030*/  ISETP.NE.AND P2, PT, R3, 0x3, PT ;  /* 0x000000030300780c */ /* 0x000fda0003f45270 */
[----:B------:R-:W-:Y:S05]  /*c040*/  @!P2 BRA `(.L_x_2150) ;  /* 0x000000000004a947 */ /* 0x000fea0003800000 */
[----:B--2---:R-:W-:Y:S01]  /*c050*/  BPT.TRAP 0x1 ;  /* 0x000000040000795c */ /* 0x004fe20000300000 */
.L_x_2150:
        /* <DEDUP_REMOVED lines=15> */
.L_x_2178:
[----:B------:R-:W3:Y:S02]  /*c150*/  SYNCS.PHASECHK.TRANS64.TRYWAIT P0, [R3+URZ], R0 ;  /* 0x00000000030075a7 */ /* 0x000ee4000800017f */
[----:B---3--:R-:W-:Y:S05]  /*c160*/  @!P0 BRA `(.L_x_2152) ;  /* 0x0000000400bc8947 */ /* 0x008fea0003800000 */
.L_x_2179:
[----:B------:R-:W-:Y:S05]  /*c170*/  @!P2 BRA `(.L_x_2153) ;  /* 0x000000000004a947 */ /* 0x000fea0003800000 */
[----:B--2---:R-:W-:Y:S01]  /*c180*/  BPT.TRAP 0x1 ;  /* 0x000000040000795c */ /* 0x004fe20000300000 */
.L_x_2153:
[----:B------:R-:W-:-:S07]  /*c190*/  SHF.L.U32 R16, R16, 0x1f, RZ ;  /* 0x0000001f10107819 */ /* 0x000fce00000006ff */
.L_x_2154:
[----:B----4-:R4:W1:Y:S02]  /*c1a0*/  SYNCS.PHASECHK.TRANS64.TRYWAIT P0, [R9+URZ+0x36438], R16 ;  /* 0x03643810090075a7 */ /* 0x010864000800017f */
[----:B-1----:R-:W-:Y:S05]  /*c1b0*/  @!P0 NANOSLEEP.SYNCS 0x989680 ;  /* 0x009896800000895d */ /* 0x002fea0003900000 */
[----:B------:R-:W1:Y:S02]  /*c1c0*/  @!P0 SYNCS.PHASECHK.TRANS64 P0, [R9+URZ+0x36438], R16 ;  /* 0x03643810090085a7 */ /* 0x000e64000800007f */
[----:B-1----:R-:W-:Y:S05]  /*c1d0*/  @!P0 BRA `(.L_x_2154) ;  /* 0xfffffffc00f08947 */ /* 0x002fea000383ffff */
.L_x_1972:
[----:B--2---:R-:W-:Y:S05]  /*c1e0*/  BSYNC B6 ;  /* 0x0000000000067941 */ /* 0x004fea0003800000 */
.L_x_1966:
[----:B------:R-:W-:Y:S05]  /*c1f0*/  EXIT ;  /* 0x000000000000794d */ /* 0x000fea0003800000 */
.L_x_1983:
[----:B------:R-:W-:Y:S02]  /*c200*/  IMAD.MOV.U32 R12, RZ, RZ, RZ ;  /* 0x000000ffff0c7224 */ /* 0x000fe400078e00ff */
[----:B------:R-:W-:Y:S02]  /*c210*/  IMAD.MOV.U32 R11, RZ, RZ, 0x1f ;  /* 0x0000001fff0b7424 */ /* 0x000fe400078e00ff */
[----:B------:R-:W-:-:S07]  /*c220*/  IMAD.MOV.U32 R15, RZ, RZ, -0x1 ;  /* 0xffffffffff0f7424 */ /* 0x000fce00078e00ff */
[----:B-1----:R-:W-:Y:S05]  /*c230*/  WARPSYNC.COLLECTIVE R15, `(.L_x_2155) ;  /* 0x000000000f087348 */ /* 0x002fea0003c00000 */
[----:B------:R2:W3:Y:S02]  /*c240*/  SHFL.IDX P6, R14, R13, R12, R11 ;  /* 0x0000000c0d0e7389 */ /* 0x0004e400000c000b */
[----:B-123--:R-:W-:Y:S01]  /*c250*/  ENDCOLLECTIVE ;  /* 0x000000000000791b */ /* 0x00efe20003800000 */
.L_x_2155:
[----:B------:R-:W-:Y:S05]  /*c260*/  BRA `(.L_x_2156) ;  /* 0xffffff5000687947 */ /* 0x000fea000383ffff */
.L_x_1985:
[----:B-1----:R-:W-:-:S04]  /*c270*/  IMAD.U32 R3, RZ, RZ, UR36 ;  /* 0x00000024ff037e24 */ /* 0x002fc8000f8e00ff */
[----:B------:R1:W3:Y:S03]  /*c280*/  SYNCS.PHASECHK.TRANS64.TRYWAIT P0, [R3+URZ+0x36400], R10 ;  /* 0x0364000a030075a7 */ /* 0x0002e6000800017f */
[----:B---3--:R-:W-:Y:S05]  /*c290*/  @!P0 NANOSLEEP.SYNCS 0x989680 ;  /* 0x009896800000895d */ /* 0x008fea0003900000 */
[----:B------:R-:W3:Y:S02]  /*c2a0*/  @!P0 SYNCS.PHASECHK.TRANS64 P0, [R3+URZ+0x36400], R10 ;  /* 0x0364000a030085a7 */ /* 0x000ee4000800007f */
[----:B---3--:R-:W-:Y:S05]  /*c2b0*/  @!P0 BRA `(.L_x_1985) ;  /* 0xfffffffc00ec8947 */ /* 0x008fea000383ffff */
[----:B------:R-:W-:Y:S05]  /*c2c0*/  BRA `(.L_x_1984) ;  /* 0xffffff50009c7947 */ /* 0x000fea000383ffff */
.L_x_1989:
[----:B--2---:R2:W3:Y:S02]  /*c2d0*/  SYNCS.PHASECHK.TRANS64.TRYWAIT P1, [R3+URZ+0x36410], R10 ;  /* 0x0364100a030075a7 */ /* 0x0044e4000802017f */
[----:B---3--:R-:W-:Y:S05]  /*c2e0*/  @!P1 NANOSLEEP.SYNCS 0x989680 ;  /* 0x009896800000995d */ /* 0x008fea0003900000 */
[----:B------:R-:W3:Y:S02]  /*c2f0*/  @!P1 SYNCS.PHASECHK.TRANS64 P1, [R3+URZ+0x36410], R10 ;  /* 0x0364100a030095a7 */ /* 0x000ee4000802007f */
[----:B---3--:R-:W-:Y:S05]  /*c300*/  @!P1 BRA `(.L_x_1989) ;  /* 0xfffffffc00f09947 */ /* 0x008fea000383ffff */
[----:B------:R-:W-:Y:S05]  /*c310*/  BRA `(.L_x_1988) ;  /* 0xffffff5800787947 */ /* 0x000fea000383ffff */
.L_x_1993:
[----:B----4-:R-:W-:-:S04]  /*c320*/  IMAD.U32 R12, RZ, RZ, UR36 ;  /* 0x00000024ff0c7e24 */ /* 0x010fc8000f8e00ff */
[----:B------:R4:W1:Y:S03]  /*c330*/  SYNCS.PHASECHK.TRANS64.TRYWAIT P1, [R12+URZ+0x36430], R11 ;  /* 0x0364300b0c0075a7 */ /* 0x000866000802017f */
[----:B-1----:R-:W-:Y:S05]  /*c340*/  @!P1 NANOSLEEP.SYNCS 0x989680 ;  /* 0x009896800000995d */ /* 0x002fea0003900000 */
[----:B------:R-:W1:Y:S02]  /*c350*/  @!P1 SYNCS.PHASECHK.TRANS64 P1, [R12+URZ+0x36430], R11 ;  /* 0x0364300b0c0095a7 */ /* 0x000e64000802007f */
[----:B-1----:R-:W-:Y:S05]  /*c360*/  @!P1 BRA `(.L_x_1993) ;  /* 0xfffffffc00ec9947 */ /* 0x002fea000383ffff */
[----:B------:R-:W-:Y:S05]  /*c370*/  BRA `(.L_x_1992) ;  /* 0xffffff6000187947 */ /* 0x000fea000383ffff */
.L_x_2065:
[----:B------:R-:W-:Y:S01]  /*c380*/  BSSY B0, `(.L_x_2157) ;  /* 0x0000005000007945 */ /* 0x000fe20003800000 */
[----:B------:R-:W-:-:S07]  /*c390*/  IMAD.MOV.U32 R15, RZ, RZ, -0x1 ;  /* 0xffffffffff0f7424 */ /* 0x000fce00078e00ff */
[----:B------:R-:W-:Y:S05]  /*c3a0*/  WARPSYNC.COLLECTIVE R15, `(.L_x_2158) ;  /* 0x000000000f087348 */ /* 0x000fea0003c00000 */
[----:B------:R-:W-:Y:S01]  /*c3b0*/  NOP ;  /* 0x0000000000007918 */ /* 0x000fe20000000000 */
[----:B------:R-:W-:Y:S01]  /*c3c0*/  ENDCOLLECTIVE ;  /* 0x000000000000791b */ /* 0x000fe20003800000 */
.L_x_2158:
[----:B------:R-:W-:Y:S05]  /*c3d0*/  BSYNC B0 ;  /* 0x0000000000007941 */ /* 0x000fea0003800000 */
.L_x_2157:
[----:B------:R-:W-:Y:S05]  /*c3e0*/  BRA `(.L_x_2159) ;  /* 0xffffffb8002c7947 */ /* 0x000fea000383ffff */
.L_x_2082:
[----:B------:R-:W-:Y:S01]  /*c3f0*/  BSSY B0, `(.L_x_2160) ;  /* 0x0000005000007945 */ /* 0x000fe20003800000 */
[----:B------:R-:W-:-:S07]  /*c400*/  IMAD.MOV.U32 R15, RZ, RZ, -0x1 ;  /* 0xffffffffff0f7424 */ /* 0x000fce00078e00ff */
[----:B------:R-:W-:Y:S05]  /*c410*/  WARPSYNC.COLLECTIVE R15, `(.L_x_2161) ;  /* 0x000000000f087348 */ /* 0x000fea0003c00000 */
[----:B------:R-:W-:Y:S01]  /*c420*/  NOP ;  /* 0x0000000000007918 */ /* 0x000fe20000000000 */
[----:B------:R-:W-:Y:S01]  /*c430*/  ENDCOLLECTIVE ;  /* 0x000000000000791b */ /* 0x000fe20003800000 */
.L_x_2161:
[----:B------:R-:W-:Y:S05]  /*c440*/  BSYNC B0 ;  /* 0x0000000000007941 */ /* 0x000fea0003800000 */
.L_x_2160:
[----:B------:R-:W-:Y:S05]  /*c450*/  BRA `(.L_x_2162) ;  /* 0xffffffc000207947 */ /* 0x000fea000383ffff */
.L_x_2098:
[----:B------:R-:W-:Y:S01]  /*c460*/  BSSY B0, `(.L_x_2163) ;  /* 0x0000005000007945 */ /* 0x000fe20003800000 */
[----:B------:R-:W-:-:S07]  /*c470*/  IMAD.MOV.U32 R15, RZ, RZ, -0x1 ;  /* 0xffffffffff0f7424 */ /* 0x000fce00078e00ff */
[----:B------:R-:W-:Y:S05]  /*c480*/  WARPSYNC.COLLECTIVE R15, `(.L_x_2164) ;  /* 0x000000000f087348 */ /* 0x000fea0003c00000 */
[----:B------:R-:W-:Y:S01]  /*c490*/  NOP ;  /* 0x0000000000007918 */ /* 0x000fe20000000000 */
[----:B------:R-:W-:Y:S01]  /*c4a0*/  ENDCOLLECTIVE ;  /* 0x000000000000791b */ /* 0x000fe20003800000 */
.L_x_2164:
[----:B------:R-:W-:Y:S05]  /*c4b0*/  BSYNC B0 ;  /* 0x0000000000007941 */ /* 0x000fea0003800000 */
.L_x_2163:
[----:B------:R-:W-:Y:S05]  /*c4c0*/  BRA `(.L_x_2165) ;  /* 0xffffffc400987947 */ /* 0x000fea000383ffff */
.L_x_2130:
[----:B-1----:R1:W2:Y:S02]  /*c4d0*/  SYNCS.PHASECHK.TRANS64.TRYWAIT P1, [R0+URZ+0x36420], R6 ;  /* 0x03642006000075a7 */ /* 0x0022a4000802017f */
[----:B--2---:R-:W-:Y:S05]  /*c4e0*/  @!P1 NANOSLEEP.SYNCS 0x989680 ;  /* 0x009896800000995d */ /* 0x004fea0003900000 */
[----:B------:R-:W2:Y:S02]  /*c4f0*/  @!P1 SYNCS.PHASECHK.TRANS64 P1, [R0+URZ+0x36420], R6 ;  /* 0x03642006000095a7 */ /* 0x000ea4000802007f */
[----:B--2---:R-:W-:Y:S05]  /*c500*/  @!P1 BRA `(.L_x_2130) ;  /* 0xfffffffc00f09947 */ /* 0x004fea000383ffff */
[----:B------:R-:W-:Y:S05]  /*c510*/  BRA `(.L_x_2166) ;  /* 0xffffffdc00187947 */ /* 0x000fea000383ffff */
.L_x_2134:
[----:B-1----:R1:W2:Y:S02]  /*c520*/  SYNCS.PHASECHK.TRANS64.TRYWAIT P1, [R0+URZ+0x36438], R6 ;  /* 0x03643806000075a7 */ /* 0x0022a4000802017f */
[----:B--2---:R-:W-:Y:S05]  /*c530*/  @!P1 NANOSLEEP.SYNCS 0x989680 ;  /* 0x009896800000995d */ /* 0x004fea0003900000 */
[----:B------:R-:W2:Y:S02]  /*c540*/  @!P1 SYNCS.PHASECHK.TRANS64 P1, [R0+URZ+0x36438], R6 ;  /* 0x03643806000095a7 */ /* 0x000ea4000802007f */
[----:B--2---:R-:W-:Y:S05]  /*c550*/  @!P1 BRA `(.L_x_2134) ;  /* 0xfffffffc00f09947 */ /* 0x004fea000383ffff */
[----:B------:R-:W-:Y:S05]  /*c560*/  BRA `(.L_x_2167) ;  /* 0xffffffe000f87947 */ /* 0x000fea000383ffff */
.L_x_2136:
[----:B--2---:R2:W3:Y:S02]  /*c570*/  SYNCS.PHASECHK.TRANS64.TRYWAIT P1, [R0+URZ+0x36428], R3 ;  /* 0x03642803000075a7 */ /* 0x0044e4000802017f */
[----:B---3--:R-:W-:Y:S05]  /*c580*/  @!P1 NANOSLEEP.SYNCS 0x989680 ;  /* 0x009896800000995d */ /* 0x008fea0003900000 */
[----:B------:R-:W3:Y:S02]  /*c590*/  @!P1 SYNCS.PHASECHK.TRANS64 P1, [R0+URZ+0x36428], R3 ;  /* 0x03642803000095a7 */ /* 0x000ee4000802007f */
[----:B---3--:R-:W-:Y:S05]  /*c5a0*/  @!P1 BRA `(.L_x_2136) ;  /* 0xfffffffc00f09947 */ /* 0x008fea000383ffff */
[----:B------:R-:W-:Y:S05]  /*c5b0*/  BRA `(.L_x_2168) ;  /* 0xffffffe400bc7947 */ /* 0x000fea000383ffff */
.L_x_2138:
        /* <DEDUP_REMOVED lines=8> */
.L_x_2140:
[----:B------:R-:W-:-:S07]  /*c640*/  SHF.L.U32 R5, R7, 0x1f, RZ ;  /* 0x0000001f07057819 */ /* 0x000fce00000006ff */
.L_x_2170:
[----:B--2---:R2:W3:Y:S02]  /*c650*/  SYNCS.PHASECHK.TRANS64.TRYWAIT P1, [R0+URZ+0x36420], R5 ;  /* 0x03642005000075a7 */ /* 0x0044e4000802017f */
[----:B---3--:R-:W-:Y:S05]  /*c660*/  @!P1 NANOSLEEP.SYNCS 0x989680 ;  /* 0x009896800000995d */ /* 0x008fea0003900000 */
[----:B------:R-:W3:Y:S02]  /*c670*/  @!P1 SYNCS.PHASECHK.TRANS64 P1, [R0+URZ+0x36420], R5 ;  /* 0x03642005000095a7 */ /* 0x000ee4000802007f */
[----:B---3--:R-:W-:Y:S05]  /*c680*/  @!P1 BRA `(.L_x_2170) ;  /* 0xfffffffc00f09947 */ /* 0x008fea000383ffff */
[----:B------:R-:W-:Y:S05]  /*c690*/  BRA `(.L_x_2171) ;  /* 0xffffffec000c7947 */ /* 0x000fea000383ffff */
.L_x_2143:
[----:B--2---:R2:W3:Y:S02]  /*c6a0*/  SYNCS.PHASECHK.TRANS64.TRYWAIT P1, [R0+URZ+0x36438], R6 ;  /* 0x03643806000075a7 */ /* 0x0044e4000802017f */
[----:B---3--:R-:W-:Y:S05]  /*c6b0*/  @!P1 NANOSLEEP.SYNCS 0x989680 ;  /* 0x009896800000995d */ /* 0x008fea0003900000 */
[----:B------:R-:W3:Y:S02]  /*c6c0*/  @!P1 SYNCS.PHASECHK.TRANS64 P1, [R0+URZ+0x36438], R6 ;  /* 0x03643806000095a7 */ /* 0x000ee4000802007f */
[----:B---3--:R-:W-:Y:S05]  /*c6d0*/  @!P1 BRA `(.L_x_2143) ;  /* 0xfffffffc00f09947 */ /* 0x008fea000383ffff */
[----:B------:R-:W-:Y:S05]  /*c6e0*/  BRA `(.L_x_2172) ;  /* 0xffffffec00d87947 */ /* 0x000fea000383ffff */
.L_x_2145:
[----:B-1----:R1:W2:Y:S02]  /*c6f0*/  SYNCS.PHASECHK.TRANS64.TRYWAIT P1, [R0+URZ+0x36428], R5 ;  /* 0x03642805000075a7 */ /* 0x0022a4000802017f */
[----:B--2---:R-:W-:Y:S05]  /*c700*/  @!P1 NANOSLEEP.SYNCS 0x989680 ;  /* 0x009896800000995d */ /* 0x004fea0003900000 */
[----:B------:R-:W2:Y:S02]  /*c710*/  @!P1 SYNCS.PHASECHK.TRANS64 P1, [R0+URZ+0x36428], R5 ;  /* 0x03642805000095a7 */ /* 0x000ea4000802007f */
[----:B--2---:R-:W-:Y:S05]  /*c720*/  @!P1 BRA `(.L_x_2145) ;  /* 0xfffffffc00f09947 */ /* 0x004fea000383ffff */
[----:B------:R-:W-:Y:S05]  /*c730*/  BRA `(.L_x_2173) ;  /* 0xfffffff000847947 */ /* 0x000fea000383ffff */
.L_x_2147:
[----:B--2---:R2:W3:Y:S02]  /*c740*/  SYNCS.PHASECHK.TRANS64.TRYWAIT P1, [R0+URZ+0x36438], R3 ;  /* 0x03643803000075a7 */ /* 0x0044e4000802017f */
[----:B---3--:R-:W-:Y:S05]  /*c750*/  @!P1 NANOSLEEP.SYNCS 0x989680 ;  /* 0x009896800000995d */ /* 0x008fea0003900000 */
[----:B------:R-:W3:Y:S02]  /*c760*/  @!P1 SYNCS.PHASECHK.TRANS64 P1, [R0+URZ+0x36438], R3 ;  /* 0x03643803000095a7 */ /* 0x000ee4000802007f */
[----:B---3--:R-:W-:Y:S05]  /*c770*/  @!P1 BRA `(.L_x_2147) ;  /* 0xfffffffc00f09947 */ /* 0x008fea000383ffff */
[----:B------:R-:W-:Y:S05]  /*c780*/  BRA `(.L_x_2174) ;  /* 0xfffffff400407947 */ /* 0x000fea000383ffff */
.L_x_2149:
[----:B------:R-:W-:Y:S01]  /*c790*/  BSSY B0, `(.L_x_2175) ;  /* 0x0000006000007945 */ /* 0x000fe20003800000 */
[----:B------:R-:W-:-:S07]  /*c7a0*/  IMAD.MOV.U32 R15, RZ, RZ, -0x1 ;  /* 0xffffffffff0f7424 */ /* 0x000fce00078e00ff */
[----:B--2---:R-:W-:Y:S05]  /*c7b0*/  WARPSYNC.COLLECTIVE R15, `(.L_x_2176) ;  /* 0x000000000f0c7348 */ /* 0x004fea0003c00000 */
[----:B------:R-:W-:Y:S02]  /*c7c0*/  ELECT P6, UR62, PT ;  /* 0x00000000003e782f */ /* 0x000fe400038c0000 */
[----:B------:R-:W-:Y:S01]  /*c7d0*/  MOV R14, UR62 ;  /* 0x0000003e000e7c02 */ /* 0x000fe20008000f00 */
[----:B--2---:R-:W-:Y:S10]  /*c7e0*/  ENDCOLLECTIVE ;  /* 0x000000000000791b */ /* 0x004ff40003800000 */
.L_x_2176:
[----:B------:R-:W-:Y:S05]  /*c7f0*/  BSYNC B0 ;  /* 0x0000000000007941 */ /* 0x000fea0003800000 */
.L_x_2175:
[----:B------:R-:W-:Y:S05]  /*c800*/  BRA `(.L_x_2177) ;  /* 0xfffffff400fc7947 */ /* 0x000fea000383ffff */
.L_x_2151:
[----:B-1----:R1:W3:Y:S02]  /*c810*/  SYNCS.PHASECHK.TRANS64.TRYWAIT P0, [R7+URZ], R4 ;  /* 0x00000004070075a7 */ /* 0x0022e4000800017f */
[----:B---3--:R-:W-:Y:S05]  /*c820*/  @!P0 NANOSLEEP.SYNCS 0x989680 ;  /* 0x009896800000895d */ /* 0x008fea0003900000 */
[----:B------:R-:W3:Y:S02]  /*c830*/  @!P0 SYNCS.PHASECHK.TRANS64 P0, [R7+URZ], R4 ;  /* 0x00000004070085a7 */ /* 0x000ee4000800007f */
[----:B---3--:R-:W-:Y:S05]  /*c840*/  @!P0 BRA `(.L_x_2151) ;  /* 0xfffffffc00f08947 */ /* 0x008fea000383ffff */
[----:B------:R-:W-:Y:S05]  /*c850*/  BRA `(.L_x_2178) ;  /* 0xfffffff8003c7947 */ /* 0x000fea000383ffff */
.L_x_2152:
[----:B---3--:R3:W4:Y:S02]  /*c860*/  SYNCS.PHASECHK.TRANS64.TRYWAIT P0, [R3+URZ], R0 ;  /* 0x00000000030075a7 */ /* 0x008724000800017f */
[----:B----4-:R-:W-:Y:S05]  /*c870*/  @!P0 NANOSLEEP.SYNCS 0x989680 ;  /* 0x009896800000895d */ /* 0x010fea0003900000 */
[----:B------:R-:W4:Y:S02]  /*c880*/  @!P0 SYNCS.PHASECHK.TRANS64 P0, [R3+URZ], R0 ;  /* 0x00000000030085a7 */ /* 0x000f24000800007f */
[----:B----4-:R-:W-:Y:S05]  /*c890*/  @!P0 BRA `(.L_x_2152) ;  /* 0xfffffffc00f08947 */ /* 0x010fea000383ffff */
[----:B------:R-:W-:Y:S05]  /*c8a0*/  BRA `(.L_x_2179) ;  /* 0xfffffff800307947 */ /* 0x000fea000383ffff */
.L_x_2180:
        /* <DEDUP_REMOVED lines=13> */
.L_x_3868:


//--------------------- .text._ZN7cutlass13device_kernelIN5flash11enable_sm90INS1_16FlashAttnBwdSm90INS1_25CollectiveMainloopBwdSm90ILi2ELi1ELi1EN4cute5tupleIJNS5_1CILi1EEES8_S8_EEENS6_IJNS7_ILi64EEENS7_ILi96EEENS7_ILi192EEEEEENS_10bfloat16_tEfNS_4arch4Sm90ELb0ELb1ELb1ELb1ELb0ELb0ELb1ELb0ELi3ELi1ELi1ELi1ELb0EEENS1_24CollectiveEpilogueBwdGQAISD_fSG_Li384ELb1ELb0EEENS1_19SingleTileSchedulerILb1ELb0ELb0ELi96EEEEEEEEEvNT_6ParamsE --------------------------
	.section	.text._ZN7cutlass13device_kernelIN5flash11enable_sm90INS1_16FlashAttnBwdSm90INS1_25CollectiveMainloopBwdSm90ILi2ELi1ELi1EN4cute5tupleIJNS5_1CILi1EEES8_S8_EEENS6_IJNS7_ILi64EEENS7_ILi96EEENS7_ILi192EEEEEENS_10bfloat16_tEfNS_4arch4Sm90ELb0ELb1ELb1ELb1ELb0ELb0ELb1ELb0ELi3ELi1ELi1ELi1ELb0EEENS1_24CollectiveEpilogueBwdGQAISD_fSG_Li384ELb1ELb0EEENS1_19SingleTileSchedulerILb1ELb0ELb0ELi96EEEEEEEEEvNT_6ParamsE,"ax",@progbits
	.align	128
.text._ZN7cutlass13device_kernelIN5flash11enable_sm90INS1_16FlashAttnBwdSm90INS1_25CollectiveMainloopBwdSm90ILi2ELi1ELi1EN4cute5tupleIJNS5_1CILi1EEES8_S8_EEENS6_IJNS7_ILi64EEENS7_ILi96EEENS7_ILi192EEEEEENS_10bfloat16_tEfNS_4arch4Sm90ELb0ELb1ELb1ELb1ELb0ELb0ELb1ELb0ELi3ELi1ELi1ELi1ELb0EEENS1_24CollectiveEpilogueBwdGQAISD_fSG_Li384ELb1ELb0EEENS1_19SingleTileSchedulerILb1ELb0ELb0ELi96EEEEEEEEEvNT_6ParamsE:
        .type           _ZN7cutlass13device_kernelIN5flash11enable_sm90INS1_16FlashAttnBwdSm90INS1_25CollectiveMainloopBwdSm90ILi2ELi1ELi1EN4cute5tupleIJNS5_1CILi1EEES8_S8_EEENS6_IJNS7_ILi64EEENS7_ILi96EEENS7_ILi192EEEEEENS_10bfloat16_tEfNS_4arch4Sm90ELb0ELb1ELb1ELb1ELb0ELb0ELb1ELb0ELi3ELi1ELi1ELi1ELb0EEENS1_24CollectiveEpilogueBwdGQAISD_fSG_Li384ELb1ELb0EEENS1_19SingleTileSchedulerILb1ELb0ELb0ELi96EEEEEEEEEvNT_6ParamsE,@function
        .size           _ZN7cutlass13device_kernelIN5flash11enable_sm90INS1_16FlashAttnBwdSm90INS1_25CollectiveMainloopBwdSm90ILi2ELi1ELi1EN4cute5tupleIJNS5_1CILi1EEES8_S8_EEENS6_IJNS7_ILi64EEENS7_ILi96EEENS7_ILi192EEEEEENS_10bfloat16_tEfNS_4arch4Sm90ELb0ELb1ELb1ELb1ELb0ELb0ELb1ELb0ELi3ELi1ELi1ELi1ELb0EEENS1_24CollectiveEpilogueBwdGQAISD_fSG_Li384ELb1ELb0EEENS1_19SingleTileSchedulerILb1ELb0ELb0ELi96EEEEEEEEEvNT_6ParamsE,(.L_x_3869 - _ZN7cutlass13device_kernelIN5flash11enable_sm90INS1_16FlashAttnBwdSm90INS1_25CollectiveMainloopBwdSm90ILi2ELi1ELi1EN4cute5tupleIJNS5_1CILi1EEES8_S8_EEENS6_IJNS7_ILi64EEENS7_ILi96EEENS7_ILi192EEEEEENS_10bfloat16_tEfNS_4arch4Sm90ELb0ELb1ELb1ELb1ELb0ELb0ELb1ELb0ELi3ELi1ELi1ELi1ELb0EEENS1_24CollectiveEpilogueBwdGQAISD_fSG_Li384ELb1ELb0EEENS1_19SingleTileSchedulerILb1ELb0ELb0ELi96EEEEEEEEEvNT_6ParamsE)
        .other          _ZN7cutlass13device_kernelIN5flash11enable_sm90INS1_16FlashAttnBwdSm90INS1_25CollectiveMainloopBwdSm90ILi2ELi1ELi1EN4cute5tupleIJNS5_1CILi1EEES8_S8_EEENS6_IJNS7_ILi64EEENS7_ILi96EEENS7_ILi192EEEEEENS_10bfloat16_tEfNS_4arch4Sm90ELb0ELb1ELb1ELb1ELb0ELb0ELb1ELb0ELi3ELi1ELi1ELi1ELb0EEENS1_24CollectiveEpilogueBwdGQAISD_fSG_Li384ELb1ELb0EEENS1_19SingleTileSchedulerILb1ELb0ELb0ELi96EEEEEEEEEvNT_6ParamsE,@"STO_CUDA_ENTRY STV_DEFAULT"
_ZN7cutlass13device_kernelIN5flash11enable_sm90INS1_16FlashAttnBwdSm90INS1_25CollectiveMainloopBwdSm90ILi2ELi1ELi1EN4cute5tupleIJNS5_1CILi1EEES8_S8_EEENS6_IJNS7_ILi64EEENS7_ILi96EEENS7_ILi192EEEEEENS_10bfloat16_tEfNS_4arch4Sm90ELb0ELb1ELb1ELb1ELb0ELb0ELb1ELb0ELi3ELi1ELi1ELi1ELb0EEENS1_24CollectiveEpilogueBwdGQAISD_fSG_Li384ELb1ELb0EEENS1_19SingleTileSchedulerILb1ELb0ELb0ELi96EEEEEEEEEvNT_6ParamsE:
        /* <DEDUP_REMOVED lines=23> */
.L_x_2182:
[----:B------:R-:W-:Y:S05]  /*0170*/  BSYNC B0 ;  /* 0x0000000000007941 */ /* 0x000fea0003800000 */
.L_x_2181:
        /* <DEDUP_REMOVED lines=34> */
.L_x_2183:
        /* <DEDUP_REMOVED lines=20> */
.L_x_2184:
        /* <DEDUP_REMOVED lines=9> */
.L_x_2187:
        /* <DEDUP_REMOVED lines=21> */
.L_x_2188:
        /* <DEDUP_REMOVED lines=10> */
.L_x_2190:
[----:B------:R-:W2:Y:S02]  /*0760*/  LDC R0, c[0x0][0x8c4] ;  /* 0x00023100ff007b82 */ /* 0x000ea40000000800 */
.L_x_2189:
        /* <DEDUP_REMOVED lines=16> */
.L_x_2192:
        /* <DEDUP_REMOVED lines=10> */
.L_x_2193:
        /* <DEDUP_REMOVED lines=8> */
.L_x_2194:
        /* <DEDUP_REMOVED lines=9> */
.L_x_2195:
        /* <DEDUP_REMOVED lines=22> */
.L_x_2196:
        /* <DEDUP_REMOVED lines=79> */
.L_x_2199:
        /* <DEDUP_REMOVED lines=15> */
.L_x_2198:
        /* <DEDUP_REMOVED lines=20> */
.L_x_2201:
        /* <DEDUP_REMOVED lines=15> */
.L_x_2200:
        /* <DEDUP_REMOVED lines=8> */
.L_x_2304:
        /* <DEDUP_REMOVED lines=19> */
.L_x_2203:
        /* <DEDUP_REMOVED lines=113> */
.L_x_2223:
[----:B------:R-:W-:-:S13]  /*1c50*/  ISETP.NE.AND P0, PT, R8, 0x3, PT ;  /* 0x000000030800780c */ /* 0x000fda0003f05270 */
[----:B------:R-:W-:Y:S05]  /*1c60*/  @!P0 BRA `(.L_x_2205) ;  /* 0x0000000000048947 */ /* 0x000fea0003800000 */
[----:B------:R-:W-:Y:S01]  /*1c70*/  BPT.TRAP 0x1 ;  /* 0x000000040000795c */ /* 0x000fe20000300000 */
.L_x_2205:
[----:B------:R-:W-:Y:S02]  /*1c80*/  LEA R3, R2, UR36, 0x3 ;  /* 0x0000002402037c11 */ /* 0x000fe4000f8e18ff */
[----:B------:R-:W-:-:S04]  /*1c90*/  SHF.L.U32 R10, R7, 0x1f, RZ ;  /* 0x0000001f070a7819 */ /* 0x000fc800000006ff */
[----:B------:R1:W2:Y:S01]  /*1ca0*/  SYNCS.PHASECHK.TRANS64.TRYWAIT P1, [R3+URZ+0x36410], R10 ;  /* 0x0364100a030075a7 */ /* 0x0002a2000802017f */
[----:B------:R-:W-:Y:S05]  /*1cb0*/  @!P0 BRA `(.L_x_2206) ;  /* 0x0000000000048947 */ /* 0x000fea0003800000 */
[----:B------:R-:W-:Y:S01]  /*1cc0*/  BPT.TRAP 0x1 ;  /* 0x000000040000795c */ /* 0x000fe20000300000 */
.L_x_2206:
[----:B--2---:R-:W-:Y:S05]  /*1cd0*/  @P1 BRA `(.L_x_2207) ;  /* 0x0000000000081947 */ /* 0x004fea0003800000 */
[----:B------:R-:W2:Y:S02]  /*1ce0*/  SYNCS.PHASECHK.TRANS64.TRYWAIT P1, [R3+URZ+0x36410], R10 ;  /* 0x0364100a030075a7 */ /* 0x000ea4000802017f */
[----:B--2---:R-:W-:Y:S05]  /*1cf0*/  @!P1 BRA `(.L_x_2208) ;  /* 0x0000007400e09947 */ /* 0x004fea0003800000 */
.L_x_2207:
        /* <DEDUP_REMOVED lines=103> */
.L_x_2209:
[----:B-1----:R-:W-:-:S04]  /*2370*/  SHF.L.U32 R11, R5, 0x1f, RZ ;  /* 0x0000001f050b7819 */ /* 0x002fc800000006ff */
[----:B------:R1:W4:Y:S01]  /*2380*/  SYNCS.PHASECHK.TRANS64.TRYWAIT P1, [UR36+0x36430], R11 ;  /* 0x0364300bff0075a7 */ /* 0x0003220008020164 */
[----:B------:R-:W-:Y:S05]  /*2390*/  @!P0 BRA `(.L_x_2210) ;  /* 0x0000000000048947 */ /* 0x000fea0003800000 */
[----:B------:R-:W-:Y:S01]  /*23a0*/  BPT.TRAP 0x1 ;  /* 0x000000040000795c */ /* 0x000fe20000300000 */
.L_x_2210:
[----:B----4-:R-:W-:Y:S05]  /*23b0*/  @P1 BRA `(.L_x_2211) ;  /* 0x0000000000081947 */ /* 0x010fea0003800000 */
[----:B------:R-:W4:Y:S02]  /*23c0*/  SYNCS.PHASECHK.TRANS64.TRYWAIT P1, [UR36+0x36430], R11 ;  /* 0x0364300bff0075a7 */ /* 0x000f240008020164 */
[----:B----4-:R-:W-:Y:S05]  /*23d0*/  @!P1 BRA `(.L_x_2212) ;  /* 0x00000070003c9947 */ /* 0x010fea0003800000 */
.L_x_2211:
        /* <DEDUP_REMOVED lines=145> */
.L_x_2215:
[----:B------:R-:W-:-:S13]  /*2cf0*/  ISETP.NE.AND P1, PT, R140, 0x1, PT ;  /* 0x000000018c00780c */ /* 0x000fda0003f25270 */
[----:B------:R-:W1:Y:S08]  /*2d00*/  @P1 LDC R143, c[0x0][0x754] ;  /* 0x0001d500ff8f1b82 */ /* 0x000e700000000800 */
[----:B------:R-:W2:Y:S01]  /*2d10*/  @P1 LDC R142, c[0x0][0x758] ;  /* 0x0001d600ff8e1b82 */ /* 0x000ea20000000800 */
[----:B-1----:R-:W-:-:S05]  /*2d20*/  @P1 IMAD.HI.U32 R143, R145, R143, RZ ;  /* 0x0000008f918f1227 */ /* 0x002fca00078e00ff */
[----:B--2---:R-:W-:-:S07]  /*2d30*/  @P1 SHF.R.U32.HI R145, RZ, R142, R143 ;  /* 0x0000008eff911219 */ /* 0x004fce000001168f */
.L_x_2216:
[----:B------:R-:W-:Y:S05]  /*2d40*/  BSYNC B0 ;  /* 0x0000000000007941 */ /* 0x000fea0003800000 */
.L_x_2214:
[----:B------:R-:W2:Y:S01]  /*2d50*/  LDL R142, [R1+0x10] ;  /* 0x00001000018e7983 */ /* 0x000ea20000100800 */
[----:B------:R-:W-:Y:S01]  /*2d60*/  IADD3 R150, R141, UR4, R4 ;  /* 0x000000048d967c10 */ /* 0x000fe2000fffe004 */
[----:B--2---:R-:W-:-:S05]  /*2d70*/  IMAD R145, R145, R140, R142 ;  /* 0x0000008c91917224 */ /* 0x004fca00078e028e */
[----:B------:R-:W-:Y:S02]  /*2d80*/  VIADDMNMX R146, R145, R140, R146, PT ;  /* 0x0000008c91927246 */ /* 0x000fe40003800192 */
[----:B------:R-:W-:-:S07]  /*2d90*/  VIMNMX R150, R150, R145, !PT ;  /* 0x0000009196967248 */ /* 0x000fce0007fe0100 */
.L_x_2213:
        /* <DEDUP_REMOVED lines=17> */
.L_x_2219:
[----:B------:R-:W-:-:S13]  /*2eb0*/  ISETP.NE.AND P1, PT, R140, 0x1, PT ;  /* 0x000000018c00780c */ /* 0x000fda0003f25270 */
[----:B------:R-:W1:Y:S08]  /*2ec0*/  @P1 LDC R142, c[0x0][0x754] ;  /* 0x0001d500ff8e1b82 */ /* 0x000e700000000800 */
[----:B------:R-:W2:Y:S01]  /*2ed0*/  @P1 LDC R141, c[0x0][0x758] ;  /* 0x0001d600ff8d1b82 */ /* 0x000ea20000000800 */
[----:B-1----:R-:W-:-:S05]  /*2ee0*/  @P1 IMAD.HI.U32 R142, R143, R142, RZ ;  /* 0x0000008e8f8e1227 */ /* 0x002fca00078e00ff */
[----:B--2---:R-:W-:-:S07]  /*2ef0*/  @P1 SHF.R.U32.HI R143, RZ, R141, R142 ;  /* 0x0000008dff8f1219 */ /* 0x004fce000001168e */
.L_x_2220:
[----:B------:R-:W-:Y:S05]  /*2f00*/  BSYNC B0 ;  /* 0x0000000000007941 */ /* 0x000fea0003800000 */
.L_x_2218:
[----:B------:R-:W2:Y:S02]  /*2f10*/  LDL R141, [R1+0x10] ;  /* 0x00001000018d7983 */ /* 0x000ea40000100800 */
[----:B--2---:R-:W-:-:S05]  /*2f20*/  IMAD R143, R143, R140, R141 ;  /* 0x0000008c8f8f7224 */ /* 0x004fca00078e028d */
[----:B------:R-:W-:Y:S02]  /*2f30*/  VIMNMX R147, R147, R143, !PT ;  /* 0x0000008f93937248 */ /* 0x000fe40007fe0100 */
[----:B------:R-:W-:-:S07]  /*2f40*/  VIADDMNMX R144, R143, R140, R144, PT ;  /* 0x0000008c8f907246 */ /* 0x000fce0003800190 */
.L_x_2217:
        /* <DEDUP_REMOVED lines=283> */
.L_x_2221:
        /* <DEDUP_REMOVED lines=59> */
.L_x_2222:
        /* <DEDUP_REMOVED lines=63> */
.L_x_2197:
[----:B------:R-:W-:Y:S05]  /*48a0*/  @P0 BRA `(.L_x_2191) ;  /* 0x0000004800b80947 */ /* 0x000fea0003800000 */
[----:B------:R-:W3:Y:S01]  /*48b0*/  LDL.LU R120, [R1+0x18] ;  /* 0x0000180001787983 */ /* 0x000ee20000300800 */
[----:B--2---:R-:W2:Y:S01]  /*48c0*/  LDC.64 R2, c[0x0][0x878] ;  /* 0x00021e00ff027b82 */ /* 0x004ea20000000a00 */
[----:B------:R-:W4:Y:S01]  /*48d0*/  S2R R0, SR_TID.X ;  /* 0x0000000000007919 */ /* 0x000f220000002100 */
[----:B------:R-:W5:Y:S06]  /*48e0*/  S2R R6, SR_CTAID.Y ;  /* 0x0000000000067919 */ /* 0x000f6c0000002600 */
[----:B------:R-:W4:Y:S01]  /*48f0*/  S2UR UR5, SR_CgaCtaId ;  /* 0x00000000000579c3 */ /* 0x000f220000008800 */
[----:B------:R-:W5:Y:S07]  /*4900*/  S2R R10, SR_CTAID.X ;  /* 0x00000000000a7919 */ /* 0x000f6e0000002500 */
[----:B------:R-:W5:Y:S01]  /*4910*/  LDC.64 R12, c[0x0][0x818] ;  /* 0x00020600ff0c7b82 */ /* 0x000f620000000a00 */
[----:B--2---:R-:W-:-:S07]  /*4920*/  ISETP.NE.U32.AND P0, PT, R2, RZ, PT ;  /* 0x000000ff0200720c */ /* 0x004fce0003f05070 */
[----:B------:R-:W2:Y:S01]  /*4930*/  LDC.64 R16, c[0x0][0x840] ;  /* 0x00021000ff107b82 */ /* 0x000ea20000000a00 */
[----:B------:R-:W-:-:S07]  /*4940*/  ISETP.NE.AND.EX P0, PT, R3, RZ, PT, P0 ;  /* 0x000000ff0300720c */ /* 0x000fce0003f05300 */
[----:B------:R-:W4:Y:S08]  /*4950*/  LDC R2, c[0x0][0x850] ;  /* 0x00021400ff027b82 */ /* 0x000f300000000800 */
[----:B-1----:R-:W3:Y:S01]  /*4960*/  @P0 LDC.64 R4, c[0x0][0x878] ;  /* 0x00021e00ff040b82 */ /* 0x002ee20000000a00 */
        /* <DEDUP_REMOVED lines=8> */
[----:B----4-:R-:W-:Y:S01]  /*49f0*/  ISETP.NE.AND P1, PT, R2, 0x1, PT ;  /* 0x000000010200780c */ /* 0x010fe20003f25270 */
[----:B------:R-:W-:Y:S01]  /*4a00*/  VIADD R2, R0, 0xffffff80 ;  /* 0xffffff8000027836 */ /* 0x000fe20000000000 */
[----:B------:R-:W-:-:S03]  /*4a10*/  ULEA UR4, UR5, UR4, 0x18 ;  /* 0x0000000405047291 */ /* 0x000fc6000f8ec03f */
[----:B------:R-:W-:Y:S01]  /*4a20*/  BSSY B0, `(.L_x_2224) ;  /* 0x0000052000007945 */ /* 0x000fe20003800000 */
[----:B------:R-:W-:-:S04]  /*4a30*/  SHF.R.S32.HI R3, RZ, 0x1f, R2 ;  /* 0x0000001fff037819 */ /* 0x000fc80000011402 */
[----:B------:R-:W-:-:S03]  /*4a40*/  LEA.HI R7, R3, R2, RZ, 0x7 ;  /* 0x0000000203077211 */ /* 0x000fc600078f38ff */
[----:B------:R-:W4:Y:S01]  /*4a50*/  @P1 LDC R9, c[0x0][0x854] ;  /* 0x00021500ff091b82 */ /* 0x000f220000000800 */
[----:B------:R-:W-:Y:S02]  /*4a60*/  LOP3.LUT R3, R7, 0x3fffff80, RZ, 0xc0, !PT ;  /* 0x3fffff8007037812 */ /* 0x000fe400078ec0ff */
[----:B------:R-:W-:-:S03]  /*4a70*/  SHF.R.S32.HI R8, RZ, 0x7, R7 ;  /* 0x00000007ff087819 */ /* 0x000fc60000011407 */
[----:B------:R-:W-:Y:S02]  /*4a80*/  IMAD.IADD R3, R2, 0x1, -R3 ;  /* 0x0000000102037824 */ /* 0x000fe400078e0a03 */
[----:B------:R-:W2:Y:S02]  /*4a90*/  @P1 LDC R11, c[0x0][0x858] ;  /* 0x00021600ff0b1b82 */ /* 0x000ea40000000800 */
[----:B------:R-:W-:Y:S02]  /*4aa0*/  IMAD R7, R8, 0x600, R3 ;  /* 0x0000060008077824 */ /* 0x000fe400078e0203 */
[----:B-----5:R-:W-:Y:S02]  /*4ab0*/  IMAD.MOV.U32 R3, RZ, RZ, R6 ;  /* 0x000000ffff037224 */ /* 0x020fe400078e0006 */
        /* <DEDUP_REMOVED lines=20> */
[----:B-----5:R-:W5:Y:S01]  /*4c00*/  FENCE.VIEW.ASYNC.S ;  /* 0x00000000000073c6 */ /* 0x020f620000000000 */
[----:B---3--:R-:W-:-:S04]  /*4c10*/  @P0 IMAD R4, R120, 0x60, R4 ;  /* 0x0000006078040824 */ /* 0x008fc800078e0204 */
[----:B------:R-:W-:-:S04]  /*4c20*/  @P0 IMAD.HI R5, R4, 0x2aaaaaab, RZ ;  /* 0x2aaaaaab04050827 */ /* 0x000fc800078e02ff */
[----:B----4-:R-:W-:Y:S01]  /*4c30*/  @P1 IMAD.HI.U32 R4, R6, R9, RZ ;  /* 0x0000000906041227 */ /* 0x010fe200078e00ff */
[----:B------:R-:W-:-:S04]  /*4c40*/  @P0 SHF.R.U32.HI R6, RZ, 0x1f, R5 ;  /* 0x0000001fff060819 */ /* 0x000fc80000011605 */
[----:B------:R-:W-:Y:S02]  /*4c50*/  @P0 LEA.HI.SX32 R6, R5, R6, 0x1c ;  /* 0x0000000605060211 */ /* 0x000fe400078fe2ff */
[----:B--2---:R-:W-:-:S03]  /*4c60*/  @P1 SHF.R.U32.HI R3, RZ, R11, R4 ;  /* 0x0000000bff031219 */ /* 0x004fc60000011604 */
[----:B------:R-:W-:Y:S01]  /*4c70*/  @P0 IMAD R4, R6, 0x4800, RZ ;  /* 0x0000480006040824 */ /* 0x000fe200078e02ff */
[----:B------:R-:W-:-:S04]  /*4c80*/  SHF.R.S32.HI R9, RZ, 0x1f, R3 ;  /* 0x0000001fff097819 */ /* 0x000fc80000011403 */
[----:B------:R-:W-:Y:S02]  /*4c90*/  @P0 SHF.R.S32.HI R5, RZ, 0x1f, R4 ;  /* 0x0000001fff050819 */ /* 0x000fe40000011404 */
[----:B------:R-:W-:Y:S01]  /*4ca0*/  @!P0 CS2R R4, SRZ ;  /* 0x0000000000048805 */ /* 0x000fe2000001ff00 */
[----:B------:R-:W-:Y:S01]  /*4cb0*/  IMAD R10, R9, R16, RZ ;  /* 0x00000010090a7224 */ /* 0x000fe200078e02ff */
[----:B-----5:R-:W-:Y:S04]  /*4cc0*/  BAR.SYNC.DEFER_BLOCKING 0x1, 0x180 ;  /* 0x0046000000007b1d */ /* 0x020fe80000010000 */
        /* <DEDUP_REMOVED lines=13> */
[----:B-1----:R-:W-:-:S04]  /*4da0*/  IMAD.WIDE.U32 R4, R9, R14, R4 ;  /* 0x0000000e09047225 */ /* 0x002fc800078e0004 */
        /* <DEDUP_REMOVED lines=11> */
[----:B------:R-:W-:Y:S06]  /*4e60*/  @P0 BRA `(.L_x_2225) ;  /* 0x0000000000340947 */ /* 0x000fec0003800000 */
[----:B------:R-:W-:Y:S01]  /*4e70*/  R2UR UR6, R22 ;  /* 0x00000000160672ca */ /* 0x000fe200000e0000 */
[----:B------:R-:W-:Y:S01]  /*4e80*/  UMOV UR5, 0x1200 ;  /* 0x0000120000057882 */ /* 0x000fe20000000000 */
[----:B------:R-:W-:Y:S01]  /*4e90*/  R2UR UR7, R2 ;  /* 0x00000000020772ca */ /* 0x000fe200000e0000 */
[----:B------:R-:W-:Y:S01]  /*4ea0*/  UMOV UR8, 0x0 ;  /* 0x0000000000087882 */ /* 0x000fe20000000000 */
[----:B------:R-:W-:Y:S01]  /*4eb0*/  PLOP3.LUT P0, PT, PT, PT, PT, 0x80, 0x0 ;  /* 0x000000000000781c */ /* 0x000fe20003f0f070 */
[----:B------:R-:W-:-:S12]  /*4ec0*/  UMOV UR9, 0x14f00000 ;  /* 0x14f0000000097882 */ /* 0x000fd80000000000 */
.L_x_2226:
[----:B------:R-:W-:Y:S01]  /*4ed0*/  @P0 ELECT P1, URZ, PT ;  /* 0x00000000003f082f */ /* 0x000fe20003820000 */
[----:B------:R1:W-:-:S12]  /*4ee0*/  UBLKRED.G.S.ADD.F32.RN [UR6], [UR4], UR5, desc[UR8] ;  /* 0x00000806040073bb */ /* 0x0003d800080a1405 */
[----:B------:R-:W-:Y:S02]  /*4ef0*/  @P1 PLOP3.LUT P0, PT, P1, PT, PT, 0x8, 0x0 ;  /* 0x000000000000181c */ /* 0x000fe40000f0e170 */
[----:B------:R-:W-:-:S11]  /*4f00*/  PLOP3.LUT P1, PT, PT, PT, PT, 0x8, 0x0 ;  /* 0x000000000000781c */ /* 0x000fd60003f2e170 */
[----:B-1----:R-:W-:Y:S05]  /*4f10*/  @P0 BRA.U.ANY `(.L_x_2226) ;  /* 0xfffffffd00ec0947 */ /* 0x002fea000393ffff */
[----:B------:R0:W-:Y:S01]  /*4f20*/  UTMACMDFLUSH ;  /* 0x00000000000079b7 */ /* 0x0001e20000000000 */
[----:B------:R-:W-:-:S04]  /*4f30*/  DEPBAR.LE SB0, 0x0 ;  /* 0x000080000000791a */ /* 0x000fc80000000000 */
.L_x_2225:
[----:B------:R-:W-:Y:S05]  /*4f40*/  BSYNC B0 ;  /* 0x0000000000007941 */ /* 0x000fea0003800000 */
.L_x_2224:
        /* <DEDUP_REMOVED lines=28> */
.L_x_2227:
        /* <DEDUP_REMOVED lines=8> */
.L_x_2186:
        /* <DEDUP_REMOVED lines=21> */
.L_x_2229:
        /* <DEDUP_REMOVED lines=13> */
.L_x_2231:
[----:B------:R-:W-:-:S05]  /*53b0*/  ULDC UR4, c[0x0][0x8c4] ;  /* 0x0002310000047ab9 */ /* 0x000fca0000000800 */
.L_x_2230:
        /* <DEDUP_REMOVED lines=44> */
.L_x_2232:
        /* <DEDUP_REMOVED lines=13> */
.L_x_2233:
        /* <DEDUP_REMOVED lines=12> */
.L_x_2234:
        /* <DEDUP_REMOVED lines=22> */
.L_x_2235:
        /* <DEDUP_REMOVED lines=40> */
.L_x_2238:
[----:B------:R-:W-:Y:S05]  /*5bf0*/  BSYNC B0 ;  /* 0x0000000000007941 */ /* 0x000fea0003800000 */
.L_x_2237:
        /* <DEDUP_REMOVED lines=18> */
.L_x_2240:
[----:B------:R-:W-:Y:S05]  /*5d20*/  BSYNC B0 ;  /* 0x0000000000007941 */ /* 0x000fea0003800000 */
.L_x_2239:
        /* <DEDUP_REMOVED lines=19> */
.L_x_2242:
[----:B------:R-:W-:Y:S05]  /*5e60*/  BSYNC B0 ;  /* 0x0000000000007941 */ /* 0x000fea0003800000 */
.L_x_2241:
[----:B------:R-:W-:Y:S06]  /*5e70*/  BAR.ARV 0xa, 0xa0 ;  /* 0x0282800000007b1d */ /* 0x000fec0000002000 */
[----:B------:R-:W-:Y:S04]  /*5e80*/  BSSY B0, `(.L_x_2243) ;  /* 0x0000003000007945 */ /* 0x000fe80003800000 */
[----:B------:R-:W-:Y:S05]  /*5e90*/  @!P0 BRA `(.L_x_2244) ;  /* 0x0000000000048947 */ /* 0x000fea0003800000 */
[----:B------:R-:W-:-:S04]  /*5ea0*/  DEPBAR.LE SB0, 0x1 ;  /* 0x000080400000791a */ /* 0x000fc80000000000 */
.L_x_2244:
[----:B------:R-:W-:Y:S05]  /*5eb0*/  BSYNC B0 ;  /* 0x0000000000007941 */ /* 0x000fea0003800000 */
.L_x_2243:
[----:B------:R-:W-:Y:S06]  /*5ec0*/  BAR.ARV 0xb, 0xa0 ;  /* 0x02c2800000007b1d */ /* 0x000fec0000002000 */
[----:B------:R-:W-:Y:S04]  /*5ed0*/  BSSY B0, `(.L_x_2245) ;  /* 0x0000003000007945 */ /* 0x000fe80003800000 */
[----:B------:R-:W-:Y:S05]  /*5ee0*/  @!P0 BRA `(.L_x_2246) ;  /* 0x0000000000048947 */ /* 0x000fea0003800000 */
[----:B------:R-:W-:-:S04]  /*5ef0*/  DEPBAR.LE SB0, 0x0 ;  /* 0x000080000000791a */ /* 0x000fc80000000000 */
.L_x_2246:
[----:B------:R-:W-:Y:S05]  /*5f00*/  BSYNC B0 ;  /* 0x0000000000007941 */ /* 0x000fea0003800000 */
.L_x_2245:
[----:B------:R-:W-:Y:S06]  /*5f10*/  BAR.ARV 0xc, 0xa0 ;  /* 0x0302800000007b1d */ /* 0x000fec0000002000 */
[----:B------:R-:W-:Y:S01]  /*5f20*/  UIADD3 UR19, UR7, 0x1, URZ ;  /* 0x0000000107137890 */ /* 0x000fe2000fffe03f */
[----:B------:R-:W-:Y:S11]  /*5f30*/  BRA `(.L_x_2247) ;  /* 0x0000000000047947 */ /* 0x000ff60003800000 */
.L_x_2236:
[----:B------:R-:W-:-:S05]  /*5f40*/  UMOV UR19, UR7 ;  /* 0x0000000700137c82 */ /* 0x000fca0008000000 */
.L_x_2247:
        /* <DEDUP_REMOVED lines=25> */
.L_x_2268:
        /* <DEDUP_REMOVED lines=32> */
.L_x_2249:
[----:B------:R-:W-:Y:S05]  /*62e0*/  BSYNC B0 ;  /* 0x0000000000007941 */ /* 0x000fea0003800000 */
.L_x_2248:
        /* <DEDUP_REMOVED lines=12> */
.L_x_2251:
[----:B------:R-:W-:Y:S05]  /*63b0*/  BSYNC B0 ;  /* 0x0000000000007941 */ /* 0x000fea0003800000 */
.L_x_2250:
        /* <DEDUP_REMOVED lines=13> */
.L_x_2253:
[----:B------:R-:W-:Y:S05]  /*6490*/  BSYNC B0 ;  /* 0x0000000000007941 */ /* 0x000fea0003800000 */
.L_x_2252:
[----:B------:R-:W-:Y:S06]  /*64a0*/  BAR.ARV 0xa, 0xa0 ;  /* 0x0282800000007b1d */ /* 0x000fec0000002000 */
[----:B------:R-:W-:Y:S04]  /*64b0*/  BSSY B0, `(.L_x_2254) ;  /* 0x0000003000007945 */ /* 0x000fe80003800000 */
[----:B------:R-:W-:Y:S05]  /*64c0*/  @!P0 BRA `(.L_x_2255) ;  /* 0x0000000000048947 */ /* 0x000fea0003800000 */
[----:B------:R-:W-:-:S04]  /*64d0*/  DEPBAR.LE SB0, 0x1 ;  /* 0x000080400000791a */ /* 0x000fc80000000000 */
.L_x_2255:
[----:B------:R-:W-:Y:S05]  /*64e0*/  BSYNC B0 ;  /* 0x0000000000007941 */ /* 0x000fea0003800000 */
.L_x_2254:
[----:B------:R-:W-:Y:S06]  /*64f0*/  BAR.ARV 0xb, 0xa0 ;  /* 0x02c2800000007b1d */ /* 0x000fec0000002000 */
[----:B------:R-:W-:Y:S04]  /*6500*/  BSSY B0, `(.L_x_2256) ;  /* 0x0000003000007945 */ /* 0x000fe80003800000 */
[----:B------:R-:W-:Y:S05]  /*6510*/  @!P0 BRA `(.L_x_2257) ;  /* 0x0000000000048947 */ /* 0x000fea0003800000 */
[----:B------:R-:W-:-:S04]  /*6520*/  DEPBAR.LE SB0, 0x0 ;  /* 0x000080000000791a */ /* 0x000fc80000000000 */
.L_x_2257:
[----:B------:R-:W-:Y:S05]  /*6530*/  BSYNC B0 ;  /* 0x0000000000007941 */ /* 0x000fea0003800000 */
.L_x_2256:
        /* <DEDUP_REMOVED lines=13> */
.L_x_2259:
[----:B------:R-:W-:Y:S05]  /*6610*/  BSYNC B0 ;  /* 0x0000000000007941 */ /* 0x000fea0003800000 */
.L_x_2258:
        /* <DEDUP_REMOVED lines=12> */
.L_x_2261:
[----:B------:R-:W-:Y:S05]  /*66e0*/  BSYNC B0 ;  /* 0x0000000000007941 */ /* 0x000fea0003800000 */
.L_x_2260:
        /* <DEDUP_REMOVED lines=13> */
.L_x_2263:
[----:B------:R-:W-:Y:S05]  /*67c0*/  BSYNC B0 ;  /* 0x0000000000007941 */ /* 0x000fea0003800000 */
.L_x_2262:
[----:B------:R-:W-:Y:S06]  /*67d0*/  BAR.ARV 0xa, 0xa0 ;  /* 0x0282800000007b1d */ /* 0x000fec0000002000 */
[----:B------:R-:W-:Y:S04]  /*67e0*/  BSSY B0, `(.L_x_2264) ;  /* 0x0000003000007945 */ /* 0x000fe80003800000 */
[----:B------:R-:W-:Y:S05]  /*67f0*/  @!P0 BRA `(.L_x_2265) ;  /* 0x0000000000048947 */ /* 0x000fea0003800000 */
[----:B------:R-:W-:-:S04]  /*6800*/  DEPBAR.LE SB0, 0x1 ;  /* 0x000080400000791a */ /* 0x000fc80000000000 */
.L_x_2265:
[----:B------:R-:W-:Y:S05]  /*6810*/  BSYNC B0 ;  /* 0x0000000000007941 */ /* 0x000fea0003800000 */
.L_x_2264:
[----:B------:R-:W-:Y:S01]  /*6820*/  UIADD3 UR19, UR19, 0x2, URZ ;  /* 0x0000000213137890 */ /* 0x000fe2000fffe03f */
[----:B------:R-:W-:Y:S06]  /*6830*/  BAR.ARV 0xb, 0xa0 ;  /* 0x02c2800000007b1d */ /* 0x000fec0000002000 */
[----:B------:R-:W-:Y:S01]  /*6840*/  BSSY B0, `(.L_x_2266) ;  /* 0x0000004000007945 */ /* 0x000fe20003800000 */
[----:B------:R-:W-:-:S03]  /*6850*/  ISETP.LE.AND P1, PT, R2, UR19, PT ;  /* 0x0000001302007c0c */ /* 0x000fc6000bf23270 */
[----:B------:R-:W-:Y:S10]  /*6860*/  @!P0 BRA `(.L_x_2267) ;  /* 0x0000000000048947 */ /* 0x000ff40003800000 */
[----:B------:R-:W-:-:S04]  /*6870*/  DEPBAR.LE SB0, 0x0 ;  /* 0x000080000000791a */ /* 0x000fc80000000000 */
.L_x_2267:
[----:B------:R-:W-:Y:S05]  /*6880*/  BSYNC B0 ;  /* 0x0000000000007941 */ /* 0x000fea0003800000 */
.L_x_2266:
[----:B------:R-:W-:Y:S06]  /*6890*/  BAR.ARV 0xc, 0xa0 ;  /* 0x0302800000007b1d */ /* 0x000fec0000002000 */
[----:B------:R-:W-:Y:S02]  /*68a0*/  UIADD3 UR46, UR46, 0x6000, URZ ;  /* 0x000060002e2e7890 */ /* 0x000fe4000fffe03f */
[----:B------:R-:W-:Y:S01]  /*68b0*/  UIADD3 UR6, UR6, 0x6000, URZ ;  /* 0x0000600006067890 */ /* 0x000fe2000fffe03f */
[----:B------:R-:W-:Y:S11]  /*68c0*/  @!P1 BRA `(.L_x_2268) ;  /* 0xfffffff800049947 */ /* 0x000ff6000383ffff */
[----:B------:R-:W-:Y:S05]  /*68d0*/  BRA `(.L_x_2191) ;  /* 0x0000002800ac7947 */ /* 0x000fea0003800000 */
.L_x_2228:
        /* <DEDUP_REMOVED lines=11> */
.L_x_2269:
        /* <DEDUP_REMOVED lines=10> */
.L_x_2271:
[----:B------:R-:W4:Y:S02]  /*6a30*/  LDC R5, c[0x0][0x8c4] ;  /* 0x00023100ff057b82 */ /* 0x000f240000000800 */
.L_x_2270:
        /* <DEDUP_REMOVED lines=48> */
.L_x_2273:
        /* <DEDUP_REMOVED lines=9> */
.L_x_2274:
[----:B------:R-:W-:Y:S05]  /*6dd0*/  @!P0 BRA `(.L_x_2275) ;  /* 0x00000000000c8947 */ /* 0x000fea0003800000 */
[----:B------:R-:W2:Y:S04]  /*6de0*/  LDG.E R5, desc[UR38][R2.64] ;  /* 0x0000002602057981 */ /* 0x000ea8000c1e1900 */
[----:B-1----:R-:W2:Y:S02]  /*6df0*/  LDG.E R14, desc[UR38][R2.64+0x4] ;  /* 0x00000426020e7981 */ /* 0x002ea4000c1e1900 */
[----:B--2---:R-:W-:-:S07]  /*6e00*/  IMAD.IADD R14, R14, 0x1, -R5 ;  /* 0x000000010e0e7824 */ /* 0x004fce00078e0a05 */
.L_x_2275:
        /* <DEDUP_REMOVED lines=20> */
.L_x_2276:
        /* <DEDUP_REMOVED lines=62> */
.L_x_2305:
        /* <DEDUP_REMOVED lines=9> */
.L_x_2279:
        /* <DEDUP_REMOVED lines=112> */
.L_x_2290:
[----:B-1----:R-:W-:-:S05]  /*7ac0*/  IMAD.MOV.U32 R6, RZ, RZ, 0x1 ;  /* 0x00000001ff067424 */ /* 0x002fca00078e00ff */
[----:B------:R-:W-:-:S04]  /*7ad0*/  SHF.L.U32 R6, R6, 0x1f, RZ ;  /* 0x0000001f06067819 */ /* 0x000fc800000006ff */
[----:B------:R-:W1:Y:S02]  /*7ae0*/  SYNCS.PHASECHK.TRANS64.TRYWAIT P1, [R0+URZ+0x36438], R6 ;  /* 0x03643806000075a7 */ /* 0x000e64000802017f */
[----:B-1----:R-:W-:Y:S05]  /*7af0*/  @!P1 BRA `(.L_x_2282) ;  /* 0x0000001800a09947 */ /* 0x002fea0003800000 */
.L_x_2306:
[----:B------:R-:W-:Y:S05]  /*7b00*/  @P0 BRA `(.L_x_2283) ;  /* 0x0000000000140947 */ /* 0x000fea0003800000 */
[----:B------:R-:W-:Y:S01]  /*7b10*/  ISETP.NE.AND P1, PT, R18, RZ, PT ;  /* 0x000000ff1200720c */ /* 0x000fe20003f25270 */
[----:B------:R-:W-:-:S04]  /*7b20*/  IMAD.MOV.U32 R3, RZ, RZ, 0x6100 ;  /* 0x00006100ff037424 */ /* 0x000fc800078e00ff */
[----:B------:R2:W-:Y:S08]  /*7b30*/  SYNCS.ARRIVE.TRANS64 RZ, [R0+URZ+0x36430], R3 ;  /* 0x0364300300ff79a7 */ /* 0x0005f0000800003f */
[----:B------:R-:W-:Y:S05]  /*7b40*/  @!P1 BRA `(.L_x_2283) ;  /* 0x0000000000049947 */ /* 0x000fea0003800000 */
[----:B------:R-:W-:Y:S01]  /*7b50*/  BPT.TRAP 0x1 ;  /* 0x000000040000795c */ /* 0x000fe20000300000 */
.L_x_2283:
        /* <DEDUP_REMOVED lines=48> */
.L_x_2307:
[----:B------:R-:W-:Y:S05]  /*7e60*/  @P0 BRA `(.L_x_2285) ;  /* 0x0000000000140947 */ /* 0x000fea0003800000 */
[----:B------:R-:W-:Y:S01]  /*7e70*/  ISETP.NE.AND P1, PT, R18, RZ, PT ;  /* 0x000000ff1200720c */ /* 0x000fe20003f25270 */
[----:B--2---:R-:W-:-:S04]  /*7e80*/  IMAD.MOV.U32 R3, RZ, RZ, 0x6100 ;  /* 0x00006100ff037424 */ /* 0x004fc800078e00ff */
[----:B------:R3:W-:Y:S08]  /*7e90*/  SYNCS.ARRIVE.TRANS64 RZ, [R0+URZ+0x36418], R3 ;  /* 0x0364180300ff79a7 */ /* 0x0007f0000800003f */
[----:B------:R-:W-:Y:S05]  /*7ea0*/  @!P1 BRA `(.L_x_2285) ;  /* 0x0000000000049947 */ /* 0x000fea0003800000 */
[----:B------:R-:W-:Y:S01]  /*7eb0*/  BPT.TRAP 0x1 ;  /* 0x000000040000795c */ /* 0x000fe20000300000 */
.L_x_2285:
        /* <DEDUP_REMOVED lines=47> */
.L_x_2308:
        /* <DEDUP_REMOVED lines=8> */
.L_x_2287:
        /* <DEDUP_REMOVED lines=37> */
.L_x_2310:
[----:B------:R-:W-:Y:S05]  /*8480*/  @P0 BRA `(.L_x_2289) ;  /* 0x0000000000140947 */ /* 0x000fea0003800000 */
[----:B------:R-:W-:Y:S01]  /*8490*/  ISETP.NE.AND P1, PT, R18, RZ, PT ;  /* 0x000000ff1200720c */ /* 0x000fe20003f25270 */
[----:B--2---:R-:W-:-:S04]  /*84a0*/  IMAD.MOV.U32 R5, RZ, RZ, 0x6100 ;  /* 0x00006100ff057424 */ /* 0x004fc800078e00ff */
[----:B------:R3:W-:Y:S08]  /*84b0*/  SYNCS.ARRIVE.TRANS64 RZ, [R0+URZ+0x36410], R5 ;  /* 0x0364100500ff79a7 */ /* 0x0007f0000800003f */
[----:B------:R-:W-:Y:S05]  /*84c0*/  @!P1 BRA `(.L_x_2289) ;  /* 0x0000000000049947 */ /* 0x000fea0003800000 */
[----:B------:R-:W-:Y:S01]  /*84d0*/  BPT.TRAP 0x1 ;  /* 0x000000040000795c */ /* 0x000fe20000300000 */
.L_x_2289:
        /* <DEDUP_REMOVED lines=44> */
.L_x_2281:
[----:B------:R-:W-:Y:S01]  /*87a0*/  ISETP.NE.AND P1, PT, R20, RZ, PT ;  /* 0x000000ff1400720c */ /* 0x000fe20003f25270 */
[----:B------:R-:W-:Y:S02]  /*87b0*/  IMAD.MOV.U32 R5, RZ, RZ, R14 ;  /* 0x000000ffff057224 */ /* 0x000fe400078e000e */
[----:B------:R-:W-:-:S10]  /*87c0*/  IMAD.MOV.U32 R16, RZ, RZ, 0x1 ;  /* 0x00000001ff107424 */ /* 0x000fd400078e00ff */
[----:B------:R-:W-:Y:S05]  /*87d0*/  @!P1 BRA `(.L_x_2280) ;  /* 0x00000004008c9947 */ /* 0x000fea0003800000 */
[----:B------:R-:W2:Y:S02]  /*87e0*/  SYNCS.PHASECHK.TRANS64.TRYWAIT P1, [R0+URZ+0x36438], R6 ;  /* 0x03643806000075a7 */ /* 0x000ea4000802017f */
[----:B--2---:R-:W-:Y:S05]  /*87f0*/  @!P1 BRA `(.L_x_2291) ;  /* 0x0000000c00c09947 */ /* 0x004fea0003800000 */
.L_x_2311:
[----:B------:R-:W-:Y:S05]  /*8800*/  @P0 BRA `(.L_x_2292) ;  /* 0x0000000000140947 */ /* 0x000fea0003800000 */
[----:B------:R-:W-:Y:S01]  /*8810*/  ISETP.NE.AND P1, PT, R18, RZ, PT ;  /* 0x000000ff1200720c */ /* 0x000fe20003f25270 */
[----:B------:R-:W-:-:S04]  /*8820*/  IMAD.MOV.U32 R5, RZ, RZ, 0x6100 ;  /* 0x00006100ff057424 */ /* 0x000fc800078e00ff */
[----:B------:R3:W-:Y:S08]  /*8830*/  SYNCS.ARRIVE.TRANS64 RZ, [R0+URZ+0x36430], R5 ;  /* 0x0364300500ff79a7 */ /* 0x0007f0000800003f */
[----:B------:R-:W-:Y:S05]  /*8840*/  @!P1 BRA `(.L_x_2292) ;  /* 0x0000000000049947 */ /* 0x000fea0003800000 */
[----:B------:R-:W-:Y:S01]  /*8850*/  BPT.TRAP 0x1 ;  /* 0x000000040000795c */ /* 0x000fe20000300000 */
.L_x_2292:
        /* <DEDUP_REMOVED lines=42> */
.L_x_2312:
[----:B------:R-:W-:Y:S01]  /*8b00*/  IMAD.MOV.U32 R16, RZ, RZ, RZ ;  /* 0x000000ffff107224 */ /* 0x000fe200078e00ff */
[----:B------:R-:W-:Y:S06]  /*8b10*/  @P0 BRA `(.L_x_2294) ;  /* 0x0000000000140947 */ /* 0x000fec0003800000 */
[----:B------:R-:W-:Y:S01]  /*8b20*/  ISETP.NE.AND P1, PT, R18, RZ, PT ;  /* 0x000000ff1200720c */ /* 0x000fe20003f25270 */
[----:B-1----:R-:W-:-:S04]  /*8b30*/  IMAD.MOV.U32 R5, RZ, RZ, 0x6100 ;  /* 0x00006100ff057424 */ /* 0x002fc800078e00ff */
[----:B------:R2:W-:Y:S08]  /*8b40*/  SYNCS.ARRIVE.TRANS64 RZ, [R0+URZ+0x36418], R5 ;  /* 0x0364180500ff79a7 */ /* 0x0005f0000800003f */
[----:B------:R-:W-:Y:S05]  /*8b50*/  @!P1 BRA `(.L_x_2294) ;  /* 0x0000000000049947 */ /* 0x000fea0003800000 */
[----:B------:R-:W-:Y:S01]  /*8b60*/  BPT.TRAP 0x1 ;  /* 0x000000040000795c */ /* 0x000fe20000300000 */
.L_x_2294:
        /* <DEDUP_REMOVED lines=42> */
.L_x_2280:
[----:B------:R-:W-:-:S04]  /*8e10*/  SHF.L.U32 R3, R16, 0x1f, RZ ;  /* 0x0000001f10037819 */ /* 0x000fc800000006ff */
[----:B------:R-:W2:Y:S02]  /*8e20*/  SYNCS.PHASECHK.TRANS64.TRYWAIT P1, [R0+URZ+0x36438], R3 ;  /* 0x03643803000075a7 */ /* 0x000ea4000802017f */
[----:B--2---:R-:W-:Y:S05]  /*8e30*/  @!P1 BRA `(.L_x_2295) ;  /* 0x0000000800589947 */ /* 0x004fea0003800000 */
.L_x_2313:
[----:B------:R-:W-:Y:S05]  /*8e40*/  @P0 BRA `(.L_x_2296) ;  /* 0x0000000000180947 */ /* 0x000fea0003800000 */
[----:B------:R-:W3:Y:S01]  /*8e50*/  S2R R2, SR_TID.X ;  /* 0x0000000000027919 */ /* 0x000ee20000002100 */
[----:B--2---:R-:W-:-:S04]  /*8e60*/  IMAD.MOV.U32 R3, RZ, RZ, 0x6100 ;  /* 0x00006100ff037424 */ /* 0x004fc800078e00ff */
[----:B------:R4:W-:Y:S01]  /*8e70*/  SYNCS.ARRIVE.TRANS64 RZ, [R0+URZ+0x36430], R3 ;  /* 0x0364300300ff79a7 */ /* 0x0009e2000800003f */
[----:B---3--:R-:W-:-:S13]  /*8e80*/  LOP3.LUT P0, RZ, R2, 0x1f, RZ, 0xc0, !PT ;  /* 0x0000001f02ff7812 */ /* 0x008fda000780c0ff */
[----:B----4-:R-:W-:Y:S05]  /*8e90*/  @!P0 BRA `(.L_x_2296) ;  /* 0x0000000000048947 */ /* 0x010fea0003800000 */
[----:B------:R-:W-:Y:S01]  /*8ea0*/  BPT.TRAP 0x1 ;  /* 0x000000040000795c */ /* 0x000fe20000300000 */
.L_x_2296:
        /* <DEDUP_REMOVED lines=44> */
.L_x_2277:
[----:B------:R-:W-:Y:S05]  /*9170*/  BSYNC B0 ;  /* 0x0000000000007941 */ /* 0x000fea0003800000 */
.L_x_2272:
[----:B------:R-:W-:-:S03]  /*9180*/  UMOV UR7, 0xffffffff ;  /* 0xffffffff00077882 */ /* 0x000fc60000000000 */
[----:B------:R-:W-:Y:S05]  /*9190*/  BRA.DIV UR7, `(.L_x_2297) ;  /* 0x0000000607947947 */ /* 0x000fea000b800000 */
[----:B------:R-:W-:-:S13]  /*91a0*/  ELECT P6, URZ, PT ;  /* 0x00000000003f782f */ /* 0x000fda00038c0000 */
.L_x_2316:
[----:B------:R-:W-:Y:S05]  /*91b0*/  @!P6 BRA `(.L_x_2191) ;  /* 0x000000000074e947 */ /* 0x000fea0003800000 */
[----:B------:R-:W3:Y:S02]  /*91c0*/  LDL.LU R3, [R1] ;  /* 0x0000000001037983 */ /* 0x000ee40000300800 */
[----:B---3--:R-:W-:-:S04]  /*91d0*/  LOP3.LUT R3, R3, 0x2, RZ, 0xfc, !PT ;  /* 0x0000000203037812 */ /* 0x008fc800078efcff */
[----:B------:R-:W-:-:S13]  /*91e0*/  ISETP.NE.AND P2, PT, R3, 0x3, PT ;  /* 0x000000030300780c */ /* 0x000fda0003f45270 */
[----:B------:R-:W-:Y:S05]  /*91f0*/  @!P2 BRA `(.L_x_2298) ;  /* 0x000000000004a947 */ /* 0x000fea0003800000 */
[----:B--2---:R-:W-:Y:S01]  /*9200*/  BPT.TRAP 0x1 ;  /* 0x000000040000795c */ /* 0x004fe20000300000 */
.L_x_2298:
        /* <DEDUP_REMOVED lines=15> */
.L_x_2317:
[----:B------:R-:W3:Y:S02]  /*9300*/  SYNCS.PHASECHK.TRANS64.TRYWAIT P0, [R3+URZ], R0 ;  /* 0x00000000030075a7 */ /* 0x000ee4000800017f */
[----:B---3--:R-:W-:Y:S05]  /*9310*/  @!P0 BRA `(.L_x_2300) ;  /* 0x0000000400688947 */ /* 0x008fea0003800000 */
.L_x_2318:
[----:B------:R-:W-:Y:S05]  /*9320*/  @!P2 BRA `(.L_x_2301) ;  /* 0x000000000004a947 */ /* 0x000fea0003800000 */
[----:B--2---:R-:W-:Y:S01]  /*9330*/  BPT.TRAP 0x1 ;  /* 0x000000040000795c */ /* 0x004fe20000300000 */
.L_x_2301:
[----:B------:R-:W-:-:S07]  /*9340*/  SHF.L.U32 R16, R16, 0x1f, RZ ;  /* 0x0000001f10107819 */ /* 0x000fce00000006ff */
.L_x_2302:
[----:B----4-:R4:W1:Y:S02]  /*9350*/  SYNCS.PHASECHK.TRANS64.TRYWAIT P0, [R9+URZ+0x36438], R16 ;  /* 0x03643810090075a7 */ /* 0x010864000800017f */
[----:B-1----:R-:W-:Y:S05]  /*9360*/  @!P0 NANOSLEEP.SYNCS 0x989680 ;  /* 0x009896800000895d */ /* 0x002fea0003900000 */
[----:B------:R-:W1:Y:S02]  /*9370*/  @!P0 SYNCS.PHASECHK.TRANS64 P0, [R9+URZ+0x36438], R16 ;  /* 0x03643810090085a7 */ /* 0x000e64000800007f */
[----:B-1----:R-:W-:Y:S05]  /*9380*/  @!P0 BRA `(.L_x_2302) ;  /* 0xfffffffc00f08947 */ /* 0x002fea000383ffff */
.L_x_2191:
[----:B--2---:R-:W-:Y:S05]  /*9390*/  BSYNC B6 ;  /* 0x0000000000067941 */ /* 0x004fea0003800000 */
.L_x_2185:
[----:B------:R-:W-:Y:S05]  /*93a0*/  EXIT ;  /* 0x000000000000794d */ /* 0x000fea0003800000 */
.L_x_2202:
[----:B------:R-:W-:Y:S02]  /*93b0*/  IMAD.MOV.U32 R12, RZ, RZ, RZ ;  /* 0x000000ffff0c7224 */ /* 0x000fe400078e00ff */
[----:B------:R-:W-:Y:S02]  /*93c0*/  IMAD.MOV.U32 R11, RZ, RZ, 0x1f ;  /* 0x0000001fff0b7424 */ /* 0x000fe400078e00ff */
[----:B------:R-:W-:-:S07]  /*93d0*/  IMAD.MOV.U32 R15, RZ, RZ, -0x1 ;  /* 0xffffffffff0f7424 */ /* 0x000fce00078e00ff */
[----:B-1----:R-:W-:Y:S05]  /*93e0*/  WARPSYNC.COLLECTIVE R15, `(.L_x_2303) ;  /* 0x000000000f087348 */ /* 0x002fea0003c00000 */
[----:B------:R2:W3:Y:S02]  /*93f0*/  SHFL.IDX P6, R14, R13, R12, R11 ;  /* 0x0000000c0d0e7389 */ /* 0x0004e400000c000b */
[----:B-123--:R-:W-:Y:S01]  /*9400*/  ENDCOLLECTIVE ;  /* 0x000000000000791b */ /* 0x00efe20003800000 */
.L_x_2303:
[----:B------:R-:W-:Y:S05]  /*9410*/  BRA `(.L_x_2304) ;  /* 0xffffff7c00fc7947 */ /* 0x000fea000383ffff */
.L_x_2204:
[----:B-1----:R-:W-:-:S04]  /*9420*/  IMAD.U32 R3, RZ, RZ, UR36 ;  /* 0x00000024ff037e24 */ /* 0x002fc8000f8e00ff */
[----:B------:R1:W3:Y:S03]  /*9430*/  SYNCS.PHASECHK.TRANS64.TRYWAIT P0, [R3+URZ+0x36400], R10 ;  /* 0x0364000a030075a7 */ /* 0x0002e6000800017f */
[----:B---3--:R-:W-:Y:S05]  /*9440*/  @!P0 NANOSLEEP.SYNCS 0x989680 ;  /* 0x009896800000895d */ /* 0x008fea0003900000 */
[----:B------:R-:W3:Y:S02]  /*9450*/  @!P0 SYNCS.PHASECHK.TRANS64 P0, [R3+URZ+0x36400], R10 ;  /* 0x0364000a030085a7 */ /* 0x000ee4000800007f */
[----:B---3--:R-:W-:Y:S05]  /*9460*/  @!P0 BRA `(.L_x_2204) ;  /* 0xfffffffc00ec8947 */ /* 0x008fea000383ffff */
[----:B------:R-:W-:Y:S05]  /*9470*/  BRA `(.L_x_2203) ;  /* 0xffffff8000307947 */ /* 0x000fea000383ffff */
.L_x_2208:
[----:B--2---:R2:W3:Y:S02]  /*9480*/  SYNCS.PHASECHK.TRANS64.TRYWAIT P1, [R3+URZ+0x36410], R10 ;  /* 0x0364100a030075a7 */ /* 0x0044e4000802017f */
[----:B---3--:R-:W-:Y:S05]  /*9490*/  @!P1 NANOSLEEP.SYNCS 0x989680 ;  /* 0x009896800000995d */ /* 0x008fea0003900000 */
[----:B------:R-:W3:Y:S02]  /*94a0*/  @!P1 SYNCS.PHASECHK.TRANS64 P1, [R3+URZ+0x36410], R10 ;  /* 0x0364100a030095a7 */ /* 0x000ee4000802007f */
[----:B---3--:R-:W-:Y:S05]  /*94b0*/  @!P1 BRA `(.L_x_2208) ;  /* 0xfffffffc00f09947 */ /* 0x008fea000383ffff */
[----:B------:R-:W-:Y:S05]  /*94c0*/  BRA `(.L_x_2207) ;  /* 0xffffff88000c7947 */ /* 0x000fea000383ffff */
.L_x_2212:
[----:B----4-:R-:W-:-:S04]  /*94d0*/  IMAD.U32 R12, RZ, RZ, UR36 ;  /* 0x00000024ff0c7e24 */ /* 0x010fc8000f8e00ff */
[----:B------:R4:W1:Y:S03]  /*94e0*/  SYNCS.PHASECHK.TRANS64.TRYWAIT P1, [R12+URZ+0x36430], R11 ;  /* 0x0364300b0c0075a7 */ /* 0x000866000802017f */
[----:B-1----:R-:W-:Y:S05]  /*94f0*/  @!P1 NANOSLEEP.SYNCS 0x989680 ;  /* 0x009896800000995d */ /* 0x002fea0003900000 */
[----:B------:R-:W1:Y:S02]  /*9500*/  @!P1 SYNCS.PHASECHK.TRANS64 P1, [R12+URZ+0x36430], R11 ;  /* 0x0364300b0c0095a7 */ /* 0x000e64000802007f */
[----:B-1----:R-:W-:Y:S05]  /*9510*/  @!P1 BRA `(.L_x_2212) ;  /* 0xfffffffc00ec9947 */ /* 0x002fea000383ffff */
[----:B------:R-:W-:Y:S05]  /*9520*/  BRA `(.L_x_2211) ;  /* 0xffffff8c00ac7947 */ /* 0x000fea000383ffff */
.L_x_2278:
[----:B-1----:R1:W2:Y:S02]  /*9530*/  SYNCS.PHASECHK.TRANS64.TRYWAIT P1, [R0+URZ+0x36420], R6 ;  /* 0x03642006000075a7 */ /* 0x0022a4000802017f */
[----:B--2---:R-:W-:Y:S05]  /*9540*/  @!P1 NANOSLEEP.SYNCS 0x989680 ;  /* 0x009896800000995d */ /* 0x004fea0003900000 */
[----:B------:R-:W2:Y:S02]  /*9550*/  @!P1 SYNCS.PHASECHK.TRANS64 P1, [R0+URZ+0x36420], R6 ;  /* 0x03642006000095a7 */ /* 0x000ea4000802007f */
[----:B--2---:R-:W-:Y:S05]  /*9560*/  @!P1 BRA `(.L_x_2278) ;  /* 0xfffffffc00f09947 */ /* 0x004fea000383ffff */
[----:B------:R-:W-:Y:S05]  /*9570*/  BRA `(.L_x_2305) ;  /* 0xffffffdc006c7947 */ /* 0x000fea000383ffff */
.L_x_2282:
[----:B-1----:R1:W2:Y:S02]  /*9580*/  SYNCS.PHASECHK.TRANS64.TRYWAIT P1, [R0+URZ+0x36438], R6 ;  /* 0x03643806000075a7 */ /* 0x0022a4000802017f */
[----:B--2---:R-:W-:Y:S05]  /*9590*/  @!P1 NANOSLEEP.SYNCS 0x989680 ;  /* 0x009896800000995d */ /* 0x004fea0003900000 */
[----:B------:R-:W2:Y:S02]  /*95a0*/  @!P1 SYNCS.PHASECHK.TRANS64 P1, [R0+URZ+0x36438], R6 ;  /* 0x03643806000095a7 */ /* 0x000ea4000802007f */
[----:B--2---:R-:W-:Y:S05]  /*95b0*/  @!P1 BRA `(.L_x_2282) ;  /* 0xfffffffc00f09947 */ /* 0x004fea000383ffff */
[----:B------:R-:W-:Y:S05]  /*95c0*/  BRA `(.L_x_2306) ;  /* 0xffffffe4004c7947 */ /* 0x000fea000383ffff */
.L_x_2284:
[----:B--2---:R2:W3:Y:S02]  /*95d0*/  SYNCS.PHASECHK.TRANS64.TRYWAIT P1, [R0+URZ+0x36428], R3 ;  /* 0x03642803000075a7 */ /* 0x0044e4000802017f */
[----:B---3--:R-:W-:Y:S05]  /*95e0*/  @!P1 NANOSLEEP.SYNCS 0x989680 ;  /* 0x009896800000995d */ /* 0x008fea0003900000 */
[----:B------:R-:W3:Y:S02]  /*95f0*/  @!P1 SYNCS.PHASECHK.TRANS64 P1, [R0+URZ+0x36428], R3 ;  /* 0x03642803000095a7 */ /* 0x000ee4000802007f */
[----:B---3--:R-:W-:Y:S05]  /*9600*/  @!P1 BRA `(.L_x_2284) ;  /* 0xfffffffc00f09947 */ /* 0x008fea000383ffff */
[----:B------:R-:W-:Y:S05]  /*9610*/  BRA `(.L_x_2307) ;  /* 0xffffffe800107947 */ /* 0x000fea000383ffff */
.L_x_2286:
        /* <DEDUP_REMOVED lines=8> */
.L_x_2288:
[----:B------:R-:W-:-:S07]  /*96a0*/  SHF.L.U32 R5, R7, 0x1f, RZ ;  /* 0x0000001f07057819 */ /* 0x000fce00000006ff */
.L_x_2309:
[----:B--2---:R2:W3:Y:S02]  /*96b0*/  SYNCS.PHASECHK.TRANS64.TRYWAIT P1, [R0+URZ+0x36420], R5 ;  /* 0x03642005000075a7 */ /* 0x0044e4000802017f */
[----:B---3--:R-:W-:Y:S05]  /*96c0*/  @!P1 NANOSLEEP.SYNCS 0x989680 ;  /* 0x009896800000995d */ /* 0x008fea0003900000 */
[----:B------:R-:W3:Y:S02]  /*96d0*/  @!P1 SYNCS.PHASECHK.TRANS64 P1, [R0+URZ+0x36420], R5 ;  /* 0x03642005000095a7 */ /* 0x000ee4000802007f */
[----:B---3--:R-:W-:Y:S05]  /*96e0*/  @!P1 BRA `(.L_x_2309) ;  /* 0xfffffffc00f09947 */ /* 0x008fea000383ffff */
[----:B------:R-:W-:Y:S05]  /*96f0*/  BRA `(.L_x_2310) ;  /* 0xffffffec00607947 */ /* 0x000fea000383ffff */
.L_x_2291:
[----:B--2---:R2:W3:Y:S02]  /*9700*/  SYNCS.PHASECHK.TRANS64.TRYWAIT P1, [R0+URZ+0x36438], R6 ;  /* 0x03643806000075a7 */ /* 0x0044e4000802017f */
[----:B---3--:R-:W-:Y:S05]  /*9710*/  @!P1 NANOSLEEP.SYNCS 0x989680 ;  /* 0x009896800000995d */ /* 0x008fea0003900000 */
[----:B------:R-:W3:Y:S02]  /*9720*/  @!P1 SYNCS.PHASECHK.TRANS64 P1, [R0+URZ+0x36438], R6 ;  /* 0x03643806000095a7 */ /* 0x000ee4000802007f */
[----:B---3--:R-:W-:Y:S05]  /*9730*/  @!P1 BRA `(.L_x_2291) ;  /* 0xfffffffc00f09947 */ /* 0x008fea000383ffff */
[----:B------:R-:W-:Y:S05]  /*9740*/  BRA `(.L_x_2311) ;  /* 0xfffffff0002c7947 */ /* 0x000fea000383ffff */
.L_x_2293:
[----:B-1----:R1:W2:Y:S02]  /*9750*/  SYNCS.PHASECHK.TRANS64.TRYWAIT P1, [R0+URZ+0x36428], R5 ;  /* 0x03642805000075a7 */ /* 0x0022a4000802017f */
[----:B--2---:R-:W-:Y:S05]  /*9760*/  @!P1 NANOSLEEP.SYNCS 0x989680 ;  /* 0x009896800000995d */ /* 0x004fea0003900000 */
[----:B------:R-:W2:Y:S02]  /*9770*/  @!P1 SYNCS.PHASECHK.TRANS64 P1, [R0+URZ+0x36428], R5 ;  /* 0x03642805000095a7 */ /* 0x000ea4000802007f */
[----:B--2---:R-:W-:Y:S05]  /*9780*/  @!P1 BRA `(.L_x_2293) ;  /* 0xfffffffc00f09947 */ /* 0x004fea000383ffff */
[----:B------:R-:W-:Y:S05]  /*9790*/  BRA `(.L_x_2312) ;  /* 0xfffffff000d87947 */ /* 0x000fea000383ffff */
.L_x_2295:
[----:B--2---:R2:W3:Y:S02]  /*97a0*/  SYNCS.PHASECHK.TRANS64.TRYWAIT P1, [R0+URZ+0x36438], R3 ;  /* 0x03643803000075a7 */ /* 0x0044e4000802017f */
[----:B---3--:R-:W-:Y:S05]  /*97b0*/  @!P1 NANOSLEEP.SYNCS 0x989680 ;  /* 0x009896800000995d */ /* 0x008fea0003900000 */
[----:B------:R-:W3:Y:S02]  /*97c0*/  @!P1 SYNCS.PHASECHK.TRANS64 P1, [R0+URZ+0x36438], R3 ;  /* 0x03643803000095a7 */ /* 0x000ee4000802007f */
[----:B---3--:R-:W-:Y:S05]  /*97d0*/  @!P1 BRA `(.L_x_2295) ;  /* 0xfffffffc00f09947 */ /* 0x008fea000383ffff */
[----:B------:R-:W-:Y:S05]  /*97e0*/  BRA `(.L_x_2313) ;  /* 0xfffffff400947947 */ /* 0x000fea000383ffff */
.L_x_2297:
[----:B------:R-:W-:Y:S01]  /*97f0*/  BSSY B0, `(.L_x_2314) ;  /* 0x0000006000007945 */ /* 0x000fe20003800000 */
[----:B------:R-:W-:-:S07]  /*9800*/  IMAD.MOV.U32 R15, RZ, RZ, -0x1 ;  /* 0xffffffffff0f7424 */ /* 0x000fce00078e00ff */
[----:B--2---:R-:W-:Y:S05]  /*9810*/  WARPSYNC.COLLECTIVE R15, `(.L_x_2315) ;  /* 0x000000000f0c7348 */ /* 0x004fea0003c00000 */
[----:B------:R-:W-:Y:S02]  /*9820*/  ELECT P6, UR62, PT ;  /* 0x00000000003e782f */ /* 0x000fe400038c0000 */
[----:B------:R-:W-:Y:S01]  /*9830*/  MOV R14, UR62 ;  /* 0x0000003e000e7c02 */ /* 0x000fe20008000f00 */
[----:B--2---:R-:W-:Y:S10]  /*9840*/  ENDCOLLECTIVE ;  /* 0x000000000000791b */ /* 0x004ff40003800000 */
.L_x_2315:
[----:B------:R-:W-:Y:S05]  /*9850*/  BSYNC B0 ;  /* 0x0000000000007941 */ /* 0x000fea0003800000 */
.L_x_2314:
[----:B------:R-:W-:Y:S05]  /*9860*/  BRA `(.L_x_2316) ;  /* 0xfffffff800507947 */ /* 0x000fea000383ffff */
.L_x_2299:
[----:B-1----:R1:W3:Y:S02]  /*9870*/  SYNCS.PHASECHK.TRANS64.TRYWAIT P0, [R7+URZ], R4 ;  /* 0x00000004070075a7 */ /* 0x0022e4000800017f */
[----:B---3--:R-:W-:Y:S05]  /*9880*/  @!P0 NANOSLEEP.SYNCS 0x989680 ;  /* 0x009896800000895d */ /* 0x008fea0003900000 */
[----:B------:R-:W3:Y:S02]  /*9890*/  @!P0 SYNCS.PHASECHK.TRANS64 P0, [R7+URZ], R4 ;  /* 0x00000004070085a7 */ /* 0x000ee4000800007f */
[----:B---3--:R-:W-:Y:S05]  /*98a0*/  @!P0 BRA `(.L_x_2299) ;  /* 0xfffffffc00f08947 */ /* 0x008fea000383ffff */
[----:B------:R-:W-:Y:S05]  /*98b0*/  BRA `(.L_x_2317) ;  /* 0xfffffff800907947 */ /* 0x000fea000383ffff */
.L_x_2300:
[----:B---3--:R3:W4:Y:S02]  /*98c0*/  SYNCS.PHASECHK.TRANS64.TRYWAIT P0, [R3+URZ], R0 ;  /* 0x00000000030075a7 */ /* 0x008724000800017f */
[----:B----4-:R-:W-:Y:S05]  /*98d0*/  @!P0 NANOSLEEP.SYNCS 0x989680 ;  /* 0x009896800000895d */ /* 0x010fea0003900000 */
[----:B------:R-:W4:Y:S02]  /*98e0*/  @!P0 SYNCS.PHASECHK.TRANS64 P0, [R3+URZ], R0 ;  /* 0x00000000030085a7 */ /* 0x000f24000800007f */
[----:B----4-:R-:W-:Y:S05]  /*98f0*/  @!P0 BRA `(.L_x_2300) ;  /* 0xfffffffc00f08947 */ /* 0x010fea000383ffff */
[----:B------:R-:W-:Y:S05]  /*9900*/  BRA `(.L_x_2318) ;  /* 0xfffffff800847947 */ /* 0x000fea000383ffff */
.L_x_2319:
        /* <DEDUP_REMOVED lines=15> */
.L_x_3869:


//--------------------- .text._ZN7cutlass13device_kernelIN5flash11enable_sm90INS1_16FlashAttnBwdSm90INS1_25CollectiveMainloopBwdSm90ILi2ELi1ELi1EN4cute5tupleIJNS5_1CILi1EEES8_S8_EEENS6_IJNS7_ILi64EEENS7_ILi96EEENS7_ILi192EEEEEENS_10bfloat16_tEfNS_4arch4Sm90ELb0ELb1ELb1ELb1ELb1ELb0ELb1ELb0ELi3ELi1ELi1ELi1ELb0EEENS1_24CollectiveEpilogueBwdGQAISD_fSG_Li384ELb1ELb1EEENS1_19SingleTileSchedulerILb1ELb0ELb0ELi96EEEEEEEEEvNT_6ParamsE --------------------------
	.section	.text._ZN7cutlass13device_kernelIN5flash11enable_sm90INS1_16FlashAttnBwdSm90INS1_25CollectiveMainloopBwdSm90ILi2ELi1ELi1EN4cute5tupleIJNS5_1CILi1EEES8_S8_EEENS6_IJNS7_ILi64EEENS7_ILi96EEENS7_ILi192EEEEEENS_10bfloat16_tEfNS_4arch4Sm90ELb0ELb1ELb1ELb1ELb1ELb0ELb1ELb0ELi3ELi1ELi1ELi1ELb0EEENS1_24CollectiveEpilogueBwdGQAISD_fSG_Li384ELb1ELb1EEENS1_19SingleTileSchedulerILb1ELb0ELb0ELi96EEEEEEEEEvNT_6ParamsE,"ax",@progbits
	.align	128
.text._ZN7cutlass13device_kernelIN5flash11enable_sm90INS1_16FlashAttnBwdSm90INS1_25CollectiveMainloopBwdSm90ILi2ELi1ELi1EN4cute5tupleIJNS5_1CILi1EEES8_S8_EEENS6_IJNS7_ILi64EEENS7_ILi96EEENS7_ILi192EEEEEENS_10bfloat16_tEfNS_4arch4Sm90ELb0ELb1ELb1ELb1ELb1ELb0ELb1ELb0ELi3ELi1ELi1ELi1ELb0EEENS1_24CollectiveEpilogueBwdGQAISD_fSG_Li384ELb1ELb1EEENS1_19SingleTileSchedulerILb1ELb0ELb0ELi96EEEEEEEEEvNT_6ParamsE:
        .type           _ZN7cutlass13device_kernelIN5flash11enable_sm90INS1_16FlashAttnBwdSm90INS1_25CollectiveMainloopBwdSm90ILi2ELi1ELi1EN4cute5tupleIJNS5_1CILi1EEES8_S8_EEENS6_IJNS7_ILi64EEENS7_ILi96EEENS7_ILi192EEEEEENS_10bfloat16_tEfNS_4arch4Sm90ELb0ELb1ELb1ELb1ELb1ELb0ELb1ELb0ELi3ELi1ELi1ELi1ELb0EEENS1_24CollectiveEpilogueBwdGQAISD_fSG_Li384ELb1ELb1EEENS1_19SingleTileSchedulerILb1ELb0ELb0ELi96EEEEEEEEEvNT_6ParamsE,@function
        .size           _ZN7cutlass13device_kernelIN5flash11enable_sm90INS1_16FlashAttnBwdSm90INS1_25CollectiveMainloopBwdSm90ILi2ELi1ELi1EN4cute5tupleIJNS5_1CILi1EEES8_S8_EEENS6_IJNS7_ILi64EEENS7_ILi96EEENS7_ILi192EEEEEENS_10bfloat16_tEfNS_4arch4Sm90ELb0ELb1ELb1ELb1ELb1ELb0ELb1ELb0ELi3ELi1ELi1ELi1ELb0EEENS1_24CollectiveEpilogueBwdGQAISD_fSG_Li384ELb1ELb1EEENS1_19SingleTileSchedulerILb1ELb0ELb0ELi96EEEEEEEEEvNT_6ParamsE,(.L_x_3870 - _ZN7cutlass13device_kernelIN5flash11enable_sm90INS1_16FlashAttnBwdSm90INS1_25CollectiveMainloopBwdSm90ILi2ELi1ELi1EN4cute5tupleIJNS5_1CILi1EEES8_S8_EEENS6_IJNS7_ILi64EEENS7_ILi96EEENS7_ILi192EEEEEENS_10bfloat16_tEfNS_4arch4Sm90ELb0ELb1ELb1ELb1ELb1ELb0ELb1ELb0ELi3ELi1ELi1ELi1ELb0EEENS1_24CollectiveEpilogueBwdGQAISD_fSG_Li384ELb1ELb1EEENS1_19SingleTileSchedulerILb1ELb0ELb0ELi96EEEEEEEEEvNT_6ParamsE)
        .other          _ZN7cutlass13device_kernelIN5flash11enable_sm90INS1_16FlashAttnBwdSm90INS1_25CollectiveMainloopBwdSm90ILi2ELi1ELi1EN4cute5tupleIJNS5_1CILi1EEES8_S8_EEENS6_IJNS7_ILi64EEENS7_ILi96EEENS7_ILi192EEEEEENS_10bfloat16_tEfNS_4arch4Sm90ELb0ELb1ELb1ELb1ELb1ELb0ELb1ELb0ELi3ELi1ELi1ELi1ELb0EEENS1_24CollectiveEpilogueBwdGQAISD_fSG_Li384ELb1ELb1EEENS1_19SingleTileSchedulerILb1ELb0ELb0ELi96EEEEEEEEEvNT_6ParamsE,@"STO_CUDA_ENTRY STV_DEFAULT"
_ZN7cutlass13device_kernelIN5flash11enable_sm90INS1_16FlashAttnBwdSm90INS1_25CollectiveMainloopBwdSm90ILi2ELi1ELi1EN4cute5tupleIJNS5_1CILi1EEES8_S8_EEENS6_IJNS7_ILi64EEENS7_ILi96EEENS7_ILi192EEEEEENS_10bfloat16_tEfNS_4arch4Sm90ELb0ELb1ELb1ELb1ELb1ELb0ELb1ELb0ELi3ELi1ELi1ELi1ELb0EEENS1_24CollectiveEpilogueBwdGQAISD_fSG_Li384ELb1ELb1EEENS1_19SingleTileSchedulerILb1ELb0ELb0ELi96EEEEEEEEEvNT_6ParamsE:
        /* <DEDUP_REMOVED lines=23> */
.L_x_2321:
[----:B------:R-:W-:Y:S05]  /*0170*/  BSYNC B0 ;  /* 0x0000000000007941 */ /* 0x000fea0003800000 */
.L_x_2320:
        /* <DEDUP_REMOVED lines=34> */
.L_x_2322:
        /* <DEDUP_REMOVED lines=20> */
.L_x_2323:
        /* <DEDUP_REMOVED lines=9> */
.L_x_2326:
        /* <DEDUP_REMOVED lines=21> */
.L_x_2327:
        /* <DEDUP_REMOVED lines=10> */
.L_x_2329:
[----:B------:R-:W2:Y:S02]  /*0760*/  LDC R0, c[0x0][0x8c4] ;  /* 0x00023100ff007b82 */ /* 0x000ea40000000800 */
.L_x_2328:
        /* <DEDUP_REMOVED lines=16> */
.L_x_2331:
        /* <DEDUP_REMOVED lines=10> */
.L_x_2332:
        /* <DEDUP_REMOVED lines=8> */
.L_x_2333:
        /* <DEDUP_REMOVED lines=9> */
.L_x_2334:
        /* <DEDUP_REMOVED lines=22> */
.L_x_2335:
        /* <DEDUP_REMOVED lines=79> */
.L_x_2338:
        /* <DEDUP_REMOVED lines=15> */
.L_x_2337:
        /* <DEDUP_REMOVED lines=20> */
.L_x_2340:
        /* <DEDUP_REMOVED lines=15> */
.L_x_2339:
        /* <DEDUP_REMOVED lines=8> */
.L_x_2483:
        /* <DEDUP_REMOVED lines=19> */
.L_x_2342:
        /* <DEDUP_REMOVED lines=113> */
.L_x_2362:
[----:B------:R-:W-:-:S13]  /*1c50*/  ISETP.NE.AND P0, PT, R8, 0x3, PT ;  /* 0x000000030800780c */ /* 0x000fda0003f05270 */
[----:B------:R-:W-:Y:S05]  /*1c60*/  @!P0 BRA `(.L_x_2344) ;  /* 0x0000000000048947 */ /* 0x000fea0003800000 */
[----:B------:R-:W-:Y:S01]  /*1c70*/  BPT.TRAP 0x1 ;  /* 0x000000040000795c */ /* 0x000fe20000300000 */
.L_x_2344:
[----:B------:R-:W-:Y:S02]  /*1c80*/  LEA R3, R2, UR36, 0x3 ;  /* 0x0000002402037c11 */ /* 0x000fe4000f8e18ff */
[----:B------:R-:W-:-:S04]  /*1c90*/  SHF.L.U32 R10, R7, 0x1f, RZ ;  /* 0x0000001f070a7819 */ /* 0x000fc800000006ff */
[----:B------:R1:W2:Y:S01]  /*1ca0*/  SYNCS.PHASECHK.TRANS64.TRYWAIT P1, [R3+URZ+0x36410], R10 ;  /* 0x0364100a030075a7 */ /* 0x0002a2000802017f */
[----:B------:R-:W-:Y:S05]  /*1cb0*/  @!P0 BRA `(.L_x_2345) ;  /* 0x0000000000048947 */ /* 0x000fea0003800000 */
[----:B------:R-:W-:Y:S01]  /*1cc0*/  BPT.TRAP 0x1 ;  /* 0x000000040000795c */ /* 0x000fe20000300000 */
.L_x_2345:
[----:B--2---:R-:W-:Y:S05]  /*1cd0*/  @P1 BRA `(.L_x_2346) ;  /* 0x0000000000081947 */ /* 0x004fea0003800000 */
[----:B------:R-:W2:Y:S02]  /*1ce0*/  SYNCS.PHASECHK.TRANS64.TRYWAIT P1, [R3+URZ+0x36410], R10 ;  /* 0x0364100a030075a7 */ /* 0x000ea4000802017f */
[----:B--2---:R-:W-:Y:S05]  /*1cf0*/  @!P1 BRA `(.L_x_2347) ;  /* 0x0000008800949947 */ /* 0x004fea0003800000 */
.L_x_2346:
        /* <DEDUP_REMOVED lines=103> */
.L_x_2348:
[----:B-1----:R-:W-:-:S04]  /*2370*/  SHF.L.U32 R11, R5, 0x1f, RZ ;  /* 0x0000001f050b7819 */ /* 0x002fc800000006ff */
[----:B------:R1:W4:Y:S01]  /*2380*/  SYNCS.PHASECHK.TRANS64.TRYWAIT P1, [UR36+0x36430], R11 ;  /* 0x0364300bff0075a7 */ /* 0x0003220008020164 */
[----:B------:R-:W-:Y:S05]  /*2390*/  @!P0 BRA `(.L_x_2349) ;  /* 0x0000000000048947 */ /* 0x000fea0003800000 */
[----:B------:R-:W-:Y:S01]  /*23a0*/  BPT.TRAP 0x1 ;  /* 0x000000040000795c */ /* 0x000fe20000300000 */
.L_x_2349:
[----:B----4-:R-:W-:Y:S05]  /*23b0*/  @P1 BRA `(.L_x_2350) ;  /* 0x0000000000081947 */ /* 0x010fea0003800000 */
[----:B------:R-:W4:Y:S02]  /*23c0*/  SYNCS.PHASECHK.TRANS64.TRYWAIT P1, [UR36+0x36430], R11 ;  /* 0x0364300bff0075a7 */ /* 0x000f240008020164 */
[----:B----4-:R-:W-:Y:S05]  /*23d0*/  @!P1 BRA `(.L_x_2351) ;  /* 0x0000008000f09947 */ /* 0x010fea0003800000 */
.L_x_2350:
        /* <DEDUP_REMOVED lines=145> */
.L_x_2354:
[----:B------:R-:W-:-:S13]  /*2cf0*/  ISETP.NE.AND P1, PT, R140, 0x1, PT ;  /* 0x000000018c00780c */ /* 0x000fda0003f25270 */
[----:B------:R-:W1:Y:S08]  /*2d00*/  @P1 LDC R143, c[0x0][0x754] ;  /* 0x0001d500ff8f1b82 */ /* 0x000e700000000800 */
[----:B------:R-:W2:Y:S01]  /*2d10*/  @P1 LDC R142, c[0x0][0x758] ;  /* 0x0001d600ff8e1b82 */ /* 0x000ea20000000800 */
[----:B-1----:R-:W-:-:S05]  /*2d20*/  @P1 IMAD.HI.U32 R143, R145, R143, RZ ;  /* 0x0000008f918f1227 */ /* 0x002fca00078e00ff */
[----:B--2---:R-:W-:-:S07]  /*2d30*/  @P1 SHF.R.U32.HI R145, RZ, R142, R143 ;  /* 0x0000008eff911219 */ /* 0x004fce000001168f */
.L_x_2355:
[----:B------:R-:W-:Y:S05]  /*2d40*/  BSYNC B0 ;  /* 0x0000000000007941 */ /* 0x000fea0003800000 */
.L_x_2353:
[----:B------:R-:W2:Y:S01]  /*2d50*/  LDL R142, [R1+0x10] ;  /* 0x00001000018e7983 */ /* 0x000ea20000100800 */
[----:B------:R-:W-:Y:S01]  /*2d60*/  IADD3 R150, R141, UR4, R4 ;  /* 0x000000048d967c10 */ /* 0x000fe2000fffe004 */
[----:B--2---:R-:W-:-:S05]  /*2d70*/  IMAD R145, R145, R140, R142 ;  /* 0x0000008c91917224 */ /* 0x004fca00078e028e */
[----:B------:R-:W-:Y:S02]  /*2d80*/  VIADDMNMX R146, R145, R140, R146, PT ;  /* 0x0000008c91927246 */ /* 0x000fe40003800192 */
[----:B------:R-:W-:-:S07]  /*2d90*/  VIMNMX R150, R150, R145, !PT ;  /* 0x0000009196967248 */ /* 0x000fce0007fe0100 */
.L_x_2352:
        /* <DEDUP_REMOVED lines=17> */
.L_x_2358:
[----:B------:R-:W-:-:S13]  /*2eb0*/  ISETP.NE.AND P1, PT, R140, 0x1, PT ;  /* 0x000000018c00780c */ /* 0x000fda0003f25270 */
[----:B------:R-:W1:Y:S08]  /*2ec0*/  @P1 LDC R142, c[0x0][0x754] ;  /* 0x0001d500ff8e1b82 */ /* 0x000e700000000800 */
[----:B------:R-:W2:Y:S01]  /*2ed0*/  @P1 LDC R141, c[0x0][0x758] ;  /* 0x0001d600ff8d1b82 */ /* 0x000ea20000000800 */
[----:B-1----:R-:W-:-:S05]  /*2ee0*/  @P1 IMAD.HI.U32 R142, R143, R142, RZ ;  /* 0x0000008e8f8e1227 */ /* 0x002fca00078e00ff */
[----:B--2---:R-:W-:-:S07]  /*2ef0*/  @P1 SHF.R.U32.HI R143, RZ, R141, R142 ;  /* 0x0000008dff8f1219 */ /* 0x004fce000001168e */
.L_x_2359:
[----:B------:R-:W-:Y:S05]  /*2f00*/  BSYNC B0 ;  /* 0x0000000000007941 */ /* 0x000fea0003800000 */
.L_x_2357:
[----:B------:R-:W2:Y:S02]  /*2f10*/  LDL R141, [R1+0x10] ;  /* 0x00001000018d7983 */ /* 0x000ea40000100800 */
[----:B--2---:R-:W-:-:S05]  /*2f20*/  IMAD R143, R143, R140, R141 ;  /* 0x0000008c8f8f7224 */ /* 0x004fca00078e028d */
[----:B------:R-:W-:Y:S02]  /*2f30*/  VIMNMX R147, R147, R143, !PT ;  /* 0x0000008f93937248 */ /* 0x000fe40007fe0100 */
[----:B------:R-:W-:-:S07]  /*2f40*/  VIADDMNMX R144, R143, R140, R144, PT ;  /* 0x0000008c8f907246 */ /* 0x000fce0003800190 */
.L_x_2356:
        /* <DEDUP_REMOVED lines=283> */
.L_x_2360:
        /* <DEDUP_REMOVED lines=59> */
.L_x_2361:
        /* <DEDUP_REMOVED lines=63> */
.L_x_2336:
[----:B------:R-:W-:Y:S05]  /*48a0*/  @P0 BRA `(.L_x_2330) ;  /* 0x0000005c006c0947 */ /* 0x000fea0003800000 */
[----:B------:R-:W3:Y:S01]  /*48b0*/  LDL.LU R120, [R1+0x18] ;  /* 0x0000180001787983 */ /* 0x000ee20000300800 */
[----:B--2---:R-:W2:Y:S01]  /*48c0*/  LDC.64 R2, c[0x0][0x878] ;  /* 0x00021e00ff027b82 */ /* 0x004ea20000000a00 */
[----:B------:R-:W-:Y:S01]  /*48d0*/  ULDC UR7, c[0x0][0x870] ;  /* 0x00021c0000077ab9 */ /* 0x000fe20000000800 */
[----:B------:R-:W-:Y:S01]  /*48e0*/  ULDC UR6, c[0x0][0x80c] ;  /* 0x0002030000067ab9 */ /* 0x000fe20000000800 */
[----:B------:R-:W4:Y:S01]  /*48f0*/  S2R R8, SR_TID.X ;  /* 0x0000000000087919 */ /* 0x000f220000002100 */
[----:B------:R-:W5:Y:S01]  /*4900*/  S2R R0, SR_CTAID.Y ;  /* 0x0000000000007919 */ /* 0x000f620000002600 */
[----:B------:R-:W5:Y:S03]  /*4910*/  S2R R16, SR_CTAID.X ;  /* 0x0000000000107919 */ /* 0x000f660000002500 */
[----:B------:R-:W4:Y:S01]  /*4920*/  S2UR UR5, SR_CgaCtaId ;  /* 0x00000000000579c3 */ /* 0x000f220000008800 */
[----:B------:R-:W-:-:S07]  /*4930*/  UMOV UR4, 0x400 ;  /* 0x0000040000047882 */ /* 0x000fce0000000000 */
[----:B------:R-:W5:Y:S01]  /*4940*/  LDC.64 R18, c[0x0][0x820] ;  /* 0x00020800ff127b82 */ /* 0x000f620000000a00 */
[----:B--2---:R-:W-:-:S04]  /*4950*/  ISETP.NE.U32.AND P0, PT, R2, RZ, PT ;  /* 0x000000ff0200720c */ /* 0x004fc80003f05070 */
[----:B------:R-:W-:-:S03]  /*4960*/  ISETP.NE.AND.EX P0, PT, R3, RZ, PT, P0 ;  /* 0x000000ff0300720c */ /* 0x000fc60003f05300 */
[----:B------:R-:W2:Y:S08]  /*4970*/  LDC.64 R20, c[0x0][0x848] ;  /* 0x00021200ff147b82 */ /* 0x000eb00000000a00 */
[----:B------:R-:W4:Y:S08]  /*4980*/  LDC R3, c[0x0][0x850] ;  /* 0x00021400ff037b82 */ /* 0x000f300000000800 */
[----:B-1----:R-:W3:Y:S08]  /*4990*/  @P0 LDC.64 R4, c[0x0][0x878] ;  /* 0x00021e00ff040b82 */ /* 0x002ef00000000a00 */
[----:B------:R-:W1:Y:S01]  /*49a0*/  LDC.64 R22, c[0x0][0x800] ;  /* 0x00020000ff167b82 */ /* 0x000e620000000a00 */
[----:B---3--:R-:W-:-:S06]  /*49b0*/  @P0 IMAD.WIDE R4, R120, 0x4, R4 ;  /* 0x0000000478040825 */ /* 0x008fcc00078e0204 */
[----:B------:R3:W2:Y:S01]  /*49c0*/  @P0 LDG.E R5, desc[UR38][R4.64] ;  /* 0x0000002604050981 */ /* 0x0006a2000c1e1900 */
[----:B------:R-:W-:Y:S01]  /*49d0*/  BAR.SYNC.DEFER_BLOCKING 0x1, 0x180 ;  /* 0x0046000000007b1d */ /* 0x000fe20000010000 */
[----:B----4-:R-:W-:Y:S01]  /*49e0*/  ISETP.NE.AND P2, PT, R3, 0x1, PT ;  /* 0x000000010300780c */ /* 0x010fe20003f45270 */
        /* <DEDUP_REMOVED lines=10> */
[----:B------:R-:W4:Y:S01]  /*4a90*/  @P2 LDC R9, c[0x0][0x858] ;  /* 0x00021600ff092b82 */ /* 0x000f220000000800 */
[----:B-----5:R-:W-:Y:S02]  /*4aa0*/  IMAD.MOV.U32 R2, RZ, RZ, R0 ;  /* 0x000000ffff027224 */ /* 0x020fe400078e0000 */
[----:B------:R-:W-:-:S04]  /*4ab0*/  IMAD R10, R11, 0x600, R6 ;  /* 0x000006000b0a7824 */ /* 0x000fc800078e0206 */
[----:B------:R-:W-:Y:S02]  /*4ac0*/  IMAD.SHL.U32 R10, R10, 0x4, RZ ;  /* 0x000000040a0a7824 */ /* 0x000fe400078e00ff */
[----:B---3--:R-:W-:-:S04]  /*4ad0*/  @P2 IMAD.HI.U32 R4, R0, R7, RZ ;  /* 0x0000000700042227 */ /* 0x008fc800078e00ff */
[----:B------:R-:W-:Y:S01]  /*4ae0*/  IMAD R7, R16, UR7, RZ ;  /* 0x0000000710077c24 */ /* 0x000fe2000f8e02ff */
[----:B----4-:R-:W-:Y:S01]  /*4af0*/  @P2 SHF.R.U32.HI R2, RZ, R9, R4 ;  /* 0x00000009ff022219 */ /* 0x010fe20000011604 */
        /* <DEDUP_REMOVED lines=9> */
[----:B--2---:R-:W-:Y:S02]  /*4b90*/  @P0 IMAD R6, R120, 0x60, R5 ;  /* 0x0000006078060824 */ /* 0x004fe400078e0205 */
        /* <DEDUP_REMOVED lines=39> */
[----:B------:R-:W-:Y:S01]  /*4e10*/  IMAD R12, R11, R20, RZ ;  /* 0x000000140b0c7224 */ /* 0x000fe200078e02ff */
[----:B------:R2:W-:Y:S01]  /*4e20*/  STS.128 [R8+0x5000], R64 ;  /* 0x0050004008007388 */ /* 0x0005e20000000c00 */
[----:B------:R-:W-:Y:S01]  /*4e30*/  IMAD.WIDE.U32 R4, R9, R18, R4 ;  /* 0x0000001209047225 */ /* 0x000fe200078e0004 */
[----:B------:R-:W-:-:S02]  /*4e40*/  IADD3.X R11, R16, UR7, RZ, P0, !PT ;  /* 0x00000007100b7c10 */ /* 0x000fc400087fe4ff */
[----:B------:R2:W-:Y:S01]  /*4e50*/  STS.128 [R8+0x5800], R68 ;  /* 0x0058004408007388 */ /* 0x0005e20000000c00 */
[----:B------:R-:W-:Y:S01]  /*4e60*/  IMAD.WIDE.U32 R6, R9, R20, R6 ;  /* 0x0000001409067225 */ /* 0x000fe200078e0006 */
[----:B-1----:R-:W-:-:S03]  /*4e70*/  LEA R22, P3, R4, R22, 0x2 ;  /* 0x0000001604167211 */ /* 0x002fc600078610ff */
[----:B------:R-:W-:Y:S01]  /*4e80*/  IMAD.MOV R2, RZ, RZ, -R2 ;  /* 0x000000ffff027224 */ /* 0x000fe200078e0a02 */
[----:B---3--:R-:W-:Y:S01]  /*4e90*/  LEA R24, P4, R6, R24, 0x2 ;  /* 0x0000001806187211 */ /* 0x008fe200078810ff */
[----:B------:R-:W-:Y:S02]  /*4ea0*/  IMAD R9, R9, R21, R12 ;  /* 0x0000001509097224 */ /* 0x000fe400078e020c */
[----:B------:R-:W-:Y:S02]  /*4eb0*/  IMAD R17, R3, R2, R0 ;  /* 0x0000000203117224 */ /* 0x000fe400078e0200 */
[----:B------:R-:W-:Y:S02]  /*4ec0*/  IMAD.IADD R3, R5, 0x1, R13 ;  /* 0x0000000105037824 */ /* 0x000fe400078e020d */
[----:B------:R-:W-:Y:S01]  /*4ed0*/  IMAD.IADD R2, R7, 0x1, R9 ;  /* 0x0000000107027824 */ /* 0x000fe200078e0209 */
[----:B--2---:R-:W-:Y:S06]  /*4ee0*/  @P2 BRA `(.L_x_2364) ;  /* 0x0000000000142947 */ /* 0x004fec0003800000 */
.L_x_2365:
[----:B------:R-:W2:Y:S04]  /*4ef0*/  LDG.E.STRONG.GPU R0, desc[UR38][R10.64] ;  /* 0x000000260a007981 */ /* 0x000ea8000c1ef900 */
[----:B--2---:R-:W-:Y:S01]  /*4f00*/  CCTL.IVALL ;  /* 0x00000000ff00798f */ /* 0x004fe20002000000 */
[----:B------:R-:W-:Y:S05]  /*4f10*/  YIELD ;  /* 0x0000000000007946 */ /* 0x000fea0003800000 */
[----:B------:R-:W-:-:S13]  /*4f20*/  ISETP.NE.AND P0, PT, R0, R17, PT ;  /* 0x000000110000720c */ /* 0x000fda0003f05270 */
[----:B------:R-:W-:Y:S05]  /*4f30*/  @P0 BRA `(.L_x_2365) ;  /* 0xfffffffc00ec0947 */ /* 0x000fea000383ffff */
.L_x_2364:
[----:B------:R-:W-:Y:S05]  /*4f40*/  BSYNC B0 ;  /* 0x0000000000007941 */ /* 0x000fea0003800000 */
.L_x_2363:
[----:B------:R-:W-:Y:S01]  /*4f50*/  UMOV UR5, 0xffffffff ;  /* 0xffffffff00057882 */ /* 0x000fe20000000000 */
[----:B------:R-:W-:Y:S02]  /*4f60*/  LEA.HI.X R23, R4, R23, R3, 0x2, P3 ;  /* 0x0000001704177211 */ /* 0x000fe400018f1403 */
[----:B------:R-:W-:Y:S01]  /*4f70*/  LEA.HI.X R2, R6, R25, R2, 0x2, P4 ;  /* 0x0000001906027211 */ /* 0x000fe200020f1402 */
[----:B------:R-:W-:Y:S06]  /*4f80*/  BRA.DIV UR5, `(.L_x_2366) ;  /* 0x0000005a051c7947 */ /* 0x000fec000b800000 */
[----:B------:R-:W-:Y:S01]  /*4f90*/  NOP ;  /* 0x0000000000007918 */ /* 0x000fe20000000000 */
.L_x_2486:
        /* <DEDUP_REMOVED lines=16> */
.L_x_2369:
[----:B------:R-:W-:Y:S01]  /*50a0*/  @P0 ELECT P2, URZ, PT ;  /* 0x00000000003f082f */ /* 0x000fe20003840000 */
[----:B------:R1:W-:-:S12]  /*50b0*/  UBLKRED.G.S.ADD.F32.RN [UR6], [UR4], UR5, desc[UR8] ;  /* 0x00000806040073bb */ /* 0x0003d800080a1405 */
[----:B------:R-:W-:Y:S02]  /*50c0*/  @P2 PLOP3.LUT P0, PT, P2, PT, PT, 0x8, 0x0 ;  /* 0x000000000000281c */ /* 0x000fe4000170e170 */
[----:B------:R-:W-:-:S11]  /*50d0*/  PLOP3.LUT P2, PT, PT, PT, PT, 0x8, 0x0 ;  /* 0x000000000000781c */ /* 0x000fd60003f4e170 */
[----:B-1----:R-:W-:Y:S05]  /*50e0*/  @P0 BRA.U.ANY `(.L_x_2369) ;  /* 0xfffffffd00ec0947 */ /* 0x002fea000393ffff */
[----:B------:R0:W-:Y:S01]  /*50f0*/  UTMACMDFLUSH ;  /* 0x00000000000079b7 */ /* 0x0001e20000000000 */
[----:B------:R-:W-:-:S04]  /*5100*/  DEPBAR.LE SB0, 0x0 ;  /* 0x000080000000791a */ /* 0x000fc80000000000 */
.L_x_2368:
[----:B------:R-:W-:Y:S05]  /*5110*/  BSYNC B0 ;  /* 0x0000000000007941 */ /* 0x000fea0003800000 */
.L_x_2367:
        /* <DEDUP_REMOVED lines=14> */
.L_x_2371:
[----:B------:R-:W-:Y:S05]  /*5200*/  BSYNC B0 ;  /* 0x0000000000007941 */ /* 0x000fea0003800000 */
.L_x_2370:
        /* <DEDUP_REMOVED lines=18> */
.L_x_2374:
[----:B------:R-:W2:Y:S04]  /*5330*/  LDG.E.STRONG.GPU R0, desc[UR38][R2.64] ;  /* 0x0000002602007981 */ /* 0x000ea8000c1ef900 */
[----:B--2---:R-:W-:Y:S01]  /*5340*/  CCTL.IVALL ;  /* 0x00000000ff00798f */ /* 0x004fe20002000000 */
[----:B------:R-:W-:Y:S05]  /*5350*/  YIELD ;  /* 0x0000000000007946 */ /* 0x000fea0003800000 */
[----:B------:R-:W-:-:S13]  /*5360*/  ISETP.NE.AND P0, PT, R0, R17, PT ;  /* 0x000000110000720c */ /* 0x000fda0003f05270 */
[----:B------:R-:W-:Y:S05]  /*5370*/  @P0 BRA `(.L_x_2374) ;  /* 0xfffffffc00ec0947 */ /* 0x000fea000383ffff */
.L_x_2373:
[----:B------:R-:W-:Y:S05]  /*5380*/  BSYNC B0 ;  /* 0x0000000000007941 */ /* 0x000fea0003800000 */
.L_x_2372:
[----:B------:R-:W-:-:S03]  /*5390*/  UMOV UR5, 0xffffffff ;  /* 0xffffffff00057882 */ /* 0x000fc60000000000 */
[----:B------:R-:W-:Y:S05]  /*53a0*/  BRA.DIV UR5, `(.L_x_2375) ;  /* 0x0000005605307947 */ /* 0x000fea000b800000 */
[----:B------:R-:W-:Y:S01]  /*53b0*/  NOP ;  /* 0x0000000000007918 */ /* 0x000fe20000000000 */
.L_x_2489:
        /* <DEDUP_REMOVED lines=16> */
.L_x_2378:
[----:B------:R-:W-:Y:S01]  /*54c0*/  @P0 ELECT P2, URZ, PT ;  /* 0x00000000003f082f */ /* 0x000fe20003840000 */
[----:B------:R2:W-:-:S12]  /*54d0*/  UBLKRED.G.S.ADD.F32.RN [UR6], [UR4], UR5, desc[UR8] ;  /* 0x00000806040073bb */ /* 0x0005d800080a1405 */
[----:B------:R-:W-:Y:S02]  /*54e0*/  @P2 PLOP3.LUT P0, PT, P2, PT, PT, 0x8, 0x0 ;  /* 0x000000000000281c */ /* 0x000fe4000170e170 */
[----:B------:R-:W-:-:S11]  /*54f0*/  PLOP3.LUT P2, PT, PT, PT, PT, 0x8, 0x0 ;  /* 0x000000000000781c */ /* 0x000fd60003f4e170 */
[----:B--2---:R-:W-:Y:S05]  /*5500*/  @P0 BRA.U.ANY `(.L_x_2378) ;  /* 0xfffffffd00ec0947 */ /* 0x004fea000393ffff */
[----:B------:R0:W-:Y:S01]  /*5510*/  UTMACMDFLUSH ;  /* 0x00000000000079b7 */ /* 0x0001e20000000000 */
[----:B------:R-:W-:-:S04]  /*5520*/  DEPBAR.LE SB0, 0x0 ;  /* 0x000080000000791a */ /* 0x000fc80000000000 */
.L_x_2377:
[----:B------:R-:W-:Y:S05]  /*5530*/  BSYNC B0 ;  /* 0x0000000000007941 */ /* 0x000fea0003800000 */
.L_x_2376:
        /* <DEDUP_REMOVED lines=14> */
.L_x_2325:
        /* <DEDUP_REMOVED lines=21> */
.L_x_2380:
        /* <DEDUP_REMOVED lines=13> */
.L_x_2382:
[----:B------:R-:W-:-:S05]  /*5840*/  ULDC UR4, c[0x0][0x8c4] ;  /* 0x0002310000047ab9 */ /* 0x000fca0000000800 */
.L_x_2381:
        /* <DEDUP_REMOVED lines=44> */
.L_x_2383:
        /* <DEDUP_REMOVED lines=13> */
.L_x_2384:
        /* <DEDUP_REMOVED lines=12> */
.L_x_2385:
        /* <DEDUP_REMOVED lines=30> */
.L_x_2386:
        /* <DEDUP_REMOVED lines=14> */
[----:B------:R-:W-:-:S02]  /*5f60*/  ULDC.64 UR16, c[0x0][0x2e0] ;  /* 0x0000b80000107ab9 */ /* 0x000fc40000000a00 */
[----:B------:R-:W-:Y:S02]  /*5f70*/  UIADD3.X UR7, UR5, UR13, URZ, UP0, !UPT ;  /* 0x0000000d05077290 */ /* 0x000fe400087fe43f */
[----:B------:R-:W-:Y:S02]  /*5f80*/  UIMAD UR11, UR19, UR16, URZ ;  /* 0x00000010130b72a4 */ /* 0x000fe4000f8e023f */
[----:B------:R-:W-:Y:S02]  /*5f90*/  UIMAD.WIDE.U32 UR6, UR12, UR16, UR6 ;  /* 0x000000100c0672a5 */ /* 0x000fe4000f8e0006 */
[----:B------:R-:W-:Y:S01]  /*5fa0*/  UIMAD UR17, UR12, UR17, UR11 ;  /* 0x000000110c1172a4 */ /* 0x000fe2000f8e020b */
[----:B------:R-:W-:Y:S02]  /*5fb0*/  ULDC UR19, c[0x0][0x760] ;  /* 0x0001d80000137ab9 */ /* 0x000fe40000000800 */
        /* <DEDUP_REMOVED lines=15> */
.L_x_2391:
[----:B------:R-:W2:Y:S04]  /*60b0*/  LDG.E.STRONG.GPU R0, desc[UR38][R2.64] ;  /* 0x0000002602007981 */ /* 0x000ea8000c1ef900 */
[----:B--2---:R-:W-:Y:S01]  /*60c0*/  CCTL.IVALL ;  /* 0x00000000ff00798f */ /* 0x004fe20002000000 */
[----:B------:R-:W-:Y:S05]  /*60d0*/  YIELD ;  /* 0x0000000000007946 */ /* 0x000fea0003800000 */
[----:B------:R-:W-:-:S13]  /*60e0*/  ISETP.NE.AND P1, PT, R0, UR20, PT ;  /* 0x0000001400007c0c */ /* 0x000fda000bf25270 */
[----:B------:R-:W-:Y:S05]  /*60f0*/  @P1 BRA `(.L_x_2391) ;  /* 0xfffffffc00ec1947 */ /* 0x000fea000383ffff */
.L_x_2390:
[----:B------:R-:W-:Y:S05]  /*6100*/  BSYNC B0 ;  /* 0x0000000000007941 */ /* 0x000fea0003800000 */
.L_x_2389:
[----:B------:R-:W-:-:S03]  /*6110*/  UMOV UR18, 0xffffffff ;  /* 0xffffffff00127882 */ /* 0x000fc60000000000 */
[----:B------:R-:W-:Y:S05]  /*6120*/  BRA.DIV UR18, `(.L_x_2392) ;  /* 0x0000004612ec7947 */ /* 0x000fea000b800000 */
[----:B------:R-:W-:Y:S01]  /*6130*/  NOP ;  /* 0x0000000000007918 */ /* 0x000fe20000000000 */
.L_x_2492:
        /* <DEDUP_REMOVED lines=22> */
.L_x_2394:
[----:B------:R-:W-:Y:S05]  /*62a0*/  BSYNC B0 ;  /* 0x0000000000007941 */ /* 0x000fea0003800000 */
.L_x_2393:
        /* <DEDUP_REMOVED lines=9> */
[----:B------:R-:W-:Y:S02]  /*6340*/  UIADD3 UR26, UP0, UR18, UR6, URZ ;  /* 0x00000006121a7290 */ /* 0x000fe4000ff1e03f */
[----:B-1----:R-:W-:Y:S02]  /*6350*/  ULEA UR23, UR23, UR19, 0x18 ;  /* 0x0000001317177291 */ /* 0x002fe4000f8ec03f */
[----:B------:R-:W-:Y:S02]  /*6360*/  ULEA.HI.X.SX32 UR19, UR18, UR22, 0x1, UP0 ;  /* 0x0000001612137291 */ /* 0x000fe400080f0e3f */
[----:B------:R-:W-:Y:S02]  /*6370*/  ULEA UR18, UP0, UR26, UR24, 0x2 ;  /* 0x000000181a127291 */ /* 0x000fe4000f80103f */
[----:B------:R-:W-:Y:S02]  /*6380*/  UIADD3 UR23, UR23, 0x16000, URZ ;  /* 0x0001600017177890 */ /* 0x000fe4000fffe03f */
[----:B------:R-:W-:Y:S01]  /*6390*/  ULEA.HI.X UR19, UR26, UR25, UR19, 0x2, UP0 ;  /* 0x000000191a137291 */ /* 0x000fe200080f1413 */
[----:B------:R-:W-:-:S02]  /*63a0*/  UMOV UR24, 0x400 ;  /* 0x0000040000187882 */ /* 0x000fc40000000000 */
[----:B------:R-:W-:-:S06]  /*63b0*/  UMOV UR26, 0x0 ;  /* 0x00000000001a7882 */ /* 0x000fcc0000000000 */
[----:B------:R1:W-:Y:S02]  /*63c0*/  UBLKRED.G.S.ADD.F32.RN [UR18], [UR23], UR24, desc[UR26] ;  /* 0x00001a12170073bb */ /* 0x0003e400080a1418 */
[----:B-1----:R0:W-:Y:S02]  /*63d0*/  UTMACMDFLUSH ;  /* 0x00000000000079b7 */ /* 0x0021e40000000000 */
.L_x_2396:
[----:B------:R-:W-:Y:S05]  /*63e0*/  BSYNC B0 ;  /* 0x0000000000007941 */ /* 0x000fea0003800000 */
.L_x_2395:
        /* <DEDUP_REMOVED lines=17> */
[----:B------:R1:W-:Y:S01]  /*6500*/  UBLKRED.G.S.ADD.F32.RN [UR18], [UR23], UR24, desc[UR26] ;  /* 0x00001a12170073bb */ /* 0x0003e200080a1418 */
[----:B------:R0:W-:Y:S01]  /*6510*/  UTMACMDFLUSH ;  /* 0x00000000000079b7 */ /* 0x0001e20000000000 */
[----:B-1----:R-:W-:-:S04]  /*6520*/  DEPBAR.LE SB0, 0x2 ;  /* 0x000080800000791a */ /* 0x002fc80000000000 */
.L_x_2398:
[----:B------:R-:W-:Y:S05]  /*6530*/  BSYNC B0 ;  /* 0x0000000000007941 */ /* 0x000fea0003800000 */
.L_x_2397:
[----:B------:R-:W-:Y:S06]  /*6540*/  BAR.ARV 0xa, 0xa0 ;  /* 0x0282800000007b1d */ /* 0x000fec0000002000 */
[----:B------:R-:W-:Y:S04]  /*6550*/  BSSY B0, `(.L_x_2399) ;  /* 0x0000003000007945 */ /* 0x000fe80003800000 */
[----:B------:R-:W-:Y:S05]  /*6560*/  @!P0 BRA `(.L_x_2400) ;  /* 0x0000000000048947 */ /* 0x000fea0003800000 */
[----:B------:R-:W-:-:S04]  /*6570*/  DEPBAR.LE SB0, 0x1 ;  /* 0x000080400000791a */ /* 0x000fc80000000000 */
.L_x_2400:
[----:B------:R-:W-:Y:S05]  /*6580*/  BSYNC B0 ;  /* 0x0000000000007941 */ /* 0x000fea0003800000 */
.L_x_2399:
[----:B------:R-:W-:Y:S06]  /*6590*/  BAR.ARV 0xb, 0xa0 ;  /* 0x02c2800000007b1d */ /* 0x000fec0000002000 */
[----:B------:R-:W-:Y:S04]  /*65a0*/  BSSY B0, `(.L_x_2401) ;  /* 0x0000003000007945 */ /* 0x000fe80003800000 */
[----:B------:R-:W-:Y:S05]  /*65b0*/  @!P0 BRA `(.L_x_2402) ;  /* 0x0000000000048947 */ /* 0x000fea0003800000 */
[----:B------:R-:W-:-:S04]  /*65c0*/  DEPBAR.LE SB0, 0x0 ;  /* 0x000080000000791a */ /* 0x000fc80000000000 */
.L_x_2402:
[----:B------:R-:W-:Y:S05]  /*65d0*/  BSYNC B0 ;  /* 0x0000000000007941 */ /* 0x000fea0003800000 */
.L_x_2401:
        /* <DEDUP_REMOVED lines=19> */
.L_x_2404:
[----:B------:R-:W-:Y:S05]  /*6710*/  BSYNC B0 ;  /* 0x0000000000007941 */ /* 0x000fea0003800000 */
.L_x_2403:
[----:B------:R-:W-:Y:S01]  /*6720*/  UIADD3 UR18, UR9, 0x1, URZ ;  /* 0x0000000109127890 */ /* 0x000fe2000fffe03f */
[----:B------:R-:W-:Y:S11]  /*6730*/  BRA `(.L_x_2405) ;  /* 0x0000000000047947 */ /* 0x000ff60003800000 */
.L_x_2388:
[----:B------:R-:W-:-:S05]  /*6740*/  UMOV UR18, UR9 ;  /* 0x0000000900127c82 */ /* 0x000fca0008000000 */
.L_x_2405:
        /* <DEDUP_REMOVED lines=15> */
.L_x_2438:
        /* <DEDUP_REMOVED lines=11> */
.L_x_2408:
[----:B------:R-:W2:Y:S04]  /*68f0*/  LDG.E.STRONG.GPU R0, desc[UR38][R2.64] ;  /* 0x0000002602007981 */ /* 0x000ea8000c1ef900 */
[----:B--2---:R-:W-:Y:S01]  /*6900*/  CCTL.IVALL ;  /* 0x00000000ff00798f */ /* 0x004fe20002000000 */
[----:B------:R-:W-:Y:S05]  /*6910*/  YIELD ;  /* 0x0000000000007946 */ /* 0x000fea0003800000 */
[----:B------:R-:W-:-:S13]  /*6920*/  ISETP.NE.AND P1, PT, R0, UR20, PT ;  /* 0x0000001400007c0c */ /* 0x000fda000bf25270 */
[----:B------:R-:W-:Y:S05]  /*6930*/  @P1 BRA `(.L_x_2408) ;  /* 0xfffffffc00ec1947 */ /* 0x000fea000383ffff */
.L_x_2407:
[----:B------:R-:W-:Y:S05]  /*6940*/  BSYNC B0 ;  /* 0x0000000000007941 */ /* 0x000fea0003800000 */
.L_x_2406:
[----:B------:R-:W-:-:S03]  /*6950*/  UMOV UR14, 0xffffffff ;  /* 0xffffffff000e7882 */ /* 0x000fc60000000000 */
[----:B------:R-:W-:Y:S05]  /*6960*/  BRA.DIV UR14, `(.L_x_2409) ;  /* 0x0000003e0ef87947 */ /* 0x000fea000b800000 */
[----:B------:R-:W-:Y:S01]  /*6970*/  NOP ;  /* 0x0000000000007918 */ /* 0x000fe20000000000 */
.L_x_2495:
        /* <DEDUP_REMOVED lines=8> */
[----:B------:R-:W-:Y:S02]  /*6a00*/  UIADD3 UR23, UP0, UR14, UR6, URZ ;  /* 0x000000060e177290 */ /* 0x000fe4000ff1e03f */
[----:B-1----:R-:W-:Y:S02]  /*6a10*/  ULEA UR19, UR19, UR15, 0x18 ;  /* 0x0000000f13137291 */ /* 0x002fe4000f8ec03f */
[----:B------:R-:W-:Y:S02]  /*6a20*/  ULEA.HI.X.SX32 UR15, UR14, UR22, 0x1, UP0 ;  /* 0x000000160e0f7291 */ /* 0x000fe400080f0e3f */
[----:B------:R-:W-:-:S02]  /*6a30*/  ULEA UR14, UP0, UR23, UR24, 0x2 ;  /* 0x00000018170e7291 */ /* 0x000fc4000f80103f */
[----:B------:R-:W-:Y:S02]  /*6a40*/  UIADD3 UR19, UR19, 0x12000, URZ ;  /* 0x0001200013137890 */ /* 0x000fe4000fffe03f */
[----:B------:R-:W-:Y:S01]  /*6a50*/  ULEA.HI.X UR15, UR23, UR25, UR15, 0x2, UP0 ;  /* 0x00000019170f7291 */ /* 0x000fe200080f140f */
[----:B------:R-:W-:Y:S02]  /*6a60*/  UMOV UR24, 0x0 ;  /* 0x0000000000187882 */ /* 0x000fe40000000000 */
[----:B------:R-:W-:Y:S01]  /*6a70*/  UMOV UR23, 0x400 ;  /* 0x0000040000177882 */ /* 0x000fe20000000000 */
[----:B------:R-:W-:-:S05]  /*6a80*/  UMOV UR25, 0x14f00000 ;  /* 0x14f0000000197882 */ /* 0x000fca0000000000 */
[----:B------:R1:W-:Y:S02]  /*6a90*/  UBLKRED.G.S.ADD.F32.RN [UR14], [UR19], UR23, desc[UR24] ;  /* 0x0000180e130073bb */ /* 0x0003e400080a1417 */
[----:B-1----:R0:W-:Y:S02]  /*6aa0*/  UTMACMDFLUSH ;  /* 0x00000000000079b7 */ /* 0x0021e40000000000 */
.L_x_2411:
[----:B------:R-:W-:Y:S05]  /*6ab0*/  BSYNC B0 ;  /* 0x0000000000007941 */ /* 0x000fea0003800000 */
.L_x_2410:
        /* <DEDUP_REMOVED lines=14> */
.L_x_2413:
[----:B------:R-:W-:Y:S05]  /*6ba0*/  BSYNC B0 ;  /* 0x0000000000007941 */ /* 0x000fea0003800000 */
.L_x_2412:
        /* <DEDUP_REMOVED lines=15> */
.L_x_2415:
[----:B------:R-:W-:Y:S05]  /*6ca0*/  BSYNC B0 ;  /* 0x0000000000007941 */ /* 0x000fea0003800000 */
.L_x_2414:
[----:B------:R-:W-:Y:S06]  /*6cb0*/  BAR.ARV 0xa, 0xa0 ;  /* 0x0282800000007b1d */ /* 0x000fec0000002000 */
[----:B------:R-:W-:Y:S04]  /*6cc0*/  BSSY B0, `(.L_x_2416) ;  /* 0x0000003000007945 */ /* 0x000fe80003800000 */
[----:B------:R-:W-:Y:S05]  /*6cd0*/  @!P0 BRA `(.L_x_2417) ;  /* 0x0000000000048947 */ /* 0x000fea0003800000 */
[----:B------:R-:W-:-:S04]  /*6ce0*/  DEPBAR.LE SB0, 0x1 ;  /* 0x000080400000791a */ /* 0x000fc80000000000 */
.L_x_2417:
[----:B------:R-:W-:Y:S05]  /*6cf0*/  BSYNC B0 ;  /* 0x0000000000007941 */ /* 0x000fea0003800000 */
.L_x_2416:
[----:B------:R-:W-:Y:S06]  /*6d00*/  BAR.ARV 0xb, 0xa0 ;  /* 0x02c2800000007b1d */ /* 0x000fec0000002000 */
[----:B------:R-:W-:Y:S04]  /*6d10*/  BSSY B0, `(.L_x_2418) ;  /* 0x0000003000007945 */ /* 0x000fe80003800000 */
[----:B------:R-:W-:Y:S05]  /*6d20*/  @!P0 BRA `(.L_x_2419) ;  /* 0x0000000000048947 */ /* 0x000fea0003800000 */
[----:B------:R-:W-:-:S04]  /*6d30*/  DEPBAR.LE SB0, 0x0 ;  /* 0x000080000000791a */ /* 0x000fc80000000000 */
.L_x_2419:
[----:B------:R-:W-:Y:S05]  /*6d40*/  BSYNC B0 ;  /* 0x0000000000007941 */ /* 0x000fea0003800000 */
.L_x_2418:
        /* <DEDUP_REMOVED lines=19> */
.L_x_2421:
[----:B------:R-:W-:Y:S05]  /*6e80*/  BSYNC B0 ;  /* 0x0000000000007941 */ /* 0x000fea0003800000 */
.L_x_2420:
        /* <DEDUP_REMOVED lines=9> */
.L_x_2424:
[----:B------:R-:W2:Y:S04]  /*6f20*/  LDG.E.STRONG.GPU R0, desc[UR38][R2.64] ;  /* 0x0000002602007981 */ /* 0x000ea8000c1ef900 */
[----:B--2---:R-:W-:Y:S01]  /*6f30*/  CCTL.IVALL ;  /* 0x00000000ff00798f */ /* 0x004fe20002000000 */
[----:B------:R-:W-:Y:S05]  /*6f40*/  YIELD ;  /* 0x0000000000007946 */ /* 0x000fea0003800000 */
[----:B------:R-:W-:-:S13]  /*6f50*/  ISETP.NE.AND P1, PT, R0, UR20, PT ;  /* 0x0000001400007c0c */ /* 0x000fda000bf25270 */
[----:B------:R-:W-:Y:S05]  /*6f60*/  @P1 BRA `(.L_x_2424) ;  /* 0xfffffffc00ec1947 */ /* 0x000fea000383ffff */
.L_x_2423:
[----:B------:R-:W-:Y:S05]  /*6f70*/  BSYNC B0 ;  /* 0x0000000000007941 */ /* 0x000fea0003800000 */
.L_x_2422:
[----:B------:R-:W-:-:S03]  /*6f80*/  UMOV UR5, 0xffffffff ;  /* 0xffffffff00057882 */ /* 0x000fc60000000000 */
[----:B------:R-:W-:Y:S05]  /*6f90*/  BRA.DIV UR5, `(.L_x_2425) ;  /* 0x0000003a05887947 */ /* 0x000fea000b800000 */
[----:B------:R-:W-:Y:S01]  /*6fa0*/  NOP ;  /* 0x0000000000007918 */ /* 0x000fe20000000000 */
.L_x_2498:
        /* <DEDUP_REMOVED lines=15> */
.L_x_2427:
[----:B------:R-:W-:Y:S05]  /*70a0*/  BSYNC B0 ;  /* 0x0000000000007941 */ /* 0x000fea0003800000 */
.L_x_2426:
        /* <DEDUP_REMOVED lines=14> */
.L_x_2429:
[----:B------:R-:W-:Y:S05]  /*7190*/  BSYNC B0 ;  /* 0x0000000000007941 */ /* 0x000fea0003800000 */
.L_x_2428:
        /* <DEDUP_REMOVED lines=15> */
.L_x_2431:
[----:B------:R-:W-:Y:S05]  /*7290*/  BSYNC B0 ;  /* 0x0000000000007941 */ /* 0x000fea0003800000 */
.L_x_2430:
[----:B------:R-:W-:Y:S06]  /*72a0*/  BAR.ARV 0xa, 0xa0 ;  /* 0x0282800000007b1d */ /* 0x000fec0000002000 */
[----:B------:R-:W-:Y:S04]  /*72b0*/  BSSY B0, `(.L_x_2432) ;  /* 0x0000003000007945 */ /* 0x000fe80003800000 */
[----:B------:R-:W-:Y:S05]  /*72c0*/  @!P0 BRA `(.L_x_2433) ;  /* 0x0000000000048947 */ /* 0x000fea0003800000 */
[----:B------:R-:W-:-:S04]  /*72d0*/  DEPBAR.LE SB0, 0x1 ;  /* 0x000080400000791a */ /* 0x000fc80000000000 */
.L_x_2433:
[----:B------:R-:W-:Y:S05]  /*72e0*/  BSYNC B0 ;  /* 0x0000000000007941 */ /* 0x000fea0003800000 */
.L_x_2432:
[----:B------:R-:W-:Y:S06]  /*72f0*/  BAR.ARV 0xb, 0xa0 ;  /* 0x02c2800000007b1d */ /* 0x000fec0000002000 */
[----:B------:R-:W-:Y:S04]  /*7300*/  BSSY B0, `(.L_x_2434) ;  /* 0x0000003000007945 */ /* 0x000fe80003800000 */
[----:B------:R-:W-:Y:S05]  /*7310*/  @!P0 BRA `(.L_x_2435) ;  /* 0x0000000000048947 */ /* 0x000fea0003800000 */
[----:B------:R-:W-:-:S04]  /*7320*/  DEPBAR.LE SB0, 0x0 ;  /* 0x000080000000791a */ /* 0x000fc80000000000 */
.L_x_2435:
[----:B------:R-:W-:Y:S05]  /*7330*/  BSYNC B0 ;  /* 0x0000000000007941 */ /* 0x000fea0003800000 */
.L_x_2434:
        /* <DEDUP_REMOVED lines=19> */
.L_x_2437:
[----:B------:R-:W-:Y:S05]  /*7470*/  BSYNC B0 ;  /* 0x0000000000007941 */ /* 0x000fea0003800000 */
.L_x_2436:
[----:B------:R-:W-:Y:S02]  /*7480*/  UIADD3 UR9, UR9, 0x2, URZ ;  /* 0x0000000209097890 */ /* 0x000fe4000fffe03f */
[----:B------:R-:W-:-:S04]  /*7490*/  UIADD3 UR4, UR4, 0x6000, URZ ;  /* 0x0000600004047890 */ /* 0x000fc8000fffe03f */
[----:B------:R-:W-:-:S13]  /*74a0*/  ISETP.LE.AND P1, PT, R9, UR9, PT ;  /* 0x0000000909007c0c */ /* 0x000fda000bf23270 */
[----:B------:R-:W-:Y:S05]  /*74b0*/  @!P1 BRA `(.L_x_2438) ;  /* 0xfffffff000e09947 */ /* 0x000fea000383ffff */
.L_x_2387:
        /* <DEDUP_REMOVED lines=41> */
.L_x_2441:
[----:B------:R-:W-:Y:S05]  /*7750*/  BSYNC B0 ;  /* 0x0000000000007941 */ /* 0x000fea0003800000 */
.L_x_2440:
[----:B------:R-:W-:Y:S05]  /*7760*/  BRA `(.L_x_2442) ;  /* 0x0000000000047947 */ /* 0x000fea0003800000 */
.L_x_2439:
[----:B------:R-:W-:-:S05]  /*7770*/  UMOV UR4, UR9 ;  /* 0x0000000900047c82 */ /* 0x000fca0008000000 */
.L_x_2442:
        /* <DEDUP_REMOVED lines=11> */
.L_x_2447:
        /* <DEDUP_REMOVED lines=24> */
.L_x_2444:
[----:B------:R-:W-:Y:S05]  /*79b0*/  BSYNC B0 ;  /* 0x0000000000007941 */ /* 0x000fea0003800000 */
.L_x_2443:
        /* <DEDUP_REMOVED lines=24> */
.L_x_2446:
[----:B------:R-:W-:Y:S05]  /*7b40*/  BSYNC B0 ;  /* 0x0000000000007941 */ /* 0x000fea0003800000 */
.L_x_2445:
[----:B------:R-:W-:Y:S02]  /*7b50*/  UIADD3 UR7, UR7, 0x2, URZ ;  /* 0x0000000207077890 */ /* 0x000fe4000fffe03f */
[----:B------:R-:W-:Y:S02]  /*7b60*/  ULEA UR5, UR17, UR5, 0x1 ;  /* 0x0000000511057291 */ /* 0x000fe4000f8e083f */
[----:B------:R-:W-:Y:S02]  /*7b70*/  ULEA UR6, UR17, UR6, 0x1 ;  /* 0x0000000611067291 */ /* 0x000fe4000f8e083f */
[----:B------:R-:W-:-:S13]  /*7b80*/  ISETP.NE.AND P0, PT, RZ, UR7, PT ;  /* 0x00000007ff007c0c */ /* 0x000fda000bf05270 */
[----:B------:R-:W-:Y:S05]  /*7b90*/  @!P0 BRA `(.L_x_2330) ;  /* 0x0000002800b08947 */ /* 0x000fea0003800000 */
[----:B------:R-:W-:Y:S05]  /*7ba0*/  BRA `(.L_x_2447) ;  /* 0xfffffffc00207947 */ /* 0x000fea000383ffff */
.L_x_2379:
        /* <DEDUP_REMOVED lines=11> */
.L_x_2448:
        /* <DEDUP_REMOVED lines=10> */
.L_x_2450:
[----:B------:R-:W4:Y:S02]  /*7d00*/  LDC R5, c[0x0][0x8c4] ;  /* 0x00023100ff057b82 */ /* 0x000f240000000800 */
.L_x_2449:
        /* <DEDUP_REMOVED lines=48> */
.L_x_2452:
        /* <DEDUP_REMOVED lines=9> */
.L_x_2453:
[----:B------:R-:W-:Y:S05]  /*80a0*/  @!P0 BRA `(.L_x_2454) ;  /* 0x00000000000c8947 */ /* 0x000fea0003800000 */
[----:B------:R-:W2:Y:S04]  /*80b0*/  LDG.E R5, desc[UR38][R2.64] ;  /* 0x0000002602057981 */ /* 0x000ea8000c1e1900 */
[----:B-1----:R-:W2:Y:S02]  /*80c0*/  LDG.E R14, desc[UR38][R2.64+0x4] ;  /* 0x00000426020e7981 */ /* 0x002ea4000c1e1900 */
[----:B--2---:R-:W-:-:S07]  /*80d0*/  IMAD.IADD R14, R14, 0x1, -R5 ;  /* 0x000000010e0e7824 */ /* 0x004fce00078e0a05 */
.L_x_2454:
        /* <DEDUP_REMOVED lines=20> */
.L_x_2455:
        /* <DEDUP_REMOVED lines=62> */
.L_x_2499:
        /* <DEDUP_REMOVED lines=9> */
.L_x_2458:
        /* <DEDUP_REMOVED lines=112> */
.L_x_2469:
[----:B-1----:R-:W-:-:S05]  /*8d90*/  IMAD.MOV.U32 R6, RZ, RZ, 0x1 ;  /* 0x00000001ff067424 */ /* 0x002fca00078e00ff */
[----:B------:R-:W-:-:S04]  /*8da0*/  SHF.L.U32 R6, R6, 0x1f, RZ ;  /* 0x0000001f06067819 */ /* 0x000fc800000006ff */
[----:B------:R-:W1:Y:S02]  /*8db0*/  SYNCS.PHASECHK.TRANS64.TRYWAIT P1, [R0+URZ+0x36438], R6 ;  /* 0x03643806000075a7 */ /* 0x000e64000802017f */
[----:B-1----:R-:W-:Y:S05]  /*8dc0*/  @!P1 BRA `(.L_x_2461) ;  /* 0x0000001c002c9947 */ /* 0x002fea0003800000 */
.L_x_2500:
[----:B------:R-:W-:Y:S05]  /*8dd0*/  @P0 BRA `(.L_x_2462) ;  /* 0x0000000000140947 */ /* 0x000fea0003800000 */
[----:B------:R-:W-:Y:S01]  /*8de0*/  ISETP.NE.AND P1, PT, R18, RZ, PT ;  /* 0x000000ff1200720c */ /* 0x000fe20003f25270 */
[----:B------:R-:W-:-:S04]  /*8df0*/  IMAD.MOV.U32 R3, RZ, RZ, 0x6100 ;  /* 0x00006100ff037424 */ /* 0x000fc800078e00ff */
[----:B------:R2:W-:Y:S08]  /*8e00*/  SYNCS.ARRIVE.TRANS64 RZ, [R0+URZ+0x36430], R3 ;  /* 0x0364300300ff79a7 */ /* 0x0005f0000800003f */
[----:B------:R-:W-:Y:S05]  /*8e10*/  @!P1 BRA `(.L_x_2462) ;  /* 0x0000000000049947 */ /* 0x000fea0003800000 */
[----:B------:R-:W-:Y:S01]  /*8e20*/  BPT.TRAP 0x1 ;  /* 0x000000040000795c */ /* 0x000fe20000300000 */
.L_x_2462:
        /* <DEDUP_REMOVED lines=48> */
.L_x_2501:
[----:B------:R-:W-:Y:S05]  /*9130*/  @P0 BRA `(.L_x_2464) ;  /* 0x0000000000140947 */ /* 0x000fea0003800000 */
[----:B------:R-:W-:Y:S01]  /*9140*/  ISETP.NE.AND P1, PT, R18, RZ, PT ;  /* 0x000000ff1200720c */ /* 0x000fe20003f25270 */
[----:B--2---:R-:W-:-:S04]  /*9150*/  IMAD.MOV.U32 R3, RZ, RZ, 0x6100 ;  /* 0x00006100ff037424 */ /* 0x004fc800078e00ff */
[----:B------:R3:W-:Y:S08]  /*9160*/  SYNCS.ARRIVE.TRANS64 RZ, [R0+URZ+0x36418], R3 ;  /* 0x0364180300ff79a7 */ /* 0x0007f0000800003f */
[----:B------:R-:W-:Y:S05]  /*9170*/  @!P1 BRA `(.L_x_2464) ;  /* 0x0000000000049947 */ /* 0x000fea0003800000 */
[----:B------:R-:W-:Y:S01]  /*9180*/  BPT.TRAP 0x1 ;  /* 0x000000040000795c */ /* 0x000fe20000300000 */
.L_x_2464:
        /* <DEDUP_REMOVED lines=47> */
.L_x_2502:
        /* <DEDUP_REMOVED lines=8> */
.L_x_2466:
        /* <DEDUP_REMOVED lines=37> */
.L_x_2504:
[----:B------:R-:W-:Y:S05]  /*9750*/  @P0 BRA `(.L_x_2468) ;  /* 0x0000000000140947 */ /* 0x000fea0003800000 */
[----:B------:R-:W-:Y:S01]  /*9760*/  ISETP.NE.AND P1, PT, R18, RZ, PT ;  /* 0x000000ff1200720c */ /* 0x000fe20003f25270 */
[----:B--2---:R-:W-:-:S04]  /*9770*/  IMAD.MOV.U32 R5, RZ, RZ, 0x6100 ;  /* 0x00006100ff057424 */ /* 0x004fc800078e00ff */
[----:B------:R3:W-:Y:S08]  /*9780*/  SYNCS.ARRIVE.TRANS64 RZ, [R0+URZ+0x36410], R5 ;  /* 0x0364100500ff79a7 */ /* 0x0007f0000800003f */
[----:B------:R-:W-:Y:S05]  /*9790*/  @!P1 BRA `(.L_x_2468) ;  /* 0x0000000000049947 */ /* 0x000fea0003800000 */
[----:B------:R-:W-:Y:S01]  /*97a0*/  BPT.TRAP 0x1 ;  /* 0x000000040000795c */ /* 0x000fe20000300000 */
.L_x_2468:
        /* <DEDUP_REMOVED lines=44> */
.L_x_2460:
[----:B------:R-:W-:Y:S01]  /*9a70*/  ISETP.NE.AND P1, PT, R20, RZ, PT ;  /* 0x000000ff1400720c */ /* 0x000fe20003f25270 */
[----:B------:R-:W-:Y:S02]  /*9a80*/  IMAD.MOV.U32 R5, RZ, RZ, R14 ;  /* 0x000000ffff057224 */ /* 0x000fe400078e000e */
[----:B------:R-:W-:-:S10]  /*9a90*/  IMAD.MOV.U32 R16, RZ, RZ, 0x1 ;  /* 0x00000001ff107424 */ /* 0x000fd400078e00ff */
[----:B------:R-:W-:Y:S05]  /*9aa0*/  @!P1 BRA `(.L_x_2459) ;  /* 0x00000004008c9947 */ /* 0x000fea0003800000 */
[----:B------:R-:W2:Y:S02]  /*9ab0*/  SYNCS.PHASECHK.TRANS64.TRYWAIT P1, [R0+URZ+0x36438], R6 ;  /* 0x03643806000075a7 */ /* 0x000ea4000802017f */
[----:B--2---:R-:W-:Y:S05]  /*9ac0*/  @!P1 BRA `(.L_x_2470) ;  /* 0x00000010004c9947 */ /* 0x004fea0003800000 */
.L_x_2505:
[----:B------:R-:W-:Y:S05]  /*9ad0*/  @P0 BRA `(.L_x_2471) ;  /* 0x0000000000140947 */ /* 0x000fea0003800000 */
[----:B------:R-:W-:Y:S01]  /*9ae0*/  ISETP.NE.AND P1, PT, R18, RZ, PT ;  /* 0x000000ff1200720c */ /* 0x000fe20003f25270 */
[----:B------:R-:W-:-:S04]  /*9af0*/  IMAD.MOV.U32 R5, RZ, RZ, 0x6100 ;  /* 0x00006100ff057424 */ /* 0x000fc800078e00ff */
[----:B------:R3:W-:Y:S08]  /*9b00*/  SYNCS.ARRIVE.TRANS64 RZ, [R0+URZ+0x36430], R5 ;  /* 0x0364300500ff79a7 */ /* 0x0007f0000800003f */
[----:B------:R-:W-:Y:S05]  /*9b10*/  @!P1 BRA `(.L_x_2471) ;  /* 0x0000000000049947 */ /* 0x000fea0003800000 */
[----:B------:R-:W-:Y:S01]  /*9b20*/  BPT.TRAP 0x1 ;  /* 0x000000040000795c */ /* 0x000fe20000300000 */
.L_x_2471:
        /* <DEDUP_REMOVED lines=42> */
.L_x_2506:
[----:B------:R-:W-:Y:S01]  /*9dd0*/  IMAD.MOV.U32 R16, RZ, RZ, RZ ;  /* 0x000000ffff107224 */ /* 0x000fe200078e00ff */
[----:B------:R-:W-:Y:S06]  /*9de0*/  @P0 BRA `(.L_x_2473) ;  /* 0x0000000000140947 */ /* 0x000fec0003800000 */
[----:B------:R-:W-:Y:S01]  /*9df0*/  ISETP.NE.AND P1, PT, R18, RZ, PT ;  /* 0x000000ff1200720c */ /* 0x000fe20003f25270 */
[----:B-1----:R-:W-:-:S04]  /*9e00*/  IMAD.MOV.U32 R5, RZ, RZ, 0x6100 ;  /* 0x00006100ff057424 */ /* 0x002fc800078e00ff */
[----:B------:R2:W-:Y:S08]  /*9e10*/  SYNCS.ARRIVE.TRANS64 RZ, [R0+URZ+0x36418], R5 ;  /* 0x0364180500ff79a7 */ /* 0x0005f0000800003f */
[----:B------:R-:W-:Y:S05]  /*9e20*/  @!P1 BRA `(.L_x_2473) ;  /* 0x0000000000049947 */ /* 0x000fea0003800000 */
[----:B------:R-:W-:Y:S01]  /*9e30*/  BPT.TRAP 0x1 ;  /* 0x000000040000795c */ /* 0x000fe20000300000 */
.L_x_2473:
        /* <DEDUP_REMOVED lines=42> */
.L_x_2459:
[----:B------:R-:W-:-:S04]  /*a0e0*/  SHF.L.U32 R3, R16, 0x1f, RZ ;  /* 0x0000001f10037819 */ /* 0x000fc800000006ff */
[----:B------:R-:W2:Y:S02]  /*a0f0*/  SYNCS.PHASECHK.TRANS64.TRYWAIT P1, [R0+URZ+0x36438], R3 ;  /* 0x03643803000075a7 */ /* 0x000ea4000802017f */
[----:B--2---:R-:W-:Y:S05]  /*a100*/  @!P1 BRA `(.L_x_2474) ;  /* 0x0000000800e49947 */ /* 0x004fea0003800000 */
.L_x_2507:
[----:B------:R-:W-:Y:S05]  /*a110*/  @P0 BRA `(.L_x_2475) ;  /* 0x0000000000180947 */ /* 0x000fea0003800000 */
[----:B------:R-:W3:Y:S01]  /*a120*/  S2R R2, SR_TID.X ;  /* 0x0000000000027919 */ /* 0x000ee20000002100 */
[----:B--2---:R-:W-:-:S04]  /*a130*/  IMAD.MOV.U32 R3, RZ, RZ, 0x6100 ;  /* 0x00006100ff037424 */ /* 0x004fc800078e00ff */
[----:B------:R4:W-:Y:S01]  /*a140*/  SYNCS.ARRIVE.TRANS64 RZ, [R0+URZ+0x36430], R3 ;  /* 0x0364300300ff79a7 */ /* 0x0009e2000800003f */
[----:B---3--:R-:W-:-:S13]  /*a150*/  LOP3.LUT P0, RZ, R2, 0x1f, RZ, 0xc0, !PT ;  /* 0x0000001f02ff7812 */ /* 0x008fda000780c0ff */
[----:B----4-:R-:W-:Y:S05]  /*a160*/  @!P0 BRA `(.L_x_2475) ;  /* 0x0000000000048947 */ /* 0x010fea0003800000 */
[----:B------:R-:W-:Y:S01]  /*a170*/  BPT.TRAP 0x1 ;  /* 0x000000040000795c */ /* 0x000fe20000300000 */
.L_x_2475:
        /* <DEDUP_REMOVED lines=44> */
.L_x_2456:
[----:B------:R-:W-:Y:S05]  /*a440*/  BSYNC B0 ;  /* 0x0000000000007941 */ /* 0x000fea0003800000 */
.L_x_2451:
[----:B------:R-:W-:-:S03]  /*a450*/  UMOV UR7, 0xffffffff ;  /* 0xffffffff00077882 */ /* 0x000fc60000000000 */
[----:B------:R-:W-:Y:S05]  /*a460*/  BRA.DIV UR7, `(.L_x_2476) ;  /* 0x0000000a07207947 */ /* 0x000fea000b800000 */
[----:B------:R-:W-:-:S13]  /*a470*/  ELECT P6, URZ, PT ;  /* 0x00000000003f782f */ /* 0x000fda00038c0000 */
.L_x_2510:
[----:B------:R-:W-:Y:S05]  /*a480*/  @!P6 BRA `(.L_x_2330) ;  /* 0x000000000074e947 */ /* 0x000fea0003800000 */
[----:B------:R-:W3:Y:S02]  /*a490*/  LDL.LU R3, [R1] ;  /* 0x0000000001037983 */ /* 0x000ee40000300800 */
[----:B---3--:R-:W-:-:S04]  /*a4a0*/  LOP3.LUT R3, R3, 0x2, RZ, 0xfc, !PT ;  /* 0x0000000203037812 */ /* 0x008fc800078efcff */
[----:B------:R-:W-:-:S13]  /*a4b0*/  ISETP.NE.AND P2, PT, R3, 0x3, PT ;  /* 0x000000030300780c */ /* 0x000fda0003f45270 */
[----:B------:R-:W-:Y:S05]  /*a4c0*/  @!P2 BRA `(.L_x_2477) ;  /* 0x000000000004a947 */ /* 0x000fea0003800000 */
[----:B--2---:R-:W-:Y:S01]  /*a4d0*/  BPT.TRAP 0x1 ;  /* 0x000000040000795c */ /* 0x004fe20000300000 */
.L_x_2477:
        /* <DEDUP_REMOVED lines=15> */
.L_x_2511:
[----:B------:R-:W3:Y:S02]  /*a5d0*/  SYNCS.PHASECHK.TRANS64.TRYWAIT P0, [R3+URZ], R0 ;  /* 0x00000000030075a7 */ /* 0x000ee4000800017f */
[----:B---3--:R-:W-:Y:S05]  /*a5e0*/  @!P0 BRA `(.L_x_2479) ;  /* 0x0000000400f48947 */ /* 0x008fea0003800000 */
.L_x_2512:
[----:B------:R-:W-:Y:S05]  /*a5f0*/  @!P2 BRA `(.L_x_2480) ;  /* 0x000000000004a947 */ /* 0x000fea0003800000 */
[----:B--2---:R-:W-:Y:S01]  /*a600*/  BPT.TRAP 0x1 ;  /* 0x000000040000795c */ /* 0x004fe20000300000 */
.L_x_2480:
[----:B------:R-:W-:-:S07]  /*a610*/  SHF.L.U32 R16, R16, 0x1f, RZ ;  /* 0x0000001f10107819 */ /* 0x000fce00000006ff */
.L_x_2481:
[----:B----4-:R4:W1:Y:S02]  /*a620*/  SYNCS.PHASECHK.TRANS64.TRYWAIT P0, [R9+URZ+0x36438], R16 ;  /* 0x03643810090075a7 */ /* 0x010864000800017f */
[----:B-1----:R-:W-:Y:S05]  /*a630*/  @!P0 NANOSLEEP.SYNCS 0x989680 ;  /* 0x009896800000895d */ /* 0x002fea0003900000 */
[----:B------:R-:W1:Y:S02]  /*a640*/  @!P0 SYNCS.PHASECHK.TRANS64 P0, [R9+URZ+0x36438], R16 ;  /* 0x03643810090085a7 */ /* 0x000e64000800007f */
[----:B-1----:R-:W-:Y:S05]  /*a650*/  @!P0 BRA `(.L_x_2481) ;  /* 0xfffffffc00f08947 */ /* 0x002fea000383ffff */
.L_x_2330:
[----:B--2---:R-:W-:Y:S05]  /*a660*/  BSYNC B6 ;  /* 0x0000000000067941 */ /* 0x004fea0003800000 */
.L_x_2324:
[----:B------:R-:W-:Y:S05]  /*a670*/  EXIT ;  /* 0x000000000000794d */ /* 0x000fea0003800000 */
.L_x_2341:
[----:B------:R-:W-:Y:S02]  /*a680*/  IMAD.MOV.U32 R12, RZ, RZ, RZ ;  /* 0x000000ffff0c7224 */ /* 0x000fe400078e00ff */
[----:B------:R-:W-:Y:S02]  /*a690*/  IMAD.MOV.U32 R11, RZ, RZ, 0x1f ;  /* 0x0000001fff0b7424 */ /* 0x000fe400078e00ff */
[----:B------:R-:W-:-:S07]  /*a6a0*/  IMAD.MOV.U32 R15, RZ, RZ, -0x1 ;  /* 0xffffffffff0f7424 */ /* 0x000fce00078e00ff */
[----:B-1----:R-:W-:Y:S05]  /*a6b0*/  WARPSYNC.COLLECTIVE R15, `(.L_x_2482) ;  /* 0x000000000f087348 */ /* 0x002fea0003c00000 */
[----:B------:R2:W3:Y:S02]  /*a6c0*/  SHFL.IDX P6, R14, R13, R12, R11 ;  /* 0x0000000c0d0e7389 */ /* 0x0004e400000c000b */
[----:B-123--:R-:W-:Y:S01]  /*a6d0*/  ENDCOLLECTIVE ;  /* 0x000000000000791b */ /* 0x00efe20003800000 */
.L_x_2482:
[----:B------:R-:W-:Y:S05]  /*a6e0*/  BRA `(.L_x_2483) ;  /* 0xffffff6c00487947 */ /* 0x000fea000383ffff */
.L_x_2343:
[----:B-1----:R-:W-:-:S04]  /*a6f0*/  IMAD.U32 R3, RZ, RZ, UR36 ;  /* 0x00000024ff037e24 */ /* 0x002fc8000f8e00ff */
[----:B------:R1:W3:Y:S03]  /*a700*/  SYNCS.PHASECHK.TRANS64.TRYWAIT P0, [R3+URZ+0x36400], R10 ;  /* 0x0364000a030075a7 */ /* 0x0002e6000800017f */
[----:B---3--:R-:W-:Y:S05]  /*a710*/  @!P0 NANOSLEEP.SYNCS 0x989680 ;  /* 0x009896800000895d */ /* 0x008fea0003900000 */
[----:B------:R-:W3:Y:S02]  /*a720*/  @!P0 SYNCS.PHASECHK.TRANS64 P0, [R3+URZ+0x36400], R10 ;  /* 0x0364000a030085a7 */ /* 0x000ee4000800007f */
[----:B---3--:R-:W-:Y:S05]  /*a730*/  @!P0 BRA `(.L_x_2343) ;  /* 0xfffffffc00ec8947 */ /* 0x008fea000383ffff */
[----:B------:R-:W-:Y:S05]  /*a740*/  BRA `(.L_x_2342) ;  /* 0xffffff6c007c7947 */ /* 0x000fea000383ffff */
.L_x_2347:
[----:B--2---:R2:W3:Y:S02]  /*a750*/  SYNCS.PHASECHK.TRANS64.TRYWAIT P1, [R3+URZ+0x36410], R10 ;  /* 0x0364100a030075a7 */ /* 0x0044e4000802017f */
[----:B---3--:R-:W-:Y:S05]  /*a760*/  @!P1 NANOSLEEP.SYNCS 0x989680 ;  /* 0x009896800000995d */ /* 0x008fea0003900000 */
[----:B------:R-:W3:Y:S02]  /*a770*/  @!P1 SYNCS.PHASECHK.TRANS64 P1, [R3+URZ+0x36410], R10 ;  /* 0x0364100a030095a7 */ /* 0x000ee4000802007f */
[----:B---3--:R-:W-:Y:S05]  /*a780*/  @!P1 BRA `(.L_x_2347) ;  /* 0xfffffffc00f09947 */ /* 0x008fea000383ffff */
[----:B------:R-:W-:Y:S05]  /*a790*/  BRA `(.L_x_2346) ;  /* 0xffffff7400587947 */ /* 0x000fea000383ffff */
.L_x_2351:
[----:B----4-:R-:W-:-:S04]  /*a7a0*/  IMAD.U32 R12, RZ, RZ, UR36 ;  /* 0x00000024ff0c7e24 */ /* 0x010fc8000f8e00ff */
[----:B------:R4:W1:Y:S03]  /*a7b0*/  SYNCS.PHASECHK.TRANS64.TRYWAIT P1, [R12+URZ+0x36430], R11 ;  /* 0x0364300b0c0075a7 */ /* 0x000866000802017f */
[----:B-1----:R-:W-:Y:S05]  /*a7c0*/  @!P1 NANOSLEEP.SYNCS 0x989680 ;  /* 0x009896800000995d */ /* 0x002fea0003900000 */
[----:B------:R-:W1:Y:S02]  /*a7d0*/  @!P1 SYNCS.PHASECHK.TRANS64 P1, [R12+URZ+0x36430], R11 ;  /* 0x0364300b0c0095a7 */ /* 0x000e64000802007f */
[----:B-1----:R-:W-:Y:S05]  /*a7e0*/  @!P1 BRA `(.L_x_2351) ;  /* 0xfffffffc00ec9947 */ /* 0x002fea000383ffff */
[----:B------:R-:W-:Y:S05]  /*a7f0*/  BRA `(.L_x_2350) ;  /* 0xffffff7800f87947 */ /* 0x000fea000383ffff */
.L_x_2366:
[----:B------:R-:W-:Y:S01]  /*a800*/  BSSY B0, `(.L_x_2484) ;  /* 0x0000005000007945 */ /* 0x000fe20003800000 */
[----:B------:R-:W-:-:S07]  /*a810*/  IMAD.MOV.U32 R15, RZ, RZ, -0x1 ;  /* 0xffffffffff0f7424 */ /* 0x000fce00078e00ff */
[----:B------:R-:W-:Y:S05]  /*a820*/  WARPSYNC.COLLECTIVE R15, `(.L_x_2485) ;  /* 0x000000000f087348 */ /* 0x000fea0003c00000 */
[----:B------:R-:W-:Y:S01]  /*a830*/  NOP ;  /* 0x0000000000007918 */ /* 0x000fe20000000000 */
[----:B------:R-:W-:Y:S01]  /*a840*/  ENDCOLLECTIVE ;  /* 0x000000000000791b */ /* 0x000fe20003800000 */
.L_x_2485:
[----:B------:R-:W-:Y:S05]  /*a850*/  BSYNC B0 ;  /* 0x0000000000007941 */ /* 0x000fea0003800000 */
.L_x_2484:
[----:B------:R-:W-:Y:S05]  /*a860*/  BRA `(.L_x_2486) ;  /* 0xffffffa400cc7947 */ /* 0x000fea000383ffff */
.L_x_2375:
[----:B------:R-:W-:Y:S01]  /*a870*/  BSSY B0, `(.L_x_2487) ;  /* 0x0000005000007945 */ /* 0x000fe20003800000 */
[----:B------:R-:W-:-:S07]  /*a880*/  IMAD.MOV.U32 R15, RZ, RZ, -0x1 ;  /* 0xffffffffff0f7424 */ /* 0x000fce00078e00ff */
[----:B-1----:R-:W-:Y:S05]  /*a890*/  WARPSYNC.COLLECTIVE R15, `(.L_x_2488) ;  /* 0x000000000f087348 */ /* 0x002fea0003c00000 */
[----:B------:R-:W-:Y:S01]  /*a8a0*/  NOP ;  /* 0x0000000000007918 */ /* 0x000fe20000000000 */
[----:B-1----:R-:W-:Y:S01]  /*a8b0*/  ENDCOLLECTIVE ;  /* 0x000000000000791b */ /* 0x002fe20003800000 */
.L_x_2488:
[----:B------:R-:W-:Y:S05]  /*a8c0*/  BSYNC B0 ;  /* 0x0000000000007941 */ /* 0x000fea0003800000 */
.L_x_2487:
[----:B------:R-:W-:Y:S05]  /*a8d0*/  BRA `(.L_x_2489) ;  /* 0xffffffa800b87947 */ /* 0x000fea000383ffff */
.L_x_2392:
[----:B------:R-:W-:Y:S01]  /*a8e0*/  BSSY B0, `(.L_x_2490) ;  /* 0x0000005000007945 */ /* 0x000fe20003800000 */
[----:B------:R-:W-:-:S07]  /*a8f0*/  IMAD.MOV.U32 R15, RZ, RZ, -0x1 ;  /* 0xffffffffff0f7424 */ /* 0x000fce00078e00ff */
[----:B------:R-:W-:Y:S05]  /*a900*/  WARPSYNC.COLLECTIVE R15, `(.L_x_2491) ;  /* 0x000000000f087348 */ /* 0x000fea0003c00000 */
[----:B------:R-:W-:Y:S01]  /*a910*/  NOP ;  /* 0x0000000000007918 */ /* 0x000fe20000000000 */
[----:B------:R-:W-:Y:S01]  /*a920*/  ENDCOLLECTIVE ;  /* 0x000000000000791b */ /* 0x000fe20003800000 */
.L_x_2491:
[----:B------:R-:W-:Y:S05]  /*a930*/  BSYNC B0 ;  /* 0x0000000000007941 */ /* 0x000fea0003800000 */
.L_x_2490:
[----:B------:R-:W-:Y:S05]  /*a940*/  BRA `(.L_x_2492) ;  /* 0xffffffb400fc7947 */ /* 0x000fea000383ffff */
.L_x_2409:
[----:B------:R-:W-:Y:S01]  /*a950*/  BSSY B0, `(.L_x_2493) ;  /* 0x0000005000007945 */ /* 0x000fe20003800000 */
[----:B------:R-:W-:-:S07]  /*a960*/  IMAD.MOV.U32 R15, RZ, RZ, -0x1 ;  /* 0xffffffffff0f7424 */ /* 0x000fce00078e00ff */
[----:B------:R-:W-:Y:S05]  /*a970*/  WARPSYNC.COLLECTIVE R15, `(.L_x_2494) ;  /* 0x000000000f087348 */ /* 0x000fea0003c00000 */
[----:B------:R-:W-:Y:S01]  /*a980*/  NOP ;  /* 0x0000000000007918 */ /* 0x000fe20000000000 */
[----:B------:R-:W-:Y:S01]  /*a990*/  ENDCOLLECTIVE ;  /* 0x000000000000791b */ /* 0x000fe20003800000 */
.L_x_2494:
[----:B------:R-:W-:Y:S05]  /*a9a0*/  BSYNC B0 ;  /* 0x0000000000007941 */ /* 0x000fea0003800000 */
.L_x_2493:
[----:B------:R-:W-:Y:S05]  /*a9b0*/  BRA `(.L_x_2495) ;  /* 0xffffffbc00f07947 */ /* 0x000fea000383ffff */
.L_x_2425:
[----:B------:R-:W-:Y:S01]  /*a9c0*/  BSSY B0, `(.L_x_2496) ;  /* 0x0000005000007945 */ /* 0x000fe20003800000 */
[----:B------:R-:W-:-:S07]  /*a9d0*/  IMAD.MOV.U32 R15, RZ, RZ, -0x1 ;  /* 0xffffffffff0f7424 */ /* 0x000fce00078e00ff */
[----:B------:R-:W-:Y:S05]  /*a9e0*/  WARPSYNC.COLLECTIVE R15, `(.L_x_2497) ;  /* 0x000000000f087348 */ /* 0x000fea0003c00000 */
[----:B------:R-:W-:Y:S01]  /*a9f0*/  NOP ;  /* 0x0000000000007918 */ /* 0x000fe20000000000 */
[----:B------:R-:W-:Y:S01]  /*aa00*/  ENDCOLLECTIVE ;  /* 0x000000000000791b */ /* 0x000fe20003800000 */
.L_x_2497:
[----:B------:R-:W-:Y:S05]  /*aa10*/  BSYNC B0 ;  /* 0x0000000000007941 */ /* 0x000fea0003800000 */
.L_x_2496:
[----:B------:R-:W-:Y:S05]  /*aa20*/  BRA `(.L_x_2498) ;  /* 0xffffffc400607947 */ /* 0x000fea000383ffff */
.L_x_2457:
[----:B-1----:R1:W2:Y:S02]  /*aa30*/  SYNCS.PHASECHK.TRANS64.TRYWAIT P1, [R0+URZ+0x36420], R6 ;  /* 0x03642006000075a7 */ /* 0x0022a4000802017f */
[----:B--2---:R-:W-:Y:S05]  /*aa40*/  @!P1 NANOSLEEP.SYNCS 0x989680 ;  /* 0x009896800000995d */ /* 0x004fea0003900000 */
[----:B------:R-:W2:Y:S02]  /*aa50*/  @!P1 SYNCS.PHASECHK.TRANS64 P1, [R0+URZ+0x36420], R6 ;  /* 0x03642006000095a7 */ /* 0x000ea4000802007f */
[----:B--2---:R-:W-:Y:S05]  /*aa60*/  @!P1 BRA `(.L_x_2457) ;  /* 0xfffffffc00f09947 */ /* 0x004fea000383ffff */
[----:B------:R-:W-:Y:S05]  /*aa70*/  BRA `(.L_x_2499) ;  /* 0xffffffd800e07947 */ /* 0x000fea000383ffff */
.L_x_2461:
[----:B-1----:R1:W2:Y:S02]  /*aa80*/  SYNCS.PHASECHK.TRANS64.TRYWAIT P1, [R0+URZ+0x36438], R6 ;  /* 0x03643806000075a7 */ /* 0x0022a4000802017f */
[----:B--2---:R-:W-:Y:S05]  /*aa90*/  @!P1 NANOSLEEP.SYNCS 0x989680 ;  /* 0x009896800000995d */ /* 0x004fea0003900000 */
[----:B------:R-:W2:Y:S02]  /*aaa0*/  @!P1 SYNCS.PHASECHK.TRANS64 P1, [R0+URZ+0x36438], R6 ;  /* 0x03643806000095a7 */ /* 0x000ea4000802007f */
[----:B--2---:R-:W-:Y:S05]  /*aab0*/  @!P1 BRA `(.L_x_2461) ;  /* 0xfffffffc00f09947 */ /* 0x004fea000383ffff */
[----:B------:R-:W-:Y:S05]  /*aac0*/  BRA `(.L_x_2500) ;  /* 0xffffffe000c07947 */ /* 0x000fea000383ffff */
.L_x_2463:
[----:B--2---:R2:W3:Y:S02]  /*aad0*/  SYNCS.PHASECHK.TRANS64.TRYWAIT P1, [R0+URZ+0x36428], R3 ;  /* 0x03642803000075a7 */ /* 0x0044e4000802017f */
[----:B---3--:R-:W-:Y:S05]  /*aae0*/  @!P1 NANOSLEEP.SYNCS 0x989680 ;  /* 0x009896800000995d */ /* 0x008fea0003900000 */
[----:B------:R-:W3:Y:S02]  /*aaf0*/  @!P1 SYNCS.PHASECHK.TRANS64 P1, [R0+URZ+0x36428], R3 ;  /* 0x03642803000095a7 */ /* 0x000ee4000802007f */
[----:B---3--:R-:W-:Y:S05]  /*ab00*/  @!P1 BRA `(.L_x_2463) ;  /* 0xfffffffc00f09947 */ /* 0x008fea000383ffff */
[----:B------:R-:W-:Y:S05]  /*ab10*/  BRA `(.L_x_2501) ;  /* 0xffffffe400847947 */ /* 0x000fea000383ffff */
.L_x_2465:
        /* <DEDUP_REMOVED lines=8> */
.L_x_2467:
[----:B------:R-:W-:-:S07]  /*aba0*/  SHF.L.U32 R5, R7, 0x1f, RZ ;  /* 0x0000001f07057819 */ /* 0x000fce00000006ff */
.L_x_2503:
[----:B--2---:R2:W3:Y:S02]  /*abb0*/  SYNCS.PHASECHK.TRANS64.TRYWAIT P1, [R0+URZ+0x36420], R5 ;  /* 0x03642005000075a7 */ /* 0x0044e4000802017f */
[----:B---3--:R-:W-:Y:S05]  /*abc0*/  @!P1 NANOSLEEP.SYNCS 0x989680 ;  /* 0x009896800000995d */ /* 0x008fea0003900000 */
[----:B------:R-:W3:Y:S02]  /*abd0*/  @!P1 SYNCS.PHASECHK.TRANS64 P1, [R0+URZ+0x36420], R5 ;  /* 0x03642005000095a7 */ /* 0x000ee4000802007f */
[----:B---3--:R-:W-:Y:S05]  /*abe0*/  @!P1 BRA `(.L_x_2503) ;  /* 0xfffffffc00f09947 */ /* 0x008fea000383ffff */
[----:B------:R-:W-:Y:S05]  /*abf0*/  BRA `(.L_x_2504) ;  /* 0xffffffe800d47947 */ /* 0x000fea000383ffff */
.L_x_2470:
[----:B--2---:R2:W3:Y:S02]  /*ac00*/  SYNCS.PHASECHK.TRANS64.TRYWAIT P1, [R0+URZ+0x36438], R6 ;  /* 0x03643806000075a7 */ /* 0x0044e4000802017f */
[----:B---3--:R-:W-:Y:S05]  /*ac10*/  @!P1 NANOSLEEP.SYNCS 0x989680 ;  /* 0x009896800000995d */ /* 0x008fea0003900000 */
[----:B------:R-:W3:Y:S02]  /*ac20*/  @!P1 SYNCS.PHASECHK.TRANS64 P1, [R0+URZ+0x36438], R6 ;  /* 0x03643806000095a7 */ /* 0x000ee4000802007f */
[----:B---3--:R-:W-:Y:S05]  /*ac30*/  @!P1 BRA `(.L_x_2470) ;  /* 0xfffffffc00f09947 */ /* 0x008fea000383ffff */
[----:B------:R-:W-:Y:S05]  /*ac40*/  BRA `(.L_x_2505) ;  /* 0xffffffec00a07947 */ /* 0x000fea000383ffff */
.L_x_2472:
[----:B-1----:R1:W2:Y:S02]  /*ac50*/  SYNCS.PHASECHK.TRANS64.TRYWAIT P1, [R0+URZ+0x36428], R5 ;  /* 0x03642805000075a7 */ /* 0x0022a4000802017f */
[----:B--2---:R-:W-:Y:S05]  /*ac60*/  @!P1 NANOSLEEP.SYNCS 0x989680 ;  /* 0x009896800000995d */ /* 0x004fea0003900000 */
[----:B------:R-:W2:Y:S02]  /*ac70*/  @!P1 SYNCS.PHASECHK.TRANS64 P1, [R0+URZ+0x36428], R5 ;  /* 0x03642805000095a7 */ /* 0x000ea4000802007f */
[----:B--2---:R-:W-:Y:S05]  /*ac80*/  @!P1 BRA `(.L_x_2472) ;  /* 0xfffffffc00f09947 */ /* 0x004fea000383ffff */
[----:B------:R-:W-:Y:S05]  /*ac90*/  BRA `(.L_x_2506) ;  /* 0xfffffff0004c7947 */ /* 0x000fea000383ffff */
.L_x_2474:
[----:B--2---:R2:W3:Y:S02]  /*aca0*/  SYNCS.PHASECHK.TRANS64.TRYWAIT P1, [R0+URZ+0x36438], R3 ;  /* 0x03643803000075a7 */ /* 0x0044e4000802017f */
[----:B---3--:R-:W-:Y:S05]  /*acb0*/  @!P1 NANOSLEEP.SYNCS 0x989680 ;  /* 0x009896800000995d */ /* 0x008fea0003900000 */
[----:B------:R-:W3:Y:S02]  /*acc0*/  @!P1 SYNCS.PHASECHK.TRANS64 P1, [R0+URZ+0x36438], R3 ;  /* 0x03643803000095a7 */ /* 0x000ee4000802007f */
[----:B---3--:R-:W-:Y:S05]  /*acd0*/  @!P1 BRA `(.L_x_2474) ;  /* 0xfffffffc00f09947 */ /* 0x008fea000383ffff */
[----:B------:R-:W-:Y:S05]  /*ace0*/  BRA `(.L_x_2507) ;  /* 0xfffffff400087947 */ /* 0x000fea000383ffff */
.L_x_2476:
[----:B------:R-:W-:Y:S01]  /*acf0*/  BSSY B0, `(.L_x_2508) ;  /* 0x0000006000007945 */ /* 0x000fe20003800000 */
[----:B------:R-:W-:-:S07]  /*ad00*/  IMAD.MOV.U32 R15, RZ, RZ, -0x1 ;  /* 0xffffffffff0f7424 */ /* 0x000fce00078e00ff */
[----:B--2---:R-:W-:Y:S05]  /*ad10*/  WARPSYNC.COLLECTIVE R15, `(.L_x_2509) ;  /* 0x000000000f0c7348 */ /* 0x004fea0003c00000 */
[----:B------:R-:W-:Y:S02]  /*ad20*/  ELECT P6, UR62, PT ;  /* 0x00000000003e782f */ /* 0x000fe400038c0000 */
[----:B------:R-:W-:Y:S01]  /*ad30*/  MOV R14, UR62 ;  /* 0x0000003e000e7c02 */ /* 0x000fe20008000f00 */
[----:B--2---:R-:W-:Y:S10]  /*ad40*/  ENDCOLLECTIVE ;  /* 0x000000000000791b */ /* 0x004ff40003800000 */
.L_x_2509:
[----:B------:R-:W-:Y:S05]  /*ad50*/  BSYNC B0 ;  /* 0x0000000000007941 */ /* 0x000fea0003800000 */
.L_x_2508:
[----:B------:R-:W-:Y:S05]  /*ad60*/  BRA `(.L_x_2510) ;  /* 0xfffffff400c47947 */ /* 0x000fea000383ffff */
.L_x_2478:
[----:B-1----:R1:W3:Y:S02]  /*ad70*/  SYNCS.PHASECHK.TRANS64.TRYWAIT P0, [R7+URZ], R4 ;  /* 0x00000004070075a7 */ /* 0x0022e4000800017f */
[----:B---3--:R-:W-:Y:S05]  /*ad80*/  @!P0 NANOSLEEP.SYNCS 0x989680 ;  /* 0x009896800000895d */ /* 0x008fea0003900000 */
[----:B------:R-:W3:Y:S02]  /*ad90*/  @!P0 SYNCS.PHASECHK.TRANS64 P0, [R7+URZ], R4 ;  /* 0x00000004070085a7 */ /* 0x000ee4000800007f */
[----:B---3--:R-:W-:Y:S05]  /*ada0*/  @!P0 BRA `(.L_x_2478) ;  /* 0xfffffffc00f08947 */ /* 0x008fea000383ffff */
[----:B------:R-:W-:Y:S05]  /*adb0*/  BRA `(.L_x_2511) ;  /* 0xfffffff800047947 */ /* 0x000fea000383ffff */
.L_x_2479:
[----:B---3--:R3:W4:Y:S02]  /*adc0*/  SYNCS.PHASECHK.TRANS64.TRYWAIT P0, [R3+URZ], R0 ;  /* 0x00000000030075a7 */ /* 0x008724000800017f */
[----:B----4-:R-:W-:Y:S05]  /*add0*/  @!P0 NANOSLEEP.SYNCS 0x989680 ;  /* 0x009896800000895d */ /* 0x010fea0003900000 */
[----:B------:R-:W4:Y:S02]  /*ade0*/  @!P0 SYNCS.PHASECHK.TRANS64 P0, [R3+URZ], R0 ;  /* 0x00000000030085a7 */ /* 0x000f24000800007f */
[----:B----4-:R-:W-:Y:S05]  /*adf0*/  @!P0 BRA `(.L_x_2479) ;  /* 0xfffffffc00f08947 */ /* 0x010fea000383ffff */
[----:B------:R-:W-:Y:S05]  /*ae00*/  BRA `(.L_x_2512) ;  /* 0xfffffff400f87947 */ /* 0x000fea000383ffff */
.L_x_2513:
        /* <DEDUP_REMOVED lines=15> */
.L_x_3870:


//--------------------- .text._ZN7cutlass13device_kernelIN5flash11enable_sm90INS1_16FlashAttnBwdSm90INS1_25CollectiveMainloopBwdSm90ILi2ELi1ELi1EN4cute5tupleIJNS5_1CILi1EEES8_S8_EEENS6_IJNS7_ILi64EEENS7_ILi96EEENS7_ILi192EEEEEENS_10bfloat16_tEfNS_4arch4Sm90ELb1ELb0ELb1ELb0ELb0ELb0ELb1ELb0ELi3ELi1ELi1ELi1ELb0EEENS1_21CollectiveEpilogueBwdISD_SE_SG_Li384ELb0ELb1ELi3EEENS1_25SingleTileBwdLPTSchedulerILb0ELi96ELb0EEEEEEEEEvNT_6ParamsE --------------------------
	.section	.text._ZN7cutlass13device_kernelIN5flash11enable_sm90INS1_16FlashAttnBwdSm90INS1_25CollectiveMainloopBwdSm90ILi2ELi1ELi1EN4cute5tupleIJNS5_1CILi1EEES8_S8_EEENS6_IJNS7_ILi64EEENS7_ILi96EEENS7_ILi192EEEEEENS_10bfloat16_tEfNS_4arch4Sm90ELb1ELb0ELb1ELb0ELb0ELb0ELb1ELb0ELi3ELi1ELi1ELi1ELb0EEENS1_21CollectiveEpilogueBwdISD_SE_SG_Li384ELb0ELb1ELi3EEENS1_25SingleTileBwdLPTSchedulerILb0ELi96ELb0EEEEEEEEEvNT_6ParamsE,"ax",@progbits
	.align	128
.text._ZN7cutlass13device_kernelIN5flash11enable_sm90INS1_16FlashAttnBwdSm90INS1_25CollectiveMainloopBwdSm90ILi2ELi1ELi1EN4cute5tupleIJNS5_1CILi1EEES8_S8_EEENS6_IJNS7_ILi64EEENS7_ILi96EEENS7_ILi192EEEEEENS_10bfloat16_tEfNS_4arch4Sm90ELb1ELb0ELb1ELb0ELb0ELb0ELb1ELb0ELi3ELi1ELi1ELi1ELb0EEENS1_21CollectiveEpilogueBwdISD_SE_SG_Li384ELb0ELb1ELi3EEENS1_25SingleTileBwdLPTSchedulerILb0ELi96ELb0EEEEEEEEEvNT_6ParamsE:
        .type           _ZN7cutlass13device_kernelIN5flash11enable_sm90INS1_16FlashAttnBwdSm90INS1_25CollectiveMainloopBwdSm90ILi2ELi1ELi1EN4cute5tupleIJNS5_1CILi1EEES8_S8_EEENS6_IJNS7_ILi64EEENS7_ILi96EEENS7_ILi192EEEEEENS_10bfloat16_tEfNS_4arch4Sm90ELb1ELb0ELb1ELb0ELb0ELb0ELb1ELb0ELi3ELi1ELi1ELi1ELb0EEENS1_21CollectiveEpilogueBwdISD_SE_SG_Li384ELb0ELb1ELi3EEENS1_25SingleTileBwdLPTSchedulerILb0ELi96ELb0EEEEEEEEEvNT_6ParamsE,@function
        .size           _ZN7cutlass13device_kernelIN5flash11enable_sm90INS1_16FlashAttnBwdSm90INS1_25CollectiveMainloopBwdSm90ILi2ELi1ELi1EN4cute5tupleIJNS5_1CILi1EEES8_S8_EEENS6_IJNS7_ILi64EEENS7_ILi96EEENS7_ILi192EEEEEENS_10bfloat16_tEfNS_4arch4Sm90ELb1ELb0ELb1ELb0ELb0ELb0ELb1ELb0ELi3ELi1ELi1ELi1ELb0EEENS1_21CollectiveEpilogueBwdISD_SE_SG_Li384ELb0ELb1ELi3EEENS1_25SingleTileBwdLPTSchedulerILb0ELi96ELb0EEEEEEEEEvNT_6ParamsE,(.L_x_3871 - _ZN7cutlass13device_kernelIN5flash11enable_sm90INS1_16FlashAttnBwdSm90INS1_25CollectiveMainloopBwdSm90ILi2ELi1ELi1EN4cute5tupleIJNS5_1CILi1EEES8_S8_EEENS6_IJNS7_ILi64EEENS7_ILi96EEENS7_ILi192EEEEEENS_10bfloat16_tEfNS_4arch4Sm90ELb1ELb0ELb1ELb0ELb0ELb0ELb1ELb0ELi3ELi1ELi1ELi1ELb0EEENS1_21CollectiveEpilogueBwdISD_SE_SG_Li384ELb0ELb1ELi3EEENS1_25SingleTileBwdLPTSchedulerILb0ELi96ELb0EEEEEEEEEvNT_6ParamsE)
        .other          _ZN7cutlass13device_kernelIN5flash11enable_sm90INS1_16FlashAttnBwdSm90INS1_25CollectiveMainloopBwdSm90ILi2ELi1ELi1EN4cute5tupleIJNS5_1CILi1EEES8_S8_EEENS6_IJNS7_ILi64EEENS7_ILi96EEENS7_ILi192EEEEEENS_10bfloat16_tEfNS_4arch4Sm90ELb1ELb0ELb1ELb0ELb0ELb0ELb1ELb0ELi3ELi1ELi1ELi1ELb0EEENS1_21CollectiveEpilogueBwdISD_SE_SG_Li384ELb0ELb1ELi3EEENS1_25SingleTileBwdLPTSchedulerILb0ELi96ELb0EEEEEEEEEvNT_6ParamsE,@"STO_CUDA_ENTRY STV_DEFAULT"
_ZN7cutlass13device_kernelIN5flash11enable_sm90INS1_16FlashAttnBwdSm90INS1_25CollectiveMainloopBwdSm90ILi2ELi1ELi1EN4cute5tupleIJNS5_1CILi1EEES8_S8_EEENS6_IJNS7_ILi64EEENS7_ILi96EEENS7_ILi192EEEEEENS_10bfloat16_tEfNS_4arch4Sm90ELb1ELb0ELb1ELb0ELb0ELb0ELb1ELb0ELi3ELi1ELi1ELi1ELb0EEENS1_21CollectiveEpilogueBwdISD_SE_SG_Li384ELb0ELb1ELi3EEENS1_25SingleTileBwdLPTSchedulerILb0ELi96ELb0EEEEEEEEEvNT_6ParamsE:
        /* <DEDUP_REMOVED lines=29> */
.L_x_2515:
[----:B------:R-:W-:Y:S05]  /*01d0*/  BSYNC B0 ;  /* 0x0000000000007941 */ /* 0x000fea0003800000 */
.L_x_2514:
        /* <DEDUP_REMOVED lines=34> */
.L_x_2516:
        /* <DEDUP_REMOVED lines=20> */
.L_x_2517:
[----:B---3--:R-:W-:Y:S01]  /*0540*/  ISETP.NE.AND P0, PT, R2, RZ, PT ;  /* 0x000000ff0200720c */ /* 0x008fe20003f05270 */
[----:B------:R-:W-:Y:S01]  /*0550*/  IMAD.MOV.U32 R2, RZ, RZ, 0x1 ;  /* 0x00000001ff027424 */ /* 0x000fe200078e00ff */
[----:B------:R-:W-:-:S04]  /*0560*/  NOP ;  /* 0x0000000000007918 */ /* 0x000fc80000000000 */
[----:B------:R-:W-:-:S05]  /*0570*/  SEL R2, R2, 0x2, !P0 ;  /* 0x0000000202027807 */ /* 0x000fca0004000000 */
[----:B------:R3:W-:Y:S01]  /*0580*/  STL [R1+0xc], R2 ;  /* 0x00000c0201007387 */ /* 0x0007e20000100800 */
[----:B-12-4-:R-:W-:Y:S06]  /*0590*/  BAR.SYNC.DEFER_BLOCKING 0x0 ;  /* 0x0000000000007b1d */ /* 0x016fec0000010000 */
[----:B------:R-:W-:Y:S05]  /*05a0*/  @!P0 BRA `(.L_x_2518) ;  /* 0x00000058002c8947 */ /* 0x000fea0003800000 */
.L_x_2519:
[----:B------:R-:W-:-:S08]  /*05b0*/  NOP ;  /* 0x0000000000007918 */ /* 0x000fd00000000000 */
[----:B------:R-:W1:Y:S02]  /*05c0*/  USETMAXREG.TRY_ALLOC.CTAPOOL UP0, 0xa0 ;  /* 0x000000a0000079c8 */ /* 0x000e640008000600 */
[----:B-1----:R-:W-:-:S13]  /*05d0*/  PLOP3.LUT P0, PT, PT, PT, UP0, 0x80, 0x0 ;  /* 0x000000000000781c */ /* 0x002fda0003f0f008 */
[----:B------:R-:W-:Y:S05]  /*05e0*/  @!P0 BRA `(.L_x_2519) ;  /* 0xfffffffc00f08947 */ /* 0x000fea000383ffff */
[----:B------:R-:W-:Y:S01]  /*05f0*/  LOP3.LUT R0, R0, 0x3, RZ, 0xc0, !PT ;  /* 0x0000000300007812 */ /* 0x000fe200078ec0ff */
[----:B---3--:R-:W1:Y:S01]  /*0600*/  S2R R2, SR_TID.X ;  /* 0x0000000000027919 */ /* 0x008e620000002100 */
[----:B------:R-:W2:Y:S01]  /*0610*/  S2UR UR7, SR_CTAID.X ;  /* 0x00000000000779c3 */ /* 0x000ea20000002500 */
[----:B------:R-:W-:Y:S02]  /*0620*/  ULDC UR8, c[0x0][0xb50] ;  /* 0x0002d40000087ab9 */ /* 0x000fe40000000800 */
[----:B------:R-:W-:Y:S01]  /*0630*/  UISETP.NE.AND UP0, UPT, UR8, 0x1, UPT ;  /* 0x000000010800788c */ /* 0x000fe2000bf05270 */
[----:B------:R-:W3:Y:S04]  /*0640*/  SHFL.IDX PT, R0, R0, RZ, 0x1f ;  /* 0x00001fff00007589 */ /* 0x000ee800000e0000 */
[----:B------:R-:W4:Y:S06]  /*0650*/  LDC R3, c[0x0][0xb68] ;  /* 0x0002da00ff037b82 */ /* 0x000f2c0000000800 */
[----:B------:R-:W-:Y:S01]  /*0660*/  @UP0 ULDC UR4, c[0x0][0xb54] ;  /* 0x0002d50000040ab9 */ /* 0x000fe20000000800 */
[----:B------:R-:W-:Y:S01]  /*0670*/  @UP0 ULDC UR9, c[0x0][0xb58] ;  /* 0x0002d60000090ab9 */ /* 0x000fe20000000800 */
[----:B--2---:R-:W-:-:S02]  /*0680*/  UIMAD.WIDE.U32 UR4, UR7, UR4, URZ ;  /* 0x00000004070472a5 */ /* 0x004fc4000f8e003f */
[----:B------:R-:W-:Y:S01]  /*0690*/  UMOV UR6, UR7 ;  /* 0x0000000700067c82 */ /* 0x000fe20008000000 */
[----:B---3--:R-:W-:Y:S01]  /*06a0*/  ISETP.NE.AND P0, PT, R0, RZ, PT ;  /* 0x000000ff0000720c */ /* 0x008fe20003f05270 */
[----:B------:R-:W-:Y:S01]  /*06b0*/  @UP0 USHF.R.U32.HI UR6, URZ, UR9, UR5 ;  /* 0x000000093f060299 */ /* 0x000fe20008011605 */
[----:B-1----:R-:W-:-:S03]  /*06c0*/  SHF.R.U32.HI R2, RZ, 0x7, R2 ;  /* 0x00000007ff027819 */ /* 0x002fc60000011602 */
[----:B------:R-:W-:-:S04]  /*06d0*/  UIADD3 UR4, -UR6, URZ, URZ ;  /* 0x0000003f06047290 */ /* 0x000fc8000fffe13f */
[----:B------:R-:W-:-:S04]  /*06e0*/  UIMAD UR10, UR8, UR4, UR7 ;  /* 0x00000004080a72a4 */ /* 0x000fc8000f8e0207 */
[----:B------:R-:W-:-:S05]  /*06f0*/  @!P0 VIADD R2, R2, 0x9 ;  /* 0x0000000902028836 */ /* 0x000fca0000000000 */
[----:B------:R1:W-:Y:S06]  /*0700*/  @!P0 BAR.ARV R2, 0xa0 ;  /* 0x000280020000851d */ /* 0x0003ec0000002000 */
[----:B----4-:R-:W-:-:S13]  /*0710*/  ISETP.LE.AND P0, PT, R3, UR6, PT ;  /* 0x0000000603007c0c */ /* 0x010fda000bf03270 */
[----:B-1----:R-:W-:Y:S05]  /*0720*/  @!P0 BRA `(.L_x_2520) ;  /* 0x0000000000208947 */ /* 0x002fea0003800000 */
[----:B------:R-:W-:Y:S01]  /*0730*/  ULDC UR7, c[0x0][0xb5c] ;  /* 0x0002d70000077ab9 */ /* 0x000fe20000000800 */
[----:B------:R-:W-:Y:S01]  /*0740*/  UMOV UR38, UR10 ;  /* 0x0000000a00267c82 */ /* 0x000fe20008000000 */
[----:B------:R-:W-:-:S11]  /*0750*/  UISETP.NE.AND UP0, UPT, UR7, 0x1, UPT ;  /* 0x000000010700788c */ /* 0x000fd6000bf05270 */
[----:B------:R-:W-:Y:S02]  /*0760*/  @UP0 ULDC.64 UR8, c[0x0][0xb60] ;  /* 0x0002d80000080ab9 */ /* 0x000fe40000000a00 */
[----:B------:R-:W-:-:S04]  /*0770*/  UIMAD.WIDE.U32 UR4, UR10, UR8, URZ ;  /* 0x000000080a0472a5 */ /* 0x000fc8000f8e003f */
[----:B------:R-:W-:-:S04]  /*0780*/  @UP0 USHF.R.U32.HI UR38, URZ, UR9, UR5 ;  /* 0x000000093f260299 */ /* 0x000fc80008011605 */
[----:B------:R-:W-:Y:S01]  /*0790*/  UIMAD UR4, UR38, UR7, URZ ;  /* 0x00000007260472a4 */ /* 0x000fe2000f8e023f */
[----:B------:R-:W-:Y:S11]  /*07a0*/  BRA `(.L_x_2521) ;  /* 0x00000000001c7947 */ /* 0x000ff60003800000 */
.L_x_2520:
[----:B------:R-:W-:Y:S01]  /*07b0*/  ULDC UR7, c[0x0][0xb44] ;  /* 0x0002d10000077ab9 */ /* 0x000fe20000000800 */
[----:B------:R-:W-:Y:S01]  /*07c0*/  UMOV UR38, UR10 ;  /* 0x0000000a00267c82 */ /* 0x000fe20008000000 */
[----:B------:R-:W-:-:S11]  /*07d0*/  UISETP.NE.AND UP0, UPT, UR7, 0x1, UPT ;  /* 0x000000010700788c */ /* 0x000fd6000bf05270 */
[----:B------:R-:W-:Y:S02]  /*07e0*/  @UP0 ULDC.64 UR8, c[0x0][0xb48] ;  /* 0x0002d20000080ab9 */ /* 0x000fe40000000a00 */
[----:B------:R-:W-:-:S04]  /*07f0*/  UIMAD.WIDE.U32 UR4, UR10, UR8, URZ ;  /* 0x000000080a0472a5 */ /* 0x000fc8000f8e003f */
[----:B------:R-:W-:-:S04]  /*0800*/  @UP0 USHF.R.U32.HI UR38, URZ, UR9, UR5 ;  /* 0x000000093f260299 */ /* 0x000fc80008011605 */
[----:B------:R-:W-:-:S12]  /*0810*/  UIMAD UR4, UR38, UR7, URZ ;  /* 0x00000007260472a4 */ /* 0x000fd8000f8e023f */
.L_x_2521:
[----:B------:R-:W-:Y:S01]  /*0820*/  ULDC UR43, c[0x0][0xb38] ;  /* 0x0002ce00002b7ab9 */ /* 0x000fe20000000800 */
[----:B------:R-:W-:Y:S02]  /*0830*/  UIADD3 UR4, UR10, -UR4, URZ ;  /* 0x800000040a047290 */ /* 0x000fe4000fffe03f */
[----:B------:R-:W-:Y:S01]  /*0840*/  UISETP.NE.AND UP0, UPT, UR43, 0x1, UPT ;  /* 0x000000012b00788c */ /* 0x000fe2000bf05270 */
[----:B------:R-:W-:Y:S02]  /*0850*/  ULDC UR5, c[0x0][0xb44] ;  /* 0x0002d10000057ab9 */ /* 0x000fe40000000800 */
[----:B------:R-:W-:-:S08]  /*0860*/  UIMAD UR6, UR6, UR5, UR4 ;  /* 0x00000005060672a4 */ /* 0x000fd0000f8e0204 */
[----:B------:R-:W-:Y:S01]  /*0870*/  @UP0 ULDC UR4, c[0x0][0xb3c] ;  /* 0x0002cf0000040ab9 */ /* 0x000fe20000000800 */
[----:B------:R-:W-:Y:S01]  /*0880*/  @UP0 ULDC UR7, c[0x0][0xb40] ;  /* 0x0002d00000070ab9 */ /* 0x000fe20000000800 */
[----:B------:R-:W-:Y:S02]  /*0890*/  UIMAD.WIDE.U32 UR4, UR6, UR4, URZ ;  /* 0x00000004060472a5 */ /* 0x000fe4000f8e003f */
[----:B------:R-:W-:Y:S02]  /*08a0*/  UMOV UR44, UR6 ;  /* 0x00000006002c7c82 */ /* 0x000fe40008000000 */
[----:B------:R-:W-:-:S04]  /*08b0*/  @UP0 USHF.R.U32.HI UR44, URZ, UR7, UR5 ;  /* 0x000000073f2c0299 */ /* 0x000fc80008011605 */
[----:B------:R-:W-:Y:S02]  /*08c0*/  UIADD3 UR4, -UR44, URZ, URZ ;  /* 0x0000003f2c047290 */ /* 0x000fe4000fffe13f */
[----:B------:R-:W-:Y:S02]  /*08d0*/  ISETP.LE.AND P0, PT, RZ, UR44, PT ;  /* 0x0000002cff007c0c */ /* 0x000fe4000bf03270 */
[----:B------:R-:W-:-:S11]  /*08e0*/  UIMAD UR43, UR43, UR4, UR6 ;  /* 0x000000042b2b72a4 */ /* 0x000fd6000f8e0206 */
[----:B------:R-:W-:Y:S05]  /*08f0*/  @!P0 EXIT ;  /* 0x000000000000894d */ /* 0x000fea0003800000 */
[----:B------:R-:W-:Y:S01]  /*0900*/  ULDC UR5, c[0x0][0x280] ;  /* 0x0000a00000057ab9 */ /* 0x000fe20000000800 */
[----:B------:R-:W-:Y:S01]  /*0910*/  ULDC UR6, c[0x0][0x290] ;  /* 0x0000a40000067ab9 */ /* 0x000fe20000000800 */
[----:B------:R-:W-:Y:S01]  /*0920*/  UIMAD UR4, UR38, 0x60, UR5 ;  /* 0x00000060260478a4 */ /* 0x000fe2000f8e0205 */
[----:B------:R-:W-:Y:S01]  /*0930*/  PLOP3.LUT P0, PT, PT, PT, PT, 0x80, 0x0 ;  /* 0x000000000000781c */ /* 0x000fe20003f0f070 */
[----:B------:R-:W-:Y:S01]  /*0940*/  ULDC UR7, c[0x0][0x74c] ;  /* 0x0001d30000077ab9 */ /* 0x000fe20000000800 */
[----:B------:R-:W-:Y:S01]  /*0950*/  CS2R R70, SRZ ;  /* 0x0000000000467805 */ /* 0x000fe2000001ff00 */
[----:B------:R-:W-:Y:S01]  /*0960*/  UIADD3 UR6, -UR7, UR4, -UR6 ;  /* 0x0000000407067290 */ /* 0x000fe2000fffe906 */
[----:B------:R-:W-:Y:S01]  /*0970*/  CS2R R68, SRZ ;  /* 0x0000000000447805 */ /* 0x000fe2000001ff00 */
[----:B------:R-:W-:Y:S01]  /*0980*/  UIADD3 UR4, UR5, 0x3f, URZ ;  /* 0x0000003f05047890 */ /* 0x000fe2000fffe03f */
[----:B------:R-:W-:Y:S01]  /*0990*/  CS2R R66, SRZ ;  /* 0x0000000000427805 */ /* 0x000fe2000001ff00 */
[----:B------:R-:W-:Y:S01]  /*09a0*/  USHF.R.S32.HI UR7, URZ, 0x1f, UR6 ;  /* 0x0000001f3f077899 */ /* 0x000fe20008011406 */
[----:B------:R-:W-:Y:S01]  /*09b0*/  CS2R R64, SRZ ;  /* 0x0000000000407805 */ /* 0x000fe2000001ff00 */
[----:B------:R-:W-:Y:S01]  /*09c0*/  USHF.R.S32.HI UR5, URZ, 0x1f, UR4 ;  /* 0x0000001f3f057899 */ /* 0x000fe20008011404 */
[----:B------:R-:W-:Y:S01]  /*09d0*/  CS2R R62, SRZ ;  /* 0x00000000003e7805 */ /* 0x000fe2000001ff00 */
[----:B------:R-:W-:Y:S01]  /*09e0*/  ULEA.HI UR7, UR7, UR6, URZ, 0x6 ;  /* 0x0000000607077291 */ /* 0x000fe2000f8f303f */
[----:B------:R-:W-:Y:S01]  /*09f0*/  CS2R R60, SRZ ;  /* 0x00000000003c7805 */ /* 0x000fe2000001ff00 */
[----:B------:R-:W-:Y:S01]  /*0a00*/  ULEA.HI UR5, UR5, UR4, URZ, 0x6 ;  /* 0x0000000405057291 */ /* 0x000fe2000f8f303f */
[----:B------:R-:W-:Y:S01]  /*0a10*/  CS2R R58, SRZ ;  /* 0x00000000003a7805 */ /* 0x000fe2000001ff00 */
[----:B------:R-:W-:Y:S01]  /*0a20*/  USHF.R.S32.HI UR7, URZ, 0x6, UR7 ;  /* 0x000000063f077899 */ /* 0x000fe20008011407 */
[----:B------:R-:W-:Y:S01]  /*0a30*/  CS2R R56, SRZ ;  /* 0x0000000000387805 */ /* 0x000fe2000001ff00 */
[----:B------:R-:W-:Y:S01]  /*0a40*/  USHF.R.S32.HI UR36, URZ, 0x6, UR5 ;  /* 0x000000063f247899 */ /* 0x000fe20008011405 */
[----:B------:R-:W-:-:S02]  /*0a50*/  CS2R R54, SRZ ;  /* 0x0000000000367805 */ /* 0x000fc4000001ff00 */
[----:B------:R-:W-:Y:S02]  /*0a60*/  CS2R R52, SRZ ;  /* 0x0000000000347805 */ /* 0x000fe4000001ff00 */
[----:B------:R-:W-:Y:S02]  /*0a70*/  CS2R R50, SRZ ;  /* 0x0000000000327805 */ /* 0x000fe4000001ff00 */
[----:B------:R-:W-:Y:S02]  /*0a80*/  VIMNMX R16, RZ, UR7, !PT ;  /* 0x00000007ff107c48 */ /* 0x000fe4000ffe0100 */
[----:B------:R-:W-:Y:S02]  /*0a90*/  CS2R R48, SRZ ;  /* 0x0000000000307805 */ /* 0x000fe4000001ff00 */
[----:B------:R-:W-:Y:S02]  /*0aa0*/  CS2R R46, SRZ ;  /* 0x00000000002e7805 */ /* 0x000fe4000001ff00 */
[----:B------:R-:W-:-:S02]  /*0ab0*/  CS2R R44, SRZ ;  /* 0x00000000002c7805 */ /* 0x000fc4000001ff00 */
[----:B------:R-:W-:Y:S02]  /*0ac0*/  ISETP.LT.AND P1, PT, R16, UR36, PT ;  /* 0x0000002410007c0c */ /* 0x000fe4000bf21270 */
        /* <DEDUP_REMOVED lines=33> */
[----:B------:R-:W-:Y:S01]  /*0ce0*/  CS2R R72, SRZ ;  /* 0x0000000000487805 */ /* 0x000fe2000001ff00 */
[----:B------:R-:W-:Y:S06]  /*0cf0*/  @!P1 BRA `(.L_x_2522) ;  /* 0x00000034001c9947 */ /* 0x000fec0003800000 */
[----:B------:R-:W1:Y:S01]  /*0d00*/  S2UR UR4, SR_CgaCtaId ;  /* 0x00000000000479c3 */ /* 0x000e620000008800 */
[----:B------:R-:W-:Y:S01]  /*0d10*/  UMOV UR37, 0x400 ;  /* 0x0000040000257882 */ /* 0x000fe20000000000 */
[----:B------:R-:W-:Y:S01]  /*0d20*/  ULDC UR40, c[0x0][0x75c] ;  /* 0x0001d70000287ab9 */ /* 0x000fe20000000800 */
[----:B------:R-:W-:Y:S01]  /*0d30*/  ULDC UR41, c[0x0][0x744] ;  /* 0x0001d10000297ab9 */ /* 0x000fe20000000800 */
        /* <DEDUP_REMOVED lines=21> */
.L_x_2524:
        /* <DEDUP_REMOVED lines=15> */
.L_x_2523:
        /* <DEDUP_REMOVED lines=20> */
.L_x_2526:
        /* <DEDUP_REMOVED lines=15> */
.L_x_2525:
        /* <DEDUP_REMOVED lines=8> */
.L_x_2640:
        /* <DEDUP_REMOVED lines=19> */
.L_x_2528:
[----:B------:R-:W3:Y:S01]  /*1360*/  LDL.LU R15, [R1+0xc] ;  /* 0x00000c00010f7983 */ /* 0x000ee20000300800 */
[----:B------:R-:W-:Y:S01]  /*1370*/  IMAD.IADD R12, R8, 0x1, -R9 ;  /* 0x00000001080c7824 */ /* 0x000fe200078e0a09 */
[--C-:B------:R-:W-:Y:S01]  /*1380*/  SHF.R.S32.HI R5, RZ, 0x1, R2.reuse ;  /* 0x00000001ff057819 */ /* 0x100fe20000011402 */
[----:B------:R-:W-:Y:S01]  /*1390*/  IMAD.HI R11, R13, 0x55555556, RZ ;  /* 0x555555560d0b7827 */ /* 0x000fe200078e02ff */
[----:B------:R-:W-:Y:S01]  /*13a0*/  SHF.R.S32.HI R8, RZ, 0x1f, R2 ;  /* 0x0000001fff087819 */ /* 0x000fe20000011402 */
[----:B------:R-:W-:Y:S01]  /*13b0*/  ULDC UR4, c[0x0][0x290] ;  /* 0x0000a40000047ab9 */ /* 0x000fe20000000800 */
[----:B--2---:R-:W-:Y:S01]  /*13c0*/  SHF.R.S32.HI R10, RZ, 0x1f, R7 ;  /* 0x0000001fff0a7819 */ /* 0x004fe20000011407 */
[----:B------:R-:W-:Y:S01]  /*13d0*/  UIMAD UR4, UR38, -0x60, UR4 ;  /* 0xffffffa0260478a4 */ /* 0x000fe2000f8e0204 */
[----:B------:R-:W-:Y:S01]  /*13e0*/  LEA.HI R8, R8, R5, RZ, 0x2 ;  /* 0x0000000508087211 */ /* 0x000fe200078f10ff */
[----:B------:R-:W-:Y:S01]  /*13f0*/  ULDC UR5, c[0x0][0x280] ;  /* 0x0000a00000057ab9 */ /* 0x000fe20000000800 */
[----:B------:R-:W-:Y:S01]  /*1400*/  LEA.HI R10, R10, R7, RZ, 0x3 ;  /* 0x000000070a0a7211 */ /* 0x000fe200078f18ff */
[----:B------:R-:W-:Y:S01]  /*1410*/  UIADD3 UR5, UR4, 0x1, -UR5 ;  /* 0x0000000104057890 */ /* 0x000fe2000fffe805 */
[----:B------:R-:W-:-:S02]  /*1420*/  LOP3.LUT R8, R8, 0xfffffffc, RZ, 0xc0, !PT ;  /* 0xfffffffc08087812 */ /* 0x000fc400078ec0ff */
[----:B------:R-:W-:Y:S02]  /*1430*/  CS2R R70, SRZ ;  /* 0x0000000000467805 */ /* 0x000fe4000001ff00 */
[----:B------:R-:W-:Y:S01]  /*1440*/  LOP3.LUT R2, R2, 0x7fffffe, RZ, 0xc0, !PT ;  /* 0x07fffffe02027812 */ /* 0x000fe200078ec0ff */
[----:B------:R-:W-:Y:S01]  /*1450*/  IMAD.SHL.U32 R10, R10, 0x20, RZ ;  /* 0x000000200a0a7824 */ /* 0x000fe200078e00ff */
[----:B------:R-:W-:Y:S01]  /*1460*/  SHF.R.S32.HI R6, RZ, 0x4, R6 ;  /* 0x00000004ff067819 */ /* 0x000fe20000011406 */
[----:B------:R-:W-:Y:S01]  /*1470*/  IMAD.IADD R8, R5, 0x1, -R8 ;  /* 0x0000000105087824 */ /* 0x000fe200078e0a08 */
[----:B------:R-:W-:Y:S01]  /*1480*/  SHF.R.S32.HI R3, RZ, 0x1f, R0 ;  /* 0x0000001fff037819 */ /* 0x000fe20000011400 */
[----:B------:R-:W-:Y:S01]  /*1490*/  IMAD.IADD R9, R7, 0x1, -R2 ;  /* 0x0000000107097824 */ /* 0x000fe200078e0a02 */
[----:B------:R-:W-:Y:S01]  /*14a0*/  LOP3.LUT R10, R10, 0x7fffff00, RZ, 0xc0, !PT ;  /* 0x7fffff000a0a7812 */ /* 0x000fe200078ec0ff */
[----:B------:R-:W-:Y:S01]  /*14b0*/  IMAD.SHL.U32 R7, R8, 0x40, RZ ;  /* 0x0000004008077824 */ /* 0x000fe200078e00ff */
[----:B------:R-:W-:Y:S01]  /*14c0*/  LEA.HI R2, R3, R0, RZ, 0x2 ;  /* 0x0000000003027211 */ /* 0x000fe200078f10ff */
[----:B------:R-:W-:Y:S01]  /*14d0*/  IMAD.SHL.U32 R14, R6, 0x8, RZ ;  /* 0x00000008060e7824 */ /* 0x000fe200078e00ff */
[----:B------:R-:W-:Y:S01]  /*14e0*/  LEA.HI R18, R11, R11, RZ, 0x1 ;  /* 0x0000000b0b127211 */ /* 0x000fe200078f08ff */
[----:B------:R-:W-:Y:S01]  /*14f0*/  IMAD R10, R13, 0x800, R10 ;  /* 0x000008000d0a7824 */ /* 0x000fe200078e020a */
[----:B------:R-:W-:-:S02]  /*1500*/  LOP3.LUT R7, R7, 0xc0, RZ, 0xc0, !PT ;  /* 0x000000c007077812 */ /* 0x000fc400078ec0ff */
[----:B------:R-:W-:Y:S02]  /*1510*/  CS2R R68, SRZ ;  /* 0x0000000000447805 */ /* 0x000fe4000001ff00 */
[----:B------:R-:W-:Y:S01]  /*1520*/  LOP3.LUT R11, R2, 0x7ffffffc, RZ, 0xc0, !PT ;  /* 0x7ffffffc020b7812 */ /* 0x000fe200078ec0ff */
[----:B------:R-:W-:Y:S01]  /*1530*/  IMAD R9, R9, 0x20, R10 ;  /* 0x0000002009097824 */ /* 0x000fe200078e020a */
[----:B------:R-:W-:Y:S01]  /*1540*/  LOP3.LUT R14, R7, 0x8, R14, 0xf8, !PT ;  /* 0x00000008070e7812 */ /* 0x000fe200078ef80e */
[----:B------:R-:W-:Y:S01]  /*1550*/  IMAD R18, R18, -0x3, R13 ;  /* 0xfffffffd12127824 */ /* 0x000fe200078e020d */
[--C-:B------:R-:W-:Y:S01]  /*1560*/  SHF.R.S32.HI R5, RZ, 0x2, R2.reuse ;  /* 0x00000002ff057819 */ /* 0x100fe20000011402 */
[----:B------:R-:W-:Y:S01]  /*1570*/  IMAD.IADD R11, R0, 0x1, -R11 ;  /* 0x00000001000b7824 */ /* 0x000fe200078e0a0b */
[----:B------:R-:W-:Y:S01]  /*1580*/  SHF.R.S32.HI R6, RZ, 0x1f, R2 ;  /* 0x0000001fff067819 */ /* 0x000fe20000011402 */
[----:B------:R-:W-:Y:S01]  /*1590*/  IMAD R9, R12, 0x200, R9 ;  /* 0x000002000c097824 */ /* 0x000fe200078e0209 */
[----:B------:R-:W-:Y:S01]  /*15a0*/  SHF.R.U32.HI R7, RZ, 0x3, R7 ;  /* 0x00000003ff077819 */ /* 0x000fe20000011607 */
[----:B------:R-:W-:Y:S01]  /*15b0*/  IMAD R11, R18, 0x10, R11 ;  /* 0x00000010120b7824 */ /* 0x000fe200078e020b */
[----:B------:R-:W-:Y:S01]  /*15c0*/  LEA.HI R6, R6, R5, RZ, 0x3 ;  /* 0x0000000506067211 */ /* 0x000fe200078f18ff */
[----:B------:R-:W-:Y:S01]  /*15d0*/  IMAD.MOV.U32 R10, RZ, RZ, 0x20 ;  /* 0x00000020ff0a7424 */ /* 0x000fe200078e00ff */
[----:B------:R-:W-:Y:S01]  /*15e0*/  LOP3.LUT R14, R14, R7, RZ, 0x3c, !PT ;  /* 0x000000070e0e7212 */ /* 0x000fe200078e3cff */
[----:B------:R-:W-:Y:S01]  /*15f0*/  IMAD.SHL.U32 R157, R11, 0x2, RZ ;  /* 0x000000020b9d7824 */ /* 0x000fe200078e00ff */
[----:B------:R-:W-:Y:S01]  /*1600*/  LEA.HI R3, R3, R0, RZ, 0x5 ;  /* 0x0000000003037211 */ /* 0x000fe200078f28ff */
[----:B-1----:R-:W-:Y:S01]  /*1610*/  IMAD R13, R13, 0x400, R0 ;  /* 0x000004000d0d7824 */ /* 0x002fe200078e0200 */
[----:B------:R-:W-:Y:S01]  /*1620*/  LOP3.LUT R6, R6, 0xfffffff8, RZ, 0xc0, !PT ;  /* 0xfffffff806067812 */ /* 0x000fe200078ec0ff */
[----:B------:R-:W-:Y:S01]  /*1630*/  IMAD.IADD R9, R9, 0x1, R14 ;  /* 0x0000000109097824 */ /* 0x000fe200078e020e */
[----:B------:R-:W-:Y:S01]  /*1640*/  LOP3.LUT P0, RZ, R8, 0x2, RZ, 0xc0, !PT ;  /* 0x0000000208ff7812 */ /* 0x000fe2000780c0ff */
[----:B------:R-:W-:Y:S01]  /*1650*/  IMAD.SHL.U32 R0, R13, 0x4, RZ ;  /* 0x000000040d007824 */ /* 0x000fe200078e00ff */
[----:B------:R-:W-:Y:S01]  /*1660*/  SHF.R.S32.HI R3, RZ, 0x5, R3 ;  /* 0x00000005ff037819 */ /* 0x000fe20000011403 */
[----:B------:R-:W-:Y:S01]  /*1670*/  IMAD.IADD R6, R5, 0x1, -R6 ;  /* 0x0000000105067824 */ /* 0x000fe200078e0a06 */
[----:B------:R-:W-:Y:S01]  /*1680*/  SEL R10, R10, 0xffffffe0, !P0 ;  /* 0xffffffe00a0a7807 */ /* 0x000fe20004000000 */
[----:B------:R-:W-:Y:S01]  /*1690*/  IMAD.MOV.U32 R7, RZ, RZ, RZ ;  /* 0x000000ffff077224 */ /* 0x000fe200078e00ff */
[----:B------:R-:W-:Y:S01]  /*16a0*/  LEA R155, R9, UR37, 0x1 ;  /* 0x00000025099b7c11 */ /* 0x000fe2000f8e08ff */
[----:B------:R-:W-:Y:S01]  /*16b0*/  IMAD R6, R3, 0x10, R6 ;  /* 0x0000001003067824 */ /* 0x000fe200078e0206 */
[----:B------:R-:W-:Y:S01]  /*16c0*/  IADD3 R9, -R157, UR4, RZ ;  /* 0x000000049d097c10 */ /* 0x000fe2000fffe1ff */
[----:B------:R-:W-:Y:S01]  /*16d0*/  IMAD.MOV.U32 R2, RZ, RZ, RZ ;  /* 0x000000ffff027224 */ /* 0x000fe200078e00ff */
[----:B------:R-:W-:Y:S01]  /*16e0*/  IADD3 R3, R10, 0x30400, R155 ;  /* 0x000304000a037810 */ /* 0x000fe20007ffe09b */
[----:B------:R-:W-:Y:S01]  /*16f0*/  IMAD.MOV.U32 R5, RZ, RZ, RZ ;  /* 0x000000ffff057224 */ /* 0x000fe200078e00ff */
        /* <DEDUP_REMOVED lines=48> */
[----:B------:R-:W-:Y:S02]  /*1a00*/  LEA R0, R0, UR37, 0x2 ;  /* 0x0000002500007c11 */ /* 0x000fe4000f8e10ff */
[----:B------:R-:W-:Y:S02]  /*1a10*/  IADD3 R157, -R157, UR5, RZ ;  /* 0x000000059d9d7c10 */ /* 0x000fe4000fffe1ff */
[----:B-1-3--:R-:W-:-:S07]  /*1a20*/  LOP3.LUT R8, R15, 0x1, RZ, 0xfc, !PT ;  /* 0x000000010f087812 */ /* 0x00afce00078efcff */
.L_x_2540:
[----:B------:R-:W-:Y:S01]  /*1a30*/  ISETP.NE.AND P0, PT, R8, 0x3, PT ;  /* 0x000000030800780c */ /* 0x000fe20003f05270 */
[----:B------:R-:W-:-:S12]  /*1a40*/  YIELD ;  /* 0x0000000000007946 */ /* 0x000fd80003800000 */
[----:B-1----:R-:W-:Y:S05]  /*1a50*/  @!P0 BRA `(.L_x_2530) ;  /* 0x0000000000048947 */ /* 0x002fea0003800000 */
[----:B------:R-:W-:Y:S01]  /*1a60*/  BPT.TRAP 0x1 ;  /* 0x000000040000795c */ /* 0x000fe20000300000 */
.L_x_2530:
[----:B------:R-:W-:Y:S02]  /*1a70*/  LEA R3, R2, UR37, 0x3 ;  /* 0x0000002502037c11 */ /* 0x000fe4000f8e18ff */
[----:B------:R-:W-:-:S04]  /*1a80*/  SHF.L.U32 R10, R7, 0x1f, RZ ;  /* 0x0000001f070a7819 */ /* 0x000fc800000006ff */
[----:B------:R1:W2:Y:S01]  /*1a90*/  SYNCS.PHASECHK.TRANS64.TRYWAIT P1, [R3+URZ+0x36410], R10 ;  /* 0x0364100a030075a7 */ /* 0x0002a2000802017f */
[----:B------:R-:W-:Y:S05]  /*1aa0*/  @!P0 BRA `(.L_x_2531) ;  /* 0x0000000000048947 */ /* 0x000fea0003800000 */
[----:B------:R-:W-:Y:S01]  /*1ab0*/  BPT.TRAP 0x1 ;  /* 0x000000040000795c */ /* 0x000fe20000300000 */
.L_x_2531:
[----:B--2---:R-:W-:Y:S05]  /*1ac0*/  @P1 BRA `(.L_x_2532) ;  /* 0x0000000000081947 */ /* 0x004fea0003800000 */
[----:B------:R-:W2:Y:S02]  /*1ad0*/  SYNCS.PHASECHK.TRANS64.TRYWAIT P1, [R3+URZ+0x36410], R10 ;  /* 0x0364100a030075a7 */ /* 0x000ea4000802017f */
[----:B--2---:R-:W-:Y:S05]  /*1ae0*/  @!P1 BRA `(.L_x_2533) ;  /* 0x0000007c008c9947 */ /* 0x004fea0003800000 */
.L_x_2532:
        /* <DEDUP_REMOVED lines=103> */
.L_x_2534:
[----:B------:R-:W-:-:S04]  /*2160*/  SHF.L.U32 R14, R5, 0x1f, RZ ;  /* 0x0000001f050e7819 */ /* 0x000fc800000006ff */
[----:B------:R1:W1:Y:S01]  /*2170*/  SYNCS.PHASECHK.TRANS64.TRYWAIT P1, [UR37+0x36430], R14 ;  /* 0x0364300eff0075a7 */ /* 0x0002620008020165 */
[----:B------:R-:W-:Y:S05]  /*2180*/  @!P0 BRA `(.L_x_2535) ;  /* 0x0000000000048947 */ /* 0x000fea0003800000 */
[----:B------:R-:W-:Y:S01]  /*2190*/  BPT.TRAP 0x1 ;  /* 0x000000040000795c */ /* 0x000fe20000300000 */
.L_x_2535:
[----:B------:R-:W5:Y:S01]  /*21a0*/  LDL R15, [R1] ;  /* 0x00000000010f7983 */ /* 0x000f620000100800 */
        /* <DEDUP_REMOVED lines=14> */
[----:B------:R-:W-:-:S02]  /*2290*/  IMAD R120, R16, 0x40, R6 ;  /* 0x0000004010787824 */ /* 0x000fc400078e0206 */
[----:B------:R-:W-:Y:S01]  /*22a0*/  FMUL.FTZ R141, R133, UR40 ;  /* 0x00000028858d7c20 */ /* 0x000fe20008410000 */
[----:B------:R-:W-:Y:S01]  /*22b0*/  FMUL.FTZ R137, R134, UR40 ;  /* 0x0000002886897c20 */ /* 0x000fe20008410000 */
[----:B------:R-:W-:-:S03]  /*22c0*/  FMUL.FTZ R136, R135, UR40 ;  /* 0x0000002887887c20 */ /* 0x000fc60008410000 */
        /* <DEDUP_REMOVED lines=12> */
[----:B-----5:R-:W-:-:S02]  /*2390*/  VIADDMNMX R15, R120, R157, R15, PT ;  /* 0x0000009d780f7246 */ /* 0x020fc4000380010f */
[----:B------:R-:W-:Y:S01]  /*23a0*/  IADD3 R120, R157, 0x8, R120 ;  /* 0x000000089d787810 */ /* 0x000fe20007ffe078 */
[----:B-123--:R-:W-:Y:S06]  /*23b0*/  @P1 BRA `(.L_x_2536) ;  /* 0x0000000000081947 */ /* 0x00efec0003800000 */
[----:B------:R-:W1:Y:S02]  /*23c0*/  SYNCS.PHASECHK.TRANS64.TRYWAIT P1, [UR37+0x36430], R14 ;  /* 0x0364300eff0075a7 */ /* 0x000e640008020165 */
[----:B-1----:R-:W-:Y:S05]  /*23d0*/  @!P1 BRA `(.L_x_2537) ;  /* 0x0000007400649947 */ /* 0x002fea0003800000 */
.L_x_2536:
[----:B-1----:R-:W2:Y:S01]  /*23e0*/  LDL R121, [R1] ;  /* 0x0000000001797983 */ /* 0x002ea20000100800 */
[----:B------:R-:W1:Y:S01]  /*23f0*/  MUFU.TANH R141, R141 ;  /* 0x0000008d008d7308 */ /* 0x000e620000002400 */
[C---:B------:R-:W-:Y:S01]  /*2400*/  ISETP.GT.AND P2, PT, R15.reuse, RZ, PT ;  /* 0x000000ff0f00720c */ /* 0x040fe20003f44270 */
[----:B------:R-:W-:Y:S01]  /*2410*/  UIADD3 UR5, UR4, 0x9000, URZ ;  /* 0x0000900004057890 */ /* 0x000fe2000fffe03f */
[C---:B------:R-:W-:Y:S01]  /*2420*/  ISETP.GT.AND P3, PT, R15.reuse, 0x1, PT ;  /* 0x000000010f00780c */ /* 0x040fe20003f64270 */
[----:B------:R-:W-:Y:S01]  /*2430*/  UIADD3 UR4, UR37, 0x2a000, URZ ;  /* 0x0002a00025047890 */ /* 0x000fe2000fffe03f */
[C---:B------:R-:W-:Y:S01]  /*2440*/  ISETP.GT.AND P4, PT, R15.reuse, 0x8, PT ;  /* 0x000000080f00780c */ /* 0x040fe20003f84270 */
[----:B------:R-:W-:Y:S01]  /*2450*/  USHF.R.U32.HI UR5, URZ, 0x4, UR5 ;  /* 0x000000043f057899 */ /* 0x000fe20008011605 */
[C---:B------:R-:W-:Y:S01]  /*2460*/  ISETP.GT.AND P5, PT, R15.reuse, 0x9, PT ;  /* 0x000000090f00780c */ /* 0x040fe20003fa4270 */
[----:B------:R-:W3:Y:S01]  /*2470*/  MUFU.TANH R137, R137 ;  /* 0x0000008900897308 */ /* 0x000ee20000002400 */
[----:B------:R-:W-:Y:S01]  /*2480*/  FSEL R153, R12, -INF , P3 ;  /* 0xff8000000c997808 */ /* 0x000fe20001800000 */
[----:B------:R-:W-:Y:S01]  /*2490*/  USHF.R.U32.HI UR6, URZ, 0x4, UR4 ;  /* 0x000000043f067899 */ /* 0x000fe20008011604 */
[C---:B------:R-:W-:Y:S01]  /*24a0*/  ISETP.GT.AND P6, PT, R15.reuse, 0x10, PT ;  /* 0x000000100f00780c */ /* 0x040fe20003fc4270 */
[----:B------:R-:W-:Y:S01]  /*24b0*/  ULOP3.LUT UR5, UR5, 0x3fff, URZ, 0xc0, !UPT ;  /* 0x00003fff05057892 */ /* 0x000fe2000f8ec03f */
[C---:B------:R-:W-:Y:S01]  /*24c0*/  ISETP.GT.AND P1, PT, R15.reuse, 0x11, PT ;  /* 0x000000110f00780c */ /* 0x040fe20003f24270 */
[----:B------:R-:W-:Y:S01]  /*24d0*/  ULOP3.LUT UR6, UR6, 0x3fff, URZ, 0xc0, !UPT ;  /* 0x00003fff06067892 */ /* 0x000fe2000f8ec03f */
[----:B------:R-:W-:Y:S01]  /*24e0*/  ISETP.GT.AND P3, PT, R15, 0x19, PT ;  /* 0x000000190f00780c */ /* 0x000fe20003f64270 */
[----:B------:R-:W5:Y:S01]  /*24f0*/  MUFU.TANH R136, R136 ;  /* 0x0000008800887308 */ /* 0x000f620000002400 */
[----:B------:R-:W-:Y:S01]  /*2500*/  FSEL R151, R17, -INF , P5 ;  /* 0xff80000011977808 */ /* 0x000fe20002800000 */
[----:B------:R-:W-:Y:S01]  /*2510*/  ULOP3.LUT UR6, UR6, 0x10000, URZ, 0xfc, !UPT ;  /* 0x0001000006067892 */ /* 0x000fe2000f8efc3f */
[----:B------:R-:W-:Y:S01]  /*2520*/  FSEL R149, R22, -INF , P6 ;  /* 0xff80000016957808 */ /* 0x000fe20003000000 */
[----:B------:R-:W-:Y:S01]  /*2530*/  ULOP3.LUT UR8, UR5, 0x10000, URZ, 0xfc, !UPT ;  /* 0x0001000005087892 */ /* 0x000fe2000f8efc3f */
[----:B------:R-:W-:Y:S01]  /*2540*/  FSEL R143, R23, -INF , P1 ;  /* 0xff800000178f7808 */ /* 0x000fe20000800000 */
[--C-:B----4-:R-:W-:Y:S01]  /*2550*/  FFMA.FTZ R153, R153, UR41, -R142.reuse ;  /* 0x0000002999997c23 */ /* 0x110fe2000801088e */
[----:B-1----:R-:W-:Y:S01]  /*2560*/  FSEL R125, R141, -INF , P3 ;  /* 0xff8000008d7d7808 */ /* 0x002fe20001800000 */
[--C-:B------:R-:W-:Y:S01]  /*2570*/  FFMA.FTZ R151, R151, UR41, -R142.reuse ;  /* 0x0000002997977c23 */ /* 0x100fe2000801088e */
[--C-:B------:R-:W-:Y:S01]  /*2580*/  FFMA.FTZ R149, R149, UR41, -R142.reuse ;  /* 0x0000002995957c23 */ /* 0x100fe2000801088e */
[----:B------:R-:W-:Y:S01]  /*2590*/  FFMA.FTZ R143, R143, UR41, -R142 ;  /* 0x000000298f8f7c23 */ /* 0x000fe2000801088e */
[----:B------:R-:W-:Y:S01]  /*25a0*/  UMOV UR12, UR6 ;  /* 0x00000006000c7c82 */ /* 0x000fe20008000000 */
[----:B------:R-:W-:Y:S01]  /*25b0*/  UMOV UR13, 0x40000040 ;  /* 0x40000040000d7882 */ /* 0x000fe20000000000 */
[----:B------:R-:W-:Y:S01]  /*25c0*/  UMOV UR14, UR8 ;  /* 0x00000008000e7c82 */ /* 0x000fe20008000000 */
[----:B------:R-:W-:Y:S01]  /*25d0*/  UMOV UR15, 0x40000040 ;  /* 0x40000040000f7882 */ /* 0x000fe20000000000 */
[----:B------:R-:W-:Y:S01]  /*25e0*/  UIADD3 UR10, UR8, 0x606, URZ ;  /* 0x00000606080a7890 */ /* 0x000fe2000fffe03f */
[----:B------:R-:W-:Y:S01]  /*25f0*/  MUFU.EX2 R153, R153 ;  /* 0x0000009900997308 */ /* 0x000fe20000000800 */
[----:B------:R-:W-:Y:S01]  /*2600*/  UMOV UR11, 0x40000040 ;  /* 0x40000040000b7882 */ /* 0x000fe20000000000 */
[----:B------:R-:W-:Y:S01]  /*2610*/  UMOV UR9, 0x40000040 ;  /* 0x4000004000097882 */ /* 0x000fe20000000000 */
[----:B------:R-:W-:-:S05]  /*2620*/  FFMA.FTZ R12, -R12, R12, 1 ;  /* 0x3f8000000c0c7423 */ /* 0x000fca000001010c */
[----:B------:R-:W-:Y:S08]  /*2630*/  MUFU.EX2 R151, R151 ;  /* 0x0000009700977308 */ /* 0x000ff00000000800 */
[----:B------:R-:W-:Y:S01]  /*2640*/  MUFU.EX2 R149, R149 ;  /* 0x0000009500957308 */ /* 0x000fe20000000800 */
[----:B--2---:R-:W-:Y:S02]  /*2650*/  VIMNMX R120, R121, R120, PT ;  /* 0x0000007879787248 */ /* 0x004fe40003fe0100 */
[C---:B------:R-:W-:Y:S01]  /*2660*/  FSEL R121, R11.reuse, -INF , P2 ;  /* 0xff8000000b797808 */ /* 0x040fe20001000000 */
[----:B------:R-:W-:Y:S01]  /*2670*/  FFMA.FTZ R11, -R11, R11, 1 ;  /* 0x3f8000000b0b7423 */ /* 0x000fe2000001010b */
[----:B------:R-:W-:-:S02]  /*2680*/  ISETP.GT.AND P2, PT, R15, 0x18, PT ;  /* 0x000000180f00780c */ /* 0x000fc40003f44270 */
[----:B------:R-:W-:Y:S01]  /*2690*/  FSEL R15, R13, -INF , P4 ;  /* 0xff8000000d0f7808 */ /* 0x000fe20002000000 */
[--C-:B------:R-:W-:Y:S01]  /*26a0*/  FFMA.FTZ R154, R121, UR41, -R142.reuse ;  /* 0x00000029799a7c23 */ /* 0x100fe2000801088e */
[C---:B------:R-:W-:Y:S01]  /*26b0*/  ISETP.GT.AND P4, PT, R120.reuse, RZ, PT ;  /* 0x000000ff7800720c */ /* 0x040fe20003f84270 */
[----:B------:R-:W-:Y:S01]  /*26c0*/  FFMA.FTZ R13, -R13, R13, 1 ;  /* 0x3f8000000d0d7423 */ /* 0x000fe2000001010d */
[----:B------:R-:W-:Y:S01]  /*26d0*/  ISETP.GT.AND P5, PT, R120, 0x1, PT ;  /* 0x000000017800780c */ /* 0x000fe20003fa4270 */
[--C-:B------:R-:W-:Y:S01]  /*26e0*/  FFMA.FTZ R14, R15, UR41, -R142.reuse ;  /* 0x000000290f0e7c23 */ /* 0x100fe2000801088e */
[----:B------:R-:W-:Y:S01]  /*26f0*/  FSEL R123, R138, -INF , P2 ;  /* 0xff8000008a7b7808 */ /* 0x000fe20001000000 */
[----:B------:R-:W1:Y:S01]  /*2700*/  MUFU.EX2 R154, R154 ;  /* 0x0000009a009a7308 */ /* 0x000e620000000800 */
[----:B------:R-:W-:Y:S02]  /*2710*/  FSEL R144, R9, -INF , P4 ;  /* 0xff80000009907808 */ /* 0x000fe40002000000 */
[C---:B------:R-:W-:Y:S01]  /*2720*/  ISETP.GT.AND P6, PT, R120.reuse, 0x8, PT ;  /* 0x000000087800780c */ /* 0x040fe20003fc4270 */
[--C-:B------:R-:W-:Y:S01]  /*2730*/  FFMA.FTZ R140, R123, UR41, -R142.reuse ;  /* 0x000000297b8c7c23 */ /* 0x100fe2000801088e */
[----:B------:R-:W-:Y:S01]  /*2740*/  ISETP.GT.AND P1, PT, R120, 0x9, PT ;  /* 0x000000097800780c */ /* 0x000fe20003f24270 */
[----:B------:R-:W-:Y:S01]  /*2750*/  FFMA.FTZ R144, R144, UR41, -R139 ;  /* 0x0000002990907c23 */ /* 0x000fe2000801088b */
[C---:B------:R-:W-:Y:S01]  /*2760*/  ISETP.GT.AND P2, PT, R120.reuse, 0x10, PT ;  /* 0x000000107800780c */ /* 0x040fe20003f44270 */
[----:B------:R-:W-:Y:S01]  /*2770*/  FFMA.FTZ R142, R125, UR41, -R142 ;  /* 0x000000297d8e7c23 */ /* 0x000fe2000801088e */
[C---:B------:R-:W-:Y:S01]  /*2780*/  ISETP.GT.AND P3, PT, R120.reuse, 0x11, PT ;  /* 0x000000117800780c */ /* 0x040fe20003f64270 */
[----:B------:R-:W2:Y:S01]  /*2790*/  MUFU.EX2 R14, R14 ;  /* 0x0000000e000e7308 */ /* 0x000ea20000000800 */
[----:B------:R-:W-:-:S02]  /*27a0*/  ISETP.GT.AND P4, PT, R120, 0x18, PT ;  /* 0x000000187800780c */ /* 0x000fc40003f84270 */
[----:B------:R-:W-:Y:S02]  /*27b0*/  FSEL R150, R10, -INF , P5 ;  /* 0xff8000000a967808 */ /* 0x000fe40002800000 */
[----:B------:R-:W-:Y:S02]  /*27c0*/  ISETP.GT.AND P5, PT, R120, 0x19, PT ;  /* 0x000000197800780c */ /* 0x000fe40003fa4270 */
[----:B------:R-:W-:Y:S01]  /*27d0*/  FSEL R156, R18, -INF , P6 ;  /* 0xff800000129c7808 */ /* 0x000fe20003000000 */
[--C-:B------:R-:W-:Y:S01]  /*27e0*/  FFMA.FTZ R150, R150, UR41, -R139.reuse ;  /* 0x0000002996967c23 */ /* 0x100fe2000801088b */
[----:B------:R-:W-:Y:S01]  /*27f0*/  FSEL R152, R19, -INF , P1 ;  /* 0xff80000013987808 */ /* 0x000fe20000800000 */
[----:B------:R-:W-:Y:S01]  /*2800*/  MUFU.EX2 R144, R144 ;  /* 0x0000009000907308 */ /* 0x000fe20000000800 */
[----:B------:R-:W-:Y:S01]  /*2810*/  FSEL R148, R20, -INF , P2 ;  /* 0xff80000014947808 */ /* 0x000fe20001000000 */
[--C-:B------:R-:W-:Y:S01]  /*2820*/  FFMA.FTZ R156, R156, UR41, -R139.reuse ;  /* 0x000000299c9c7c23 */ /* 0x100fe2000801088b */
[----:B------:R-:W-:Y:S01]  /*2830*/  FSEL R120, R21, -INF , P3 ;  /* 0xff80000015787808 */ /* 0x000fe20001800000 */
[--C-:B------:R-:W-:Y:S01]  /*2840*/  FFMA.FTZ R152, R152, UR41, -R139.reuse ;  /* 0x0000002998987c23 */ /* 0x100fe2000801088b */
[----:B---3--:R-:W-:Y:S01]  /*2850*/  FSEL R146, R137, -INF , P4 ;  /* 0xff80000089927808 */ /* 0x008fe20002000000 */
[--C-:B------:R-:W-:Y:S01]  /*2860*/  FFMA.FTZ R148, R148, UR41, -R139.reuse ;  /* 0x0000002994947c23 */ /* 0x100fe2000801088b */
[----:B-----5:R-:W-:Y:S01]  /*2870*/  FSEL R122, R136, -INF , P5 ;  /* 0xff800000887a7808 */ /* 0x020fe20002800000 */
[--C-:B------:R-:W-:Y:S01]  /*2880*/  FFMA.FTZ R147, R120, UR41, -R139.reuse ;  /* 0x0000002978937c23 */ /* 0x100fe2000801088b */
[----:B------:R-:W-:Y:S01]  /*2890*/  LEA R15, R6, UR37, 0x2 ;  /* 0x00000025060f7c11 */ /* 0x000fe2000f8e10ff */
[--C-:B------:R-:W-:Y:S01]  /*28a0*/  FFMA.FTZ R146, R146, UR41, -R139.reuse ;  /* 0x0000002992927c23 */ /* 0x100fe2000801088b */
[----:B------:R-:W3:Y:S01]  /*28b0*/  MUFU.EX2 R150, R150 ;  /* 0x0000009600967308 */ /* 0x000ee20000000800 */
[----:B------:R-:W-:-:S02]  /*28c0*/  FFMA.FTZ R139, R122, UR41, -R139 ;  /* 0x000000297a8b7c23 */ /* 0x000fc4000801088b */
[----:B------:R-:W-:-:S05]  /*28d0*/  WARPGROUP.ARRIVE ;  /* 0x00000000000079c5 */ /* 0x000fca0000000000 */
[----:B------:R-:W-:Y:S01]  /*28e0*/  MUFU.EX2 R152, R152 ;  /* 0x0000009800987308 */ /* 0x000fe20000000800 */
        /* <DEDUP_REMOVED lines=68> */
[----:B------:R-:W-:Y:S01]  /*2d30*/  UIADD3 UR8, UR6, 0x406, URZ ;  /* 0x0000040606087890 */ /* 0x000fe2000fffe03f */
[----:B------:R-:W-:Y:S02]  /*2d40*/  WARPGROUP.DEPBAR.LE gsb0, 0x0 ;  /* 0x00008000000079c5 */ /* 0x000fe40000010000 */
[----:B------:R-:W-:-:S06]  /*2d50*/  WARPGROUP.ARRIVE ;  /* 0x00000000000079c5 */ /* 0x000fcc0000000000 */
[----:B------:R-:W-:Y:S03]  /*2d60*/  HGMMA.64x32x16.F32.BF16 R120, gdesc[UR12], R120, gsb0 ;  /* 0x006000000c7879f0 */ /* 0x000fe60008001878 */
[----:B------:R-:W-:Y:S02]  /*2d70*/  WARPGROUP.DEPBAR.LE gsb0, 0x0 ;  /* 0x00008000000079c5 */ /* 0x000fe40000010000 */
[----:B------:R-:W-:-:S06]  /*2d80*/  WARPGROUP.ARRIVE ;  /* 0x00000000000079c5 */ /* 0x000fcc0000000000 */
[----:B------:R-:W-:Y:S03]  /*2d90*/  HGMMA.64x32x16.F32.BF16 R120, gdesc[UR8], R120, gsb0 ;  /* 0x00600000087879f0 */ /* 0x000fe60008001878 */
[----:B------:R-:W-:Y:S02]  /*2da0*/  WARPGROUP.DEPBAR.LE gsb0, 0x0 ;  /* 0x00008000000079c5 */ /* 0x000fe40000010000 */
[----:B------:R-:W4:Y:S02]  /*2db0*/  LDS R145, [R15+0x30200] ;  /* 0x030200000f917984 */ /* 0x000f240000000800 */
[--C-:B----4-:R-:W-:Y:S01]  /*2dc0*/  FADD.FTZ R120, R120, -R145.reuse ;  /* 0x8000009178787221 */ /* 0x110fe20000010000 */
[--C-:B------:R-:W-:Y:S01]  /*2dd0*/  FADD.FTZ R124, R124, -R145.reuse ;  /* 0x800000917c7c7221 */ /* 0x100fe20000010000 */
[--C-:B------:R-:W-:Y:S02]  /*2de0*/  FADD.FTZ R125, R125, -R145.reuse ;  /* 0x800000917d7d7221 */ /* 0x100fe40000010000 */
[----:B-1----:R-:W-:Y:S01]  /*2df0*/  FMUL.FTZ R120, R154, R120 ;  /* 0x000000789a787220 */ /* 0x002fe20000410000 */
[----:B--2---:R-:W-:Y:S01]  /*2e00*/  FMUL.FTZ R124, R14, R124 ;  /* 0x0000007c0e7c7220 */ /* 0x004fe20000410000 */
[C---:B------:R-:W-:Y:S01]  /*2e10*/  FMUL.FTZ R125, R151.reuse, R125 ;  /* 0x0000007d977d7220 */ /* 0x040fe20000410000 */
[----:B------:R-:W-:Y:S01]  /*2e20*/  F2FP.BF16.F32.PACK_AB R14, R151, R14 ;  /* 0x0000000e970e723e */ /* 0x000fe200000010ff */
[----:B------:R-:W-:Y:S01]  /*2e30*/  FMUL.FTZ R11, R11, R120 ;  /* 0x000000780b0b7220 */ /* 0x000fe20000410000 */
[----:B------:R-:W-:Y:S01]  /*2e40*/  FADD.FTZ R120, R121, -R145 ;  /* 0x8000009179787221 */ /* 0x000fe20000010000 */
[----:B------:R1:W2:Y:S01]  /*2e50*/  LDS R151, [R15+0x30220] ;  /* 0x030220000f977984 */ /* 0x0002a20000000800 */
[----:B------:R-:W1:Y:S01]  /*2e60*/  MUFU.EX2 R121, R156 ;  /* 0x0000009c00797308 */ /* 0x000e620000000800 */
[----:B------:R-:W-:Y:S01]  /*2e70*/  FMUL.FTZ R124, R13, R124 ;  /* 0x0000007c0d7c7220 */ /* 0x000fe20000410000 */
[----:B------:R-:W-:Y:S01]  /*2e80*/  FMUL.FTZ R120, R153, R120 ;  /* 0x0000007899787220 */ /* 0x000fe20000410000 */
[----:B---3--:R-:W-:-:S03]  /*2e90*/  F2FP.BF16.F32.PACK_AB R13, R150, R144 ;  /* 0x00000090960d723e */ /* 0x008fc600000010ff */
[----:B------:R-:W-:Y:S01]  /*2ea0*/  FMUL.FTZ R120, R12, R120 ;  /* 0x000000780c787220 */ /* 0x000fe20000410000 */
[----:B------:R-:W-:Y:S02]  /*2eb0*/  F2FP.BF16.F32.PACK_AB R12, R153, R154 ;  /* 0x0000009a990c723e */ /* 0x000fe400000010ff */
[----:B------:R3:W4:Y:S01]  /*2ec0*/  MUFU.EX2 R154, R143 ;  /* 0x0000008f009a7308 */ /* 0x0007220000000800 */
[--C-:B------:R-:W-:Y:S01]  /*2ed0*/  FADD.FTZ R128, R128, -R145.reuse ;  /* 0x8000009180807221 */ /* 0x100fe20000010000 */
[----:B------:R-:W-:Y:S01]  /*2ee0*/  FADD.FTZ R129, R129, -R145 ;  /* 0x8000009181817221 */ /* 0x000fe20000010000 */
[----:B-1----:R-:W-:Y:S01]  /*2ef0*/  F2FP.BF16.F32.PACK_AB R15, R152, R121 ;  /* 0x00000079980f723e */ /* 0x002fe200000010ff */
[----:B---3--:R-:W3:Y:S01]  /*2f00*/  LDL R143, [R1+0x4] ;  /* 0x00000400018f7983 */ /* 0x008ee20000100800 */
[----:B------:R-:W-:Y:S06]  /*2f10*/  BAR.SYNC.DEFER_BLOCKING 0x9, 0x180 ;  /* 0x0246000000007b1d */ /* 0x000fec0000010000 */
[----:B------:R-:W-:Y:S01]  /*2f20*/  MUFU.EX2 R140, R140 ;  /* 0x0000008c008c7308 */ /* 0x000fe20000000800 */
[----:B------:R-:W-:-:S07]  /*2f30*/  FFMA.FTZ R22, -R22, R22, 1 ;  /* 0x3f80000016167423 */ /* 0x000fce0000010116 */
[----:B------:R-:W1:Y:S01]  /*2f40*/  MUFU.EX2 R153, R142 ;  /* 0x0000008e00997308 */ /* 0x000e620000000800 */
[----:B----4-:R-:W-:-:S07]  /*2f50*/  FMUL.FTZ R129, R154, R129 ;  /* 0x000000819a817220 */ /* 0x010fce0000410000 */
[----:B------:R-:W-:Y:S01]  /*2f60*/  MUFU.EX2 R148, R148 ;  /* 0x0000009400947308 */ /* 0x000fe20000000800 */
[----:B------:R4:W-:Y:S07]  /*2f70*/  STSM.16.M88.4 [R155+0x30400], R12 ;  /* 0x0304000c9b007844 */ /* 0x0009ee0000000200 */
[----:B------:R-:W5:Y:S08]  /*2f80*/  MUFU.EX2 R147, R147 ;  /* 0x0000009300937308 */ /* 0x000f700000000800 */
[----:B------:R-:W-:Y:S01]  /*2f90*/  MUFU.EX2 R146, R146 ;  /* 0x0000009200927308 */ /* 0x000fe20000000800 */
[----:B----4-:R-:W-:-:S07]  /*2fa0*/  FFMA.FTZ R12, -R23, R23, 1 ;  /* 0x3f800000170c7423 */ /* 0x010fce0000010117 */
[----:B------:R-:W4:Y:S01]  /*2fb0*/  MUFU.EX2 R139, R139 ;  /* 0x0000008b008b7308 */ /* 0x000f220000000800 */
[----:B------:R-:W-:Y:S01]  /*2fc0*/  FMUL.FTZ R23, R149, R128 ;  /* 0x0000008095177220 */ /* 0x000fe20000410000 */
[--C-:B--2---:R-:W-:Y:S01]  /*2fd0*/  FADD.FTZ R13, R122, -R151.reuse ;  /* 0x800000977a0d7221 */ /* 0x104fe20000010000 */
[--C-:B------:R-:W-:Y:S02]  /*2fe0*/  FADD.FTZ R15, R123, -R151.reuse ;  /* 0x800000977b0f7221 */ /* 0x100fe40000010000 */
[----:B------:R-:W-:Y:S01]  /*2ff0*/  FMUL.FTZ R23, R22, R23 ;  /* 0x0000001716177220 */ /* 0x000fe20000410000 */
[----:B------:R-:W-:Y:S01]  /*3000*/  FMUL.FTZ R22, R12, R129 ;  /* 0x000000810c167220 */ /* 0x000fe20000410000 */
[----:B------:R-:W-:Y:S01]  /*3010*/  FADD.FTZ R12, R126, -R151 ;  /* 0x800000977e0c7221 */ /* 0x000fe20000010000 */
[----:B------:R-:W-:Y:S01]  /*3020*/  FMUL.FTZ R144, R144, R13 ;  /* 0x0000000d90907220 */ /* 0x000fe20000410000 */
[----:B------:R-:W-:Y:S01]  /*3030*/  FMUL.FTZ R150, R150, R15 ;  /* 0x0000000f96967220 */ /* 0x000fe20000410000 */
[----:B-1----:R-:W-:Y:S01]  /*3040*/  F2FP.BF16.F32.PACK_AB R14, R153, R140 ;  /* 0x0000008c990e723e */ /* 0x002fe200000010ff */
[----:B------:R-:W-:Y:S01]  /*3050*/  FMUL.FTZ R121, R121, R12 ;  /* 0x0000000c79797220 */ /* 0x000fe20000410000 */
[----:B------:R-:W-:-:S02]  /*3060*/  F2FP.BF16.F32.PACK_AB R12, R154, R149 ;  /* 0x000000959a0c723e */ /* 0x000fc400000010ff */
[----:B-----5:R-:W-:Y:S02]  /*3070*/  F2FP.BF16.F32.PACK_AB R13, R147, R148 ;  /* 0x00000094930d723e */ /* 0x020fe400000010ff */
[----:B----4-:R-:W-:Y:S02]  /*3080*/  F2FP.BF16.F32.PACK_AB R15, R139, R146 ;  /* 0x000000928b0f723e */ /* 0x010fe400000010ff */
[----:B------:R-:W-:Y:S01]  /*3090*/  R2UR UR10, R4 ;  /* 0x00000000040a72ca */ /* 0x000fe200000e0000 */
[--C-:B------:R-:W-:Y:S01]  /*30a0*/  FADD.FTZ R129, R127, -R151.reuse ;  /* 0x800000977f817221 */ /* 0x100fe20000010000 */
[----:B------:R-:W-:Y:S01]  /*30b0*/  FFMA.FTZ R156, -R17, R17, 1 ;  /* 0x3f800000119c7423 */ /* 0x000fe20000010111 */
[----:B------:R-:W-:Y:S01]  /*30c0*/  FADD.FTZ R127, R134, -R151 ;  /* 0x80000097867f7221 */ /* 0x000fe20000010000 */
[--C-:B------:R-:W-:Y:S01]  /*30d0*/  FADD.FTZ R17, R132, -R145.reuse ;  /* 0x8000009184117221 */ /* 0x100fe20000010000 */
[----:B------:R-:W-:Y:S01]  /*30e0*/  FADD.FTZ R132, R133, -R145 ;  /* 0x8000009185847221 */ /* 0x000fe20000010000 */
[--C-:B------:R-:W-:Y:S01]  /*30f0*/  FADD.FTZ R123, R130, -R151.reuse ;  /* 0x80000097827b7221 */ /* 0x100fe20000010000 */
[--C-:B------:R-:W-:Y:S01]  /*3100*/  FADD.FTZ R122, R131, -R151.reuse ;  /* 0x80000097837a7221 */ /* 0x100fe20000010000 */
[----:B------:R-:W-:Y:S01]  /*3110*/  FADD.FTZ R126, R135, -R151 ;  /* 0x80000097877e7221 */ /* 0x000fe20000010000 */
[----:B------:R-:W-:Y:S01]  /*3120*/  FMUL.FTZ R146, R146, R127 ;  /* 0x0000007f92927220 */ /* 0x000fe20000410000 */
[----:B------:R-:W-:Y:S01]  /*3130*/  FFMA.FTZ R128, -R138, R138, 1 ;  /* 0x3f8000008a807423 */ /* 0x000fe2000001018a */
[----:B------:R-:W-:Y:S01]  /*3140*/  FMUL.FTZ R17, R140, R17 ;  /* 0x000000118c117220 */ /* 0x000fe20000410000 */
[----:B------:R-:W-:Y:S01]  /*3150*/  FMUL.FTZ R152, R152, R129 ;  /* 0x0000008198987220 */ /* 0x000fe20000410000 */
[----:B------:R-:W-:Y:S01]  /*3160*/  FFMA.FTZ R9, -R9, R9, 1 ;  /* 0x3f80000009097423 */ /* 0x000fe20000010109 */
[----:B------:R-:W-:Y:S01]  /*3170*/  FFMA.FTZ R127, -R10, R10, 1 ;  /* 0x3f8000000a7f7423 */ /* 0x000fe2000001010a */
[----:B------:R-:W-:Y:S01]  /*3180*/  FFMA.FTZ R18, -R18, R18, 1 ;  /* 0x3f80000012127423 */ /* 0x000fe20000010112 */
[----:B------:R-:W-:Y:S01]  /*3190*/  FFMA.FTZ R19, -R19, R19, 1 ;  /* 0x3f80000013137423 */ /* 0x000fe20000010113 */
        /* <DEDUP_REMOVED lines=18> */
[----:B------:R-:W-:-:S02]  /*32c0*/  USHF.R.U32.HI UR5, URZ, 0x4, UR39 ;  /* 0x000000043f057899 */ /* 0x000fc40008011627 */
[----:B------:R-:W-:Y:S01]  /*32d0*/  ULEA UR4, UR10, UR4, 0xd ;  /* 0x000000040a047291 */ /* 0x000fe2000f8e683f */
[----:B------:R-:W-:Y:S01]  /*32e0*/  F2FP.BF16.F32.PACK_AB R120, R120, R11 ;  /* 0x0000000b7878723e */ /* 0x000fe200000010ff */
[----:B------:R-:W-:Y:S01]  /*32f0*/  ULOP3.LUT UR5, UR5, 0x3fff, URZ, 0xc0, !UPT ;  /* 0x00003fff05057892 */ /* 0x000fe2000f8ec03f */
[----:B------:R-:W-:Y:S01]  /*3300*/  F2FP.BF16.F32.PACK_AB R122, R125, R124 ;  /* 0x0000007c7d7a723e */ /* 0x000fe200000010ff */
[----:B------:R-:W-:Y:S01]  /*3310*/  USHF.R.U32.HI UR4, URZ, 0x4, UR4 ;  /* 0x000000043f047899 */ /* 0x000fe20008011604 */
[----:B------:R-:W-:Y:S01]  /*3320*/  F2FP.BF16.F32.PACK_AB R121, R150, R9 ;  /* 0x000000099679723e */ /* 0x000fe200000010ff */
[----:B------:R-:W-:Y:S02]  /*3330*/  ULOP3.LUT UR9, UR5, 0x1000000, URZ, 0xfc, !UPT ;  /* 0x0100000005097892 */ /* 0x000fe4000f8efc3f */
[----:B------:R-:W-:Y:S01]  /*3340*/  ULOP3.LUT UR8, UR4, 0x3fff, URZ, 0xc0, !UPT ;  /* 0x00003fff04087892 */ /* 0x000fe2000f8ec03f */
[----:B------:R-:W-:Y:S01]  /*3350*/  UMOV UR7, 0x80000020 ;  /* 0x8000002000077882 */ /* 0x000fe20000000000 */
[----:B------:R-:W-:-:S03]  /*3360*/  UMOV UR5, 0x40000040 ;  /* 0x4000004000057882 */ /* 0x000fc60000000000 */
[----:B------:R-:W-:Y:S02]  /*3370*/  UMOV UR6, UR9 ;  /* 0x0000000900067c82 */ /* 0x000fe40008000000 */
[----:B------:R-:W-:Y:S01]  /*3380*/  UMOV UR4, UR8 ;  /* 0x0000000800047c82 */ /* 0x000fe20008000000 */
[----:B---3--:R1:W-:Y:S01]  /*3390*/  STSM.16.M88.4 [R143], R12 ;  /* 0x0000000c8f007844 */ /* 0x0083e20000000200 */
[----:B------:R-:W-:Y:S01]  /*33a0*/  @!PT LDS RZ, [RZ] ;  /* 0x00000000fffff984 */ /* 0x000fe20000000800 */
[----:B------:R-:W-:Y:S01]  /*33b0*/  @!PT LDS RZ, [RZ] ;  /* 0x00000000fffff984 */ /* 0x000fe20000000800 */
[----:B------:R-:W-:Y:S01]  /*33c0*/  @!PT LDS RZ, [RZ] ;  /* 0x00000000fffff984 */ /* 0x000fe20000000800 */
[----:B------:R-:W-:Y:S01]  /*33d0*/  @!PT LDS RZ, [RZ] ;  /* 0x00000000fffff984 */ /* 0x000fe20000000800 */
[----:B------:R2:W-:Y:S06]  /*33e0*/  MEMBAR.ALL.CTA ;  /* 0x0000000000007992 */ /* 0x0005ec0000008000 */
[----:B--2---:R-:W2:Y:S01]  /*33f0*/  FENCE.VIEW.ASYNC.S ;  /* 0x00000000000073c6 */ /* 0x004ea20000000000 */
[----:B-1----:R-:W-:Y:S01]  /*3400*/  FMUL.FTZ R13, R20, R123 ;  /* 0x0000007b140d7220 */ /* 0x002fe20000410000 */
[----:B------:R-:W-:Y:S01]  /*3410*/  FMUL.FTZ R15, R137, R146 ;  /* 0x00000092890f7220 */ /* 0x000fe20000410000 */
[----:B------:R-:W-:Y:S01]  /*3420*/  F2FP.BF16.F32.PACK_AB R123, R19, R18 ;  /* 0x00000012137b723e */ /* 0x000fe200000010ff */
[----:B--2---:R-:W-:Y:S01]  /*3430*/  BAR.SYNC.DEFER_BLOCKING 0x9, 0x180 ;  /* 0x0246000000007b1d */ /* 0x004fe20000010000 */
[----:B------:R-:W-:-:S02]  /*3440*/  F2FP.BF16.F32.PACK_AB R12, R22, R23 ;  /* 0x00000017160c723e */ /* 0x000fc400000010ff */
[----:B------:R-:W-:Y:S02]  /*3450*/  F2FP.BF16.F32.PACK_AB R14, R17, R128 ;  /* 0x00000080110e723e */ /* 0x000fe400000010ff */
[----:B------:R-:W-:Y:S02]  /*3460*/  F2FP.BF16.F32.PACK_AB R13, R10, R13 ;  /* 0x0000000d0a0d723e */ /* 0x000fe400000010ff */
[----:B------:R-:W-:Y:S01]  /*3470*/  F2FP.BF16.F32.PACK_AB R15, R136, R15 ;  /* 0x0000000f880f723e */ /* 0x000fe200000010ff */
        /* <DEDUP_REMOVED lines=15> */
[----:B-1----:R-:W-:-:S04]  /*3570*/  IMAD.U32 R143, RZ, RZ, UR37 ;  /* 0x00000025ff8f7e24 */ /* 0x002fc8000f8e00ff */
[----:B------:R-:W-:Y:S01]  /*3580*/  VIADD R143, R143, 0x33400 ;  /* 0x000334008f8f7836 */ /* 0x000fe20000000000 */
[----:B------:R-:W-:Y:S02]  /*3590*/  WARPGROUP.DEPBAR.LE gsb0, 0x0 ;  /* 0x00008000000079c5 */ /* 0x000fe40000010000 */
[----:B------:R-:W-:-:S06]  /*35a0*/  WARPGROUP.ARRIVE ;  /* 0x00000000000079c5 */ /* 0x000fcc0000000000 */
[----:B------:R-:W-:Y:S01]  /*35b0*/  HGMMA.64x96x16.F32.BF16 R72, gdesc[UR4].tnspA.tnspB, R72, gsb0 ;  /* 0x61600000044879f0 */ /* 0x000fe20008001848 */
[----:B------:R-:W-:Y:S01]  /*35c0*/  R2UR UR5, R143 ;  /* 0x000000008f0572ca */ /* 0x000fe200000e0000 */
[----:B------:R-:W-:Y:S02]  /*35d0*/  UIMAD UR4, UR10, 0x3000, UR37 ;  /* 0x000030000a0478a4 */ /* 0x000fe4000f8e0225 */
[----:B------:R-:W-:-:S10]  /*35e0*/  UIADD3 UR6, UR9, 0xc0, URZ ;  /* 0x000000c009067890 */ /* 0x000fd4000fffe03f */
[----:B------:R-:W-:-:S04]  /*35f0*/  USHF.R.U32.HI UR5, URZ, 0x4, UR5 ;  /* 0x000000043f057899 */ /* 0x000fc80008011605 */
[----:B------:R-:W-:Y:S02]  /*3600*/  ULOP3.LUT UR12, UR5, 0x3fff, URZ, 0xc0, !UPT ;  /* 0x00003fff050c7892 */ /* 0x000fe4000f8ec03f */
[----:B------:R-:W-:Y:S02]  /*3610*/  USHF.R.U32.HI UR5, URZ, 0x4, UR4 ;  /* 0x000000043f057899 */ /* 0x000fe40008011604 */
[----:B------:R-:W-:Y:S02]  /*3620*/  UIADD3 UR4, UR8, 0x180, URZ ;  /* 0x0000018008047890 */ /* 0x000fe4000fffe03f */
[----:B------:R-:W-:Y:S01]  /*3630*/  ULOP3.LUT UR10, UR5, 0x3fff, URZ, 0xc0, !UPT ;  /* 0x00003fff050a7892 */ /* 0x000fe2000f8ec03f */
[----:B------:R-:W-:Y:S02]  /*3640*/  UMOV UR7, 0x80000020 ;  /* 0x8000002000077882 */ /* 0x000fe40000000000 */
[----:B------:R-:W-:Y:S01]  /*3650*/  UMOV UR5, 0x40000040 ;  /* 0x4000004000057882 */ /* 0x000fe20000000000 */
[----:B------:R-:W-:-:S02]  /*3660*/  WARPGROUP.DEPBAR.LE gsb0, 0x0 ;  /* 0x00008000000079c5 */ /* 0x000fc40000010000 */
[----:B------:R-:W-:-:S06]  /*3670*/  WARPGROUP.ARRIVE ;  /* 0x00000000000079c5 */ /* 0x000fcc0000000000 */
[----:B------:R-:W-:Y:S01]  /*3680*/  HGMMA.64x96x16.F32.BF16 R72, gdesc[UR4].tnspA.tnspB, R72, gsb0 ;  /* 0x61600000044879f0 */ /* 0x000fe20008001848 */
        /* <DEDUP_REMOVED lines=52> */
.L_x_2538:
        /* <DEDUP_REMOVED lines=60> */
.L_x_2539:
[----:B------:R-:W-:Y:S01]  /*3d90*/  VIADD R16, R16, 0x1 ;  /* 0x0000000110107836 */ /* 0x000fe20000000000 */
[----:B------:R-:W-:Y:S01]  /*3da0*/  LOP3.LUT R5, R5, 0x1, RZ, 0x3c, !PT ;  /* 0x0000000105057812 */ /* 0x000fe200078e3cff */
[----:B------:R-:W-:Y:S02]  /*3db0*/  VIADD R2, R2, 0x1 ;  /* 0x0000000102027836 */ /* 0x000fe40000000000 */
[----:B------:R-:W-:Y:S01]  /*3dc0*/  VIADD R3, R3, 0x36420 ;  /* 0x0003642003037836 */ /* 0x000fe20000000000 */
[----:B------:R-:W-:Y:S02]  /*3dd0*/  ISETP.GE.AND P1, PT, R16, UR36, PT ;  /* 0x0000002410007c0c */ /* 0x000fe4000bf26270 */
[----:B------:R-:W-:Y:S02]  /*3de0*/  ISETP.NE.AND P0, PT, R2, 0x2, PT ;  /* 0x000000020200780c */ /* 0x000fe40003f05270 */
[----:B------:R-:W-:Y:S02]  /*3df0*/  PRMT R3, RZ, 0x654, R3 ;  /* 0x00000654ff037816 */ /* 0x000fe40000000003 */
[----:B-1----:R-:W-:-:S02]  /*3e00*/  SEL R10, RZ, 0x1, P0 ;  /* 0x00000001ff0a7807 */ /* 0x002fc40000000000 */
[----:B------:R1:W-:Y:S01]  /*3e10*/  SYNCS.ARRIVE.TRANS64.RED.A1T0 RZ, [R3+URZ], RZ ;  /* 0x000000ff03ff79a7 */ /* 0x0003e2000810043f */
[----:B------:R-:W-:Y:S02]  /*3e20*/  SEL R2, R2, RZ, P0 ;  /* 0x000000ff02027207 */ /* 0x000fe40000000000 */
[----:B------:R-:W-:Y:S02]  /*3e30*/  LOP3.LUT R7, R7, R10, RZ, 0x3c, !PT ;  /* 0x0000000a07077212 */ /* 0x000fe400078e3cff */
        /* <DEDUP_REMOVED lines=51> */
.L_x_2522:
[----:B------:R-:W-:Y:S05]  /*4170*/  @P0 BRA `(.L_x_2541) ;  /* 0x0000000c005c0947 */ /* 0x000fea0003800000 */
[----:B------:R-:W2:Y:S01]  /*4180*/  S2UR UR4, SR_CgaCtaId ;  /* 0x00000000000479c3 */ /* 0x000ea20000008800 */
[----:B------:R-:W-:Y:S02]  /*4190*/  UMOV UR37, 0x400 ;  /* 0x0000040000257882 */ /* 0x000fe40000000000 */
[----:B--2---:R-:W-:-:S06]  /*41a0*/  ULEA UR37, UR4, UR37, 0x18 ;  /* 0x0000002504257291 */ /* 0x004fcc000f8ec03f */
        /* <DEDUP_REMOVED lines=8> */
[----:B-1----:R-:W1:Y:S01]  /*4230*/  LDC.64 R2, c[0x4][R2] ;  /* 0x0100000002027b82 */ /* 0x002e620000000a00 */
        /* <DEDUP_REMOVED lines=10> */
.L_x_2542:
        /* <DEDUP_REMOVED lines=20> */
.L_x_2543:
        /* <DEDUP_REMOVED lines=18> */
.L_x_2544:
        /* <DEDUP_REMOVED lines=18> */
.L_x_2545:
[----:B------:R-:W2:Y:S01]  /*4660*/  S2R R0, SR_TID.X ;  /* 0x0000000000007919 */ /* 0x000ea20000002100 */
        /* <DEDUP_REMOVED lines=15> */
[----:B--2---:R-:W-:Y:S01]  /*4760*/  VIADD R5, R0, 0xffffff80 ;  /* 0xffffff8000057836 */ /* 0x004fe20000000000 */
        /* <DEDUP_REMOVED lines=10> */
[----:B-1----:R-:W-:Y:S01]  /*4810*/  IMAD.SHL.U32 R3, R7, 0x10, RZ ;  /* 0x0000001007037824 */ /* 0x002fe200078e00ff */
        /* <DEDUP_REMOVED lines=70> */
[----:B------:R-:W-:Y:S01]  /*4c80*/  ULDC.64 UR6, c[0x0][0x198] ;  /* 0x0000660000067ab9 */ /* 0x000fe20000000a00 */
[----:B------:R-:W-:Y:S02]  /*4c90*/  UIADD3 UR40, UR37, 0x9000, URZ ;  /* 0x0000900025287890 */ /* 0x000fe4000fffe03f */
[----:B------:R-:W-:Y:S02]  /*4ca0*/  UIADD3 UR4, UP0, UR6, 0x770, URZ ;  /* 0x0000077006047890 */ /* 0x000fe4000ff1e03f */
[----:B------:R-:W-:Y:S02]  /*4cb0*/  UIMAD UR42, UR38, 0x60, URZ ;  /* 0x00000060262a78a4 */ /* 0x000fe4000f8e023f */
[----:B------:R-:W-:Y:S02]  /*4cc0*/  UIADD3.X UR5, URZ, UR7, URZ, UP0, !UPT ;  /* 0x000000073f057290 */ /* 0x000fe400087fe43f */
[----:B------:R-:W-:Y:S02]  /*4cd0*/  UIADD3 UR6, UP0, UR6, 0x670, URZ ;  /* 0x0000067006067890 */ /* 0x000fe4000ff1e03f */
[----:B------:R-:W-:-:S02]  /*4ce0*/  UIADD3 UR32, UR37, 0xc000, URZ ;  /* 0x0000c00025207890 */ /* 0x000fc4000fffe03f */
[----:B------:R-:W-:Y:S02]  /*4cf0*/  UIADD3 UR24, UR37, 0xf000, URZ ;  /* 0x0000f00025187890 */ /* 0x000fe4000fffe03f */
[----:B------:R-:W-:Y:S02]  /*4d00*/  UIADD3.X UR7, URZ, UR7, URZ, UP0, !UPT ;  /* 0x000000073f077290 */ /* 0x000fe400087fe43f */
[----:B------:R-:W-:Y:S02]  /*4d10*/  UIADD3 UR16, UR37, 0x3000, URZ ;  /* 0x0000300025107890 */ /* 0x000fe4000fffe03f */
[----:B------:R-:W-:Y:S01]  /*4d20*/  UIADD3 UR8, UR37, 0x6000, URZ ;  /* 0x0000600025087890 */ /* 0x000fe2000fffe03f */
[----:B------:R-:W-:Y:S01]  /*4d30*/  UMOV UR41, URZ ;  /* 0x0000003f00297c82 */ /* 0x000fe20008000000 */
[----:B------:R-:W-:Y:S01]  /*4d40*/  UMOV UR33, 0x40 ;  /* 0x0000004000217882 */ /* 0x000fe20000000000 */
[----:B------:R-:W-:Y:S01]  /*4d50*/  UMOV UR35, UR43 ;  /* 0x0000002b00237c82 */ /* 0x000fe20008000000 */
[----:B------:R-:W-:Y:S01]  /*4d60*/  UMOV UR36, UR44 ;  /* 0x0000002c00247c82 */ /* 0x000fe20008000000 */
[----:B------:R-:W-:Y:S01]  /*4d70*/  UMOV UR34, UR42 ;  /* 0x0000002a00227c82 */ /* 0x000fe20008000000 */
[----:B------:R-:W-:Y:S01]  /*4d80*/  UMOV UR25, 0x80 ;  /* 0x0000008000197882 */ /* 0x000fe20000000000 */
[----:B------:R-:W-:Y:S01]  /*4d90*/  UMOV UR27, UR43 ;  /* 0x0000002b001b7c82 */ /* 0x000fe20008000000 */
[----:B------:R-:W-:Y:S01]  /*4da0*/  UMOV UR28, UR44 ;  /* 0x0000002c001c7c82 */ /* 0x000fe20008000000 */
[----:B------:R1:W-:Y:S01]  /*4db0*/  UTMASTG.4D [UR40], [UR4] ;  /* 0x00000028040073b5 */ /* 0x0003e20008018000 */
[----:B------:R-:W-:Y:S01]  /*4dc0*/  UMOV UR26, UR42 ;  /* 0x0000002a001a7c82 */ /* 0x000fe20008000000 */
[----:B------:R-:W-:Y:S01]  /*4dd0*/  UMOV UR17, 0x40 ;  /* 0x0000004000117882 */ /* 0x000fe20000000000 */
[----:B------:R-:W-:Y:S01]  /*4de0*/  UMOV UR19, UR43 ;  /* 0x0000002b00137c82 */ /* 0x000fe20008000000 */
[----:B------:R-:W-:Y:S01]  /*4df0*/  UMOV UR20, UR44 ;  /* 0x0000002c00147c82 */ /* 0x000fe20008000000 */
[----:B------:R-:W-:Y:S01]  /*4e00*/  UMOV UR18, UR42 ;  /* 0x0000002a00127c82 */ /* 0x000fe20008000000 */
[----:B------:R-:W-:Y:S01]  /*4e10*/  UMOV UR9, 0x80 ;  /* 0x0000008000097882 */ /* 0x000fe20000000000 */
[----:B------:R-:W-:Y:S01]  /*4e20*/  UMOV UR11, UR43 ;  /* 0x0000002b000b7c82 */ /* 0x000fe20008000000 */
[----:B------:R3:W-:Y:S01]  /*4e30*/  UTMASTG.4D [UR32], [UR4] ;  /* 0x00000020040073b5 */ /* 0x0007e20008018000 */
[----:B------:R-:W-:Y:S01]  /*4e40*/  UMOV UR12, UR44 ;  /* 0x0000002c000c7c82 */ /* 0x000fe20008000000 */
[----:B------:R-:W-:Y:S01]  /*4e50*/  UMOV UR10, UR42 ;  /* 0x0000002a000a7c82 */ /* 0x000fe20008000000 */
[----:B------:R3:W-:Y:S01]  /*4e60*/  UTMASTG.4D [UR24], [UR4] ;  /* 0x00000018040073b5 */ /* 0x0007e20008018000 */
[----:B-1----:R-:W-:-:S02]  /*4e70*/  UMOV UR40, UR37 ;  /* 0x0000002500287c82 */ /* 0x002fc40008000000 */
[----:B------:R3:W-:Y:S01]  /*4e80*/  UTMASTG.4D [UR40], [UR6] ;  /* 0x00000028060073b5 */ /* 0x0007e20008018000 */
[----:B------:R3:W-:Y:S01]  /*4e90*/  UTMASTG.4D [UR16], [UR6] ;  /* 0x00000010060073b5 */ /* 0x0007e20008018000 */
[----:B------:R3:W-:Y:S02]  /*4ea0*/  UTMASTG.4D [UR8], [UR6] ;  /* 0x00000008060073b5 */ /* 0x0007e40008018000 */
[----:B---3--:R0:W-:Y:S02]  /*4eb0*/  UTMACMDFLUSH ;  /* 0x00000000000079b7 */ /* 0x0081e40000000000 */
.L_x_2547:
[----:B------:R-:W-:Y:S05]  /*4ec0*/  BSYNC B0 ;  /* 0x0000000000007941 */ /* 0x000fea0003800000 */
.L_x_2546:
[----:B------:R-:W-:-:S04]  /*4ed0*/  DEPBAR.LE SB0, 0x0 ;  /* 0x000080000000791a */ /* 0x000fc80000000000 */
[----:B------:R-:W-:Y:S05]  /*4ee0*/  EXIT ;  /* 0x000000000000794d */ /* 0x000fea0003800000 */
.L_x_2541:
[----:B------:R-:W2:Y:S01]  /*4ef0*/  S2R R0, SR_TID.X ;  /* 0x0000000000007919 */ /* 0x000ea20000002100 */
[----:B-1----:R-:W1:Y:S01]  /*4f00*/  LDC.64 R2, c[0x0][0x820] ;  /* 0x00020800ff027b82 */ /* 0x002e620000000a00 */
[----:B------:R-:W-:Y:S01]  /*4f10*/  ULDC.64 UR4, c[0x0][0x808] ;  /* 0x0002020000047ab9 */ /* 0x000fe20000000a00 */
[----:B------:R-:W-:Y:S01]  /*4f20*/  USHF.R.S32.HI UR10, URZ, 0x1f, UR43 ;  /* 0x0000001f3f0a7899 */ /* 0x000fe2000801142b */
[----:B------:R-:W-:Y:S01]  /*4f30*/  BSSY B0, `(.L_x_2548) ;  /* 0x000002f000007945 */ /* 0x000fe20003800000 */
[----:B------:R-:W-:Y:S02]  /*4f40*/  UIMAD UR4, UR38, -0x60, UR4 ;  /* 0xffffffa0260478a4 */ /* 0x000fe4000f8e0204 */
[----:B------:R-:W-:Y:S02]  /*4f50*/  USHF.R.S32.HI UR11, URZ, 0x1f, UR44 ;  /* 0x0000001f3f0b7899 */ /* 0x000fe4000801142c */
[----:B------:R-:W3:Y:S01]  /*4f60*/  LDC.64 R10, c[0x0][0x828] ;  /* 0x00020a00ff0a7b82 */ /* 0x000ee20000000a00 */
[----:B------:R-:W-:-:S07]  /*4f70*/  ULDC.64 UR6, c[0x0][0x208] ;  /* 0x0000820000067ab9 */ /* 0x000fce0000000a00 */
[----:B------:R-:W4:Y:S08]  /*4f80*/  LDC.64 R16, c[0x0][0x850] ;  /* 0x00021400ff107b82 */ /* 0x000f300000000a00 */
[----:B------:R-:W3:Y:S01]  /*4f90*/  LDC.64 R18, c[0x0][0x858] ;  /* 0x00021600ff127b82 */ /* 0x000ee20000000a00 */
[----:B--2---:R-:W-:Y:S02]  /*4fa0*/  VIADD R7, R0, 0xffffff80 ;  /* 0xffffff8000077836 */ /* 0x004fe40000000000 */
[----:B-1----:R-:W-:-:S02]  /*4fb0*/  IMAD R0, R2, UR10, RZ ;  /* 0x0000000a02007c24 */ /* 0x002fc4000f8e02ff */
[----:B------:R-:W-:-:S05]  /*4fc0*/  IMAD.HI R4, R7, 0x2aaaaaab, RZ ;  /* 0x2aaaaaab07047827 */ /* 0x000fca00078e02ff */
[----:B------:R-:W-:-:S04]  /*4fd0*/  SHF.R.U32.HI R5, RZ, 0x1f, R4 ;  /* 0x0000001fff057819 */ /* 0x000fc80000011604 */
[----:B------:R-:W-:-:S04]  /*4fe0*/  LEA.HI.SX32 R4, R4, R5, 0x1e ;  /* 0x0000000504047211 */ /* 0x000fc800078ff2ff */
[C---:B------:R-:W-:Y:S01]  /*4ff0*/  ISETP.GE.AND P3, PT, R4.reuse, UR4, PT ;  /* 0x0000000404007c0c */ /* 0x040fe2000bf66270 */
[C---:B------:R-:W-:Y:S02]  /*5000*/  IMAD R6, R4.reuse, -0x18, R7 ;  /* 0xffffffe804067824 */ /* 0x040fe400078e0207 */
[----:B------:R-:W-:Y:S02]  /*5010*/  VIADD R5, R4, 0x10 ;  /* 0x0000001004057836 */ /* 0x000fe40000000000 */
[----:B------:R-:W-:Y:S02]  /*5020*/  IMAD.SHL.U32 R6, R6, 0x8, RZ ;  /* 0x0000000806067824 */ /* 0x000fe400078e00ff */
[C---:B------:R-:W-:Y:S01]  /*5030*/  VIADD R9, R4.reuse, 0x40 ;  /* 0x0000004004097836 */ /* 0x040fe20000000000 */
[----:B------:R-:W-:Y:S01]  /*5040*/  ISETP.GE.AND P4, PT, R5, UR4, PT ;  /* 0x0000000405007c0c */ /* 0x000fe2000bf86270 */
[----:B------:R-:W-:Y:S01]  /*5050*/  IMAD R5, R3, UR43, R0 ;  /* 0x0000002b03057c24 */ /* 0x000fe2000f8e0200 */
[--C-:B------:R-:W-:Y:S01]  /*5060*/  SHF.R.S32.HI R7, RZ, 0x1f, R6.reuse ;  /* 0x0000001fff077819 */ /* 0x100fe20000011406 */
[----:B------:R-:W-:Y:S01]  /*5070*/  VIADD R0, R4, 0x20 ;  /* 0x0000002004007836 */ /* 0x000fe20000000000 */
[----:B------:R-:W-:Y:S01]  /*5080*/  ISETP.GE.OR P6, PT, R6, UR5, P3 ;  /* 0x0000000506007c0c */ /* 0x000fe20009fc6670 */
[----:B------:R-:W-:Y:S01]  /*5090*/  VIADD R8, R4, 0x30 ;  /* 0x0000003004087836 */ /* 0x000fe20000000000 */
[----:B------:R-:W-:Y:S01]  /*50a0*/  ISETP.GE.AND P1, PT, R9, UR4, PT ;  /* 0x0000000409007c0c */ /* 0x000fe2000bf26270 */
[----:B------:R-:W-:Y:S01]  /*50b0*/  IMAD.WIDE.U32 R2, R2, UR43, R6 ;  /* 0x0000002b02027c25 */ /* 0x000fe2000f8e0006 */
[----:B------:R-:W-:-:S02]  /*50c0*/  ISETP.GE.AND P5, PT, R0, UR4, PT ;  /* 0x0000000400007c0c */ /* 0x000fc4000bfa6270 */
[----:B------:R-:W-:Y:S01]  /*50d0*/  ISETP.GE.AND P0, PT, R8, UR4, PT ;  /* 0x0000000408007c0c */ /* 0x000fe2000bf06270 */
[----:B------:R-:W-:Y:S01]  /*50e0*/  IMAD.IADD R3, R3, 0x1, R5 ;  /* 0x0000000103037824 */ /* 0x000fe200078e0205 */
[----:B------:R-:W-:Y:S01]  /*50f0*/  SHF.R.S32.HI R5, RZ, 0x1f, R4 ;  /* 0x0000001fff057819 */ /* 0x000fe20000011404 */
[----:B---3--:R-:W-:Y:S01]  /*5100*/  IMAD R0, R10, UR11, RZ ;  /* 0x0000000b0a007c24 */ /* 0x008fe2000f8e02ff */
[----:B------:R-:W-:Y:S01]  /*5110*/  ISETP.GE.OR P2, PT, R6, UR5, P4 ;  /* 0x0000000506007c0c */ /* 0x000fe2000a746670 */
[----:B------:R-:W-:Y:S02]  /*5120*/  IMAD.U32 R9, RZ, RZ, UR38 ;  /* 0x00000026ff097e24 */ /* 0x000fe4000f8e00ff */
[----:B------:R-:W-:Y:S02]  /*5130*/  IMAD R11, R11, UR44, R0 ;  /* 0x0000002c0b0b7c24 */ /* 0x000fe4000f8e0200 */
[----:B------:R-:W-:-:S04]  /*5140*/  IMAD.WIDE.U32 R12, R10, UR44, R2 ;  /* 0x0000002c0a0c7c25 */ /* 0x000fc8000f8e0002 */
[----:B------:R-:W-:-:S04]  /*5150*/  IMAD.WIDE R2, R9, 0x60, R4 ;  /* 0x0000006009027825 */ /* 0x000fc800078e0204 */
[----:B------:R-:W-:Y:S01]  /*5160*/  IMAD.IADD R11, R13, 0x1, R11 ;  /* 0x000000010d0b7824 */ /* 0x000fe200078e020b */
[----:B----4-:R-:W-:Y:S06]  /*5170*/  @P6 BRA `(.L_x_2549) ;  /* 0x0000000000286947 */ /* 0x010fec0003800000 */
        /* <DEDUP_REMOVED lines=10> */
.L_x_2549:
[----:B------:R-:W-:Y:S05]  /*5220*/  BSYNC B0 ;  /* 0x0000000000007941 */ /* 0x000fea0003800000 */
.L_x_2548:
[----:B------:R-:W-:Y:S01]  /*5230*/  BSSY B0, `(.L_x_2550) ;  /* 0x0000010000007945 */ /* 0x000fe20003800000 */
[----:B------:R-:W-:-:S03]  /*5240*/  ISETP.GE.OR P6, PT, R6, UR5, P5 ;  /* 0x0000000506007c0c */ /* 0x000fc6000afc6670 */
        /* <DEDUP_REMOVED lines=14> */
.L_x_2551:
[----:B------:R-:W-:Y:S05]  /*5330*/  BSYNC B0 ;  /* 0x0000000000007941 */ /* 0x000fea0003800000 */
.L_x_2550:
[----:B------:R-:W-:Y:S01]  /*5340*/  BSSY B0, `(.L_x_2552) ;  /* 0x0000010000007945 */ /* 0x000fe20003800000 */
[----:B------:R-:W-:-:S03]  /*5350*/  ISETP.GE.OR P2, PT, R6, UR5, P0 ;  /* 0x0000000506007c0c */ /* 0x000fc60008746670 */
[----:B------:R-:W-:Y:S10]  /*5360*/  @P6 BRA `(.L_x_2553) ;  /* 0x0000000000346947 */ /* 0x000ff40003800000 */
[----:B-12---:R-:W-:Y:S01]  /*5370*/  IADD3 R15, P6, R2, 0x20, RZ ;  /* 0x00000020020f7810 */ /* 0x006fe20007fde0ff */
        /* <DEDUP_REMOVED lines=12> */
.L_x_2553:
[----:B------:R-:W-:Y:S05]  /*5440*/  BSYNC B0 ;  /* 0x0000000000007941 */ /* 0x000fea0003800000 */
.L_x_2552:
[----:B------:R-:W-:Y:S01]  /*5450*/  BSSY B0, `(.L_x_2554) ;  /* 0x0000011000007945 */ /* 0x000fe20003800000 */
[----:B------:R-:W-:Y:S01]  /*5460*/  ISETP.GE.OR P6, PT, R6, UR5, P1 ;  /* 0x0000000506007c0c */ /* 0x000fe20008fc6670 */
        /* <DEDUP_REMOVED lines=15> */
.L_x_2555:
[----:B------:R-:W-:Y:S05]  /*5560*/  BSYNC B0 ;  /* 0x0000000000007941 */ /* 0x000fea0003800000 */
.L_x_2554:
[----:B------:R-:W-:Y:S01]  /*5570*/  ISETP.GE.AND P2, PT, R0, UR4, PT ;  /* 0x0000000400007c0c */ /* 0x000fe2000bf46270 */
[C---:B------:R-:W-:Y:S01]  /*5580*/  IMAD R0, R16.reuse, UR10, RZ ;  /* 0x0000000a10007c24 */ /* 0x040fe2000f8e02ff */
[----:B------:R-:W-:Y:S01]  /*5590*/  ULDC UR8, c[0x0][0x83c] ;  /* 0x00020f0000087ab9 */ /* 0x000fe20000000800 */
[----:B------:R-:W-:Y:S01]  /*55a0*/  BSSY B0, `(.L_x_2556) ;  /* 0x0000011000007945 */ /* 0x000fe20003800000 */
[----:B----4-:R-:W-:-:S04]  /*55b0*/  IMAD.WIDE.U32 R8, R16, UR43, R6 ;  /* 0x0000002b10087c25 */ /* 0x010fc8000f8e0006 */
[----:B------:R-:W-:Y:S01]  /*55c0*/  IMAD R17, R17, UR43, R0 ;  /* 0x0000002b11117c24 */ /* 0x000fe2000f8e0200 */
[----:B------:R-:W-:Y:S06]  /*55d0*/  @P6 BRA `(.L_x_2557) ;  /* 0x0000000000346947 */ /* 0x000fec0003800000 */
[----:B-123--:R-:W-:Y:S01]  /*55e0*/  IADD3 R15, P6, R2, 0x40, RZ ;  /* 0x00000040020f7810 */ /* 0x00efe20007fde0ff */
        /* <DEDUP_REMOVED lines=12> */
.L_x_2557:
[----:B------:R-:W-:Y:S05]  /*56b0*/  BSYNC B0 ;  /* 0x0000000000007941 */ /* 0x000fea0003800000 */
.L_x_2556:
[----:B------:R-:W-:Y:S01]  /*56c0*/  ISETP.GE.OR P6, PT, R6, UR5, P2 ;  /* 0x0000000506007c0c */ /* 0x000fe200097c6670 */
[----:B------:R-:W-:Y:S01]  /*56d0*/  IMAD.IADD R9, R9, 0x1, R17 ;  /* 0x0000000109097824 */ /* 0x000fe200078e0211 */
[----:B------:R-:W-:Y:S01]  /*56e0*/  BSSY B0, `(.L_x_2558) ;  /* 0x0000018000007945 */ /* 0x000fe20003800000 */
[----:B------:R-:W-:Y:S01]  /*56f0*/  IMAD R0, R18, UR11, RZ ;  /* 0x0000000b12007c24 */ /* 0x000fe2000f8e02ff */
[----:B------:R-:W-:Y:S01]  /*5700*/  ISETP.GE.OR P3, PT, R6, UR8, P3 ;  /* 0x0000000806007c0c */ /* 0x000fe20009f66670 */
[----:B------:R-:W-:Y:S01]  /*5710*/  IMAD.WIDE.U32 R8, R18, UR44, R8 ;  /* 0x0000002c12087c25 */ /* 0x000fe2000f8e0008 */
[C---:B------:R-:W-:Y:S02]  /*5720*/  ISETP.GE.OR P4, PT, R6.reuse, UR8, P4 ;  /* 0x0000000806007c0c */ /* 0x040fe4000a786670 */
[C---:B------:R-:W-:Y:S01]  /*5730*/  ISETP.GE.OR P5, PT, R6.reuse, UR8, P5 ;  /* 0x0000000806007c0c */ /* 0x040fe2000afa6670 */
[----:B-1234-:R-:W-:Y:S01]  /*5740*/  IMAD R15, R19, UR44, R0 ;  /* 0x0000002c130f7c24 */ /* 0x01efe2000f8e0200 */
[----:B------:R-:W-:-:S02]  /*5750*/  ISETP.GE.OR P0, PT, R6, UR8, P0 ;  /* 0x0000000806007c0c */ /* 0x000fc40008706670 */
[C---:B------:R-:W-:Y:S02]  /*5760*/  ISETP.GE.OR P1, PT, R6.reuse, UR8, P1 ;  /* 0x0000000806007c0c */ /* 0x040fe40008f26670 */
[----:B------:R-:W-:Y:S01]  /*5770*/  ISETP.GE.OR P2, PT, R6, UR8, P2 ;  /* 0x0000000806007c0c */ /* 0x000fe20009746670 */
[----:B------:R-:W-:-:S12]  /*5780*/  @P6 BRA `(.L_x_2559) ;  /* 0x0000000000346947 */ /* 0x000fd80003800000 */
        /* <DEDUP_REMOVED lines=13> */
.L_x_2559:
[----:B------:R-:W-:Y:S05]  /*5860*/  BSYNC B0 ;  /* 0x0000000000007941 */ /* 0x000fea0003800000 */
.L_x_2558:
[----:B------:R-:W-:Y:S01]  /*5870*/  BSSY B0, `(.L_x_2560) ;  /* 0x000000d000007945 */ /* 0x000fe20003800000 */
[----:B-1----:R-:W-:-:S03]  /*5880*/  IMAD.IADD R7, R9, 0x1, R15 ;  /* 0x0000000109077824 */ /* 0x002fc600078e020f */
        /* <DEDUP_REMOVED lines=11> */
.L_x_2561:
[----:B------:R-:W-:Y:S05]  /*5940*/  BSYNC B0 ;  /* 0x0000000000007941 */ /* 0x000fea0003800000 */
.L_x_2560:
        /* <DEDUP_REMOVED lines=15> */
.L_x_2563:
[----:B------:R-:W-:Y:S05]  /*5a40*/  BSYNC B0 ;  /* 0x0000000000007941 */ /* 0x000fea0003800000 */
.L_x_2562:
[----:B------:R-:W-:Y:S04]  /*5a50*/  BSSY B0, `(.L_x_2564) ;  /* 0x000000f000007945 */ /* 0x000fe80003800000 */
[----:B------:R-:W-:Y:S05]  /*5a60*/  @P5 BRA `(.L_x_2565) ;  /* 0x0000000000345947 */ /* 0x000fea0003800000 */
        /* <DEDUP_REMOVED lines=13> */
.L_x_2565:
[----:B------:R-:W-:Y:S05]  /*5b40*/  BSYNC B0 ;  /* 0x0000000000007941 */ /* 0x000fea0003800000 */
.L_x_2564:
[----:B------:R-:W-:Y:S04]  /*5b50*/  BSSY B0, `(.L_x_2566) ;  /* 0x000000f000007945 */ /* 0x000fe80003800000 */
[----:B------:R-:W-:Y:S05]  /*5b60*/  @P0 BRA `(.L_x_2567) ;  /* 0x0000000000340947 */ /* 0x000fea0003800000 */
        /* <DEDUP_REMOVED lines=13> */
.L_x_2567:
[----:B------:R-:W-:Y:S05]  /*5c40*/  BSYNC B0 ;  /* 0x0000000000007941 */ /* 0x000fea0003800000 */
.L_x_2566:
[----:B------:R-:W-:Y:S04]  /*5c50*/  BSSY B0, `(.L_x_2568) ;  /* 0x000000f000007945 */ /* 0x000fe80003800000 */
[----:B------:R-:W-:Y:S05]  /*5c60*/  @P1 BRA `(.L_x_2569) ;  /* 0x0000000000341947 */ /* 0x000fea0003800000 */
[----:B-1234-:R-:W-:Y:S01]  /*5c70*/  IADD3 R11, P0, R2, 0x40, RZ ;  /* 0x00000040020b7810 */ /* 0x01efe20007f1e0ff */
        /* <DEDUP_REMOVED lines=12> */
.L_x_2569:
[----:B------:R-:W-:Y:S05]  /*5d40*/  BSYNC B0 ;  /* 0x0000000000007941 */ /* 0x000fea0003800000 */
.L_x_2568:
        /* <DEDUP_REMOVED lines=15> */
.L_x_2571:
[----:B------:R-:W-:Y:S05]  /*5e40*/  BSYNC B0 ;  /* 0x0000000000007941 */ /* 0x000fea0003800000 */
.L_x_2570:
[----:B------:R-:W-:Y:S05]  /*5e50*/  EXIT ;  /* 0x000000000000794d */ /* 0x000fea0003800000 */
.L_x_2518:
[----:B------:R-:W-:-:S08]  /*5e60*/  NOP ;  /* 0x0000000000007918 */ /* 0x000fd00000000000 */
[----:B---3--:R-:W1:-:S00]  /*5e70*/  USETMAXREG.DEALLOC.CTAPOOL 0x20 ;  /* 0x00000020000079c8 */ /* 0x008e4000080e0500 */
[----:B-1----:R-:W-:Y:S01]  /*5e80*/  LOP3.LUT R0, R0, 0x3, RZ, 0xc0, !PT ;  /* 0x0000000300007812 */ /* 0x002fe200078ec0ff */
[----:B------:R-:W-:Y:S05]  /*5e90*/  BSSY B0, `(.L_x_2572) ;  /* 0x000039a000007945 */ /* 0x000fea0003800000 */
[----:B------:R-:W1:Y:S02]  /*5ea0*/  SHFL.IDX PT, R0, R0, RZ, 0x1f ;  /* 0x00001fff00007589 */ /* 0x000e6400000e0000 */
[----:B-1----:R-:W-:-:S13]  /*5eb0*/  ISETP.NE.AND P0, PT, R0, RZ, PT ;  /* 0x000000ff0000720c */ /* 0x002fda0003f05270 */
[----:B------:R-:W-:Y:S05]  /*5ec0*/  @!P0 BRA `(.L_x_2573) ;  /* 0x0000001000908947 */ /* 0x000fea0003800000 */
[----:B------:R-:W-:-:S13]  /*5ed0*/  ISETP.NE.AND P0, PT, R0, 0x1, PT ;  /* 0x000000010000780c */ /* 0x000fda0003f05270 */
[----:B------:R-:W-:Y:S05]  /*5ee0*/  @P0 BRA `(.L_x_2574) ;  /* 0x0000003800500947 */ /* 0x000fea0003800000 */
[----:B------:R-:W1:Y:S01]  /*5ef0*/  S2UR UR7, SR_CTAID.X ;  /* 0x00000000000779c3 */ /* 0x000e620000002500 */
[----:B------:R-:W-:Y:S02]  /*5f00*/  ULDC UR8, c[0x0][0xb50] ;  /* 0x0002d40000087ab9 */ /* 0x000fe40000000800 */
[----:B------:R-:W-:-:S05]  /*5f10*/  UISETP.NE.AND UP0, UPT, UR8, 0x1, UPT ;  /* 0x000000010800788c */ /* 0x000fca000bf05270 */
[----:B------:R-:W2:Y:S06]  /*5f20*/  LDC R0, c[0x0][0xb68] ;  /* 0x0002da00ff007b82 */ /* 0x000eac0000000800 */
[----:B------:R-:W-:Y:S01]  /*5f30*/  @UP0 ULDC UR4, c[0x0][0xb54] ;  /* 0x0002d50000040ab9 */ /* 0x000fe20000000800 */
[----:B------:R-:W-:Y:S01]  /*5f40*/  @UP0 ULDC UR9, c[0x0][0xb58] ;  /* 0x0002d60000090ab9 */ /* 0x000fe20000000800 */
[----:B-1----:R-:W-:Y:S02]  /*5f50*/  UIMAD.WIDE.U32 UR4, UR7, UR4, URZ ;  /* 0x00000004070472a5 */ /* 0x002fe4000f8e003f */
[----:B------:R-:W-:-:S02]  /*5f60*/  UMOV UR6, UR7 ;  /* 0x0000000700067c82 */ /* 0x000fc40008000000 */
[----:B------:R-:W-:-:S04]  /*5f70*/  @UP0 USHF.R.U32.HI UR6, URZ, UR9, UR5 ;  /* 0x000000093f060299 */ /* 0x000fc80008011605 */
[----:B------:R-:W-:Y:S02]  /*5f80*/  UIADD3 UR4, -UR6, URZ, URZ ;  /* 0x0000003f06047290 */ /* 0x000fe4000fffe13f */
[----:B--2---:R-:W-:Y:S02]  /*5f90*/  ISETP.LE.AND P0, PT, R0, UR6, PT ;  /* 0x0000000600007c0c */ /* 0x004fe4000bf03270 */
[----:B------:R-:W-:-:S11]  /*5fa0*/  UIMAD UR8, UR8, UR4, UR7 ;  /* 0x00000004080872a4 */ /* 0x000fd6000f8e0207 */
[----:B------:R-:W-:Y:S05]  /*5fb0*/  @!P0 BRA `(.L_x_2575) ;  /* 0x0000000000208947 */ /* 0x000fea0003800000 */
        /* <DEDUP_REMOVED lines=8> */
.L_x_2575:
[----:B------:R-:W-:Y:S01]  /*6040*/  ULDC UR9, c[0x0][0xb44] ;  /* 0x0002d10000097ab9 */ /* 0x000fe20000000800 */
[----:B------:R-:W-:Y:S01]  /*6050*/  UMOV UR7, UR8 ;  /* 0x0000000800077c82 */ /* 0x000fe20008000000 */
[----:B------:R-:W-:-:S11]  /*6060*/  UISETP.NE.AND UP0, UPT, UR9, 0x1, UPT ;  /* 0x000000010900788c */ /* 0x000fd6000bf05270 */
[----:B------:R-:W-:Y:S02]  /*6070*/  @UP0 ULDC.64 UR10, c[0x0][0xb48] ;  /* 0x0002d200000a0ab9 */ /* 0x000fe40000000a00 */
[----:B------:R-:W-:-:S04]  /*6080*/  UIMAD.WIDE.U32 UR4, UR8, UR10, URZ ;  /* 0x0000000a080472a5 */ /* 0x000fc8000f8e003f */
[----:B------:R-:W-:-:S04]  /*6090*/  @UP0 USHF.R.U32.HI UR7, URZ, UR11, UR5 ;  /* 0x0000000b3f070299 */ /* 0x000fc80008011605 */
[----:B------:R-:W-:-:S12]  /*60a0*/  UIMAD UR4, UR7, UR9, URZ ;  /* 0x00000009070472a4 */ /* 0x000fd8000f8e023f */
.L_x_2576:
        /* <DEDUP_REMOVED lines=13> */
[----:B------:R-:W-:Y:S05]  /*6180*/  @!P0 BRA `(.L_x_2574) ;  /* 0x0000003400a88947 */ /* 0x000fea0003800000 */
[----:B------:R-:W-:Y:S01]  /*6190*/  ULDC UR5, c[0x0][0x280] ;  /* 0x0000a00000057ab9 */ /* 0x000fe20000000800 */
[----:B------:R-:W-:Y:S01]  /*61a0*/  ULDC UR4, c[0x0][0x290] ;  /* 0x0000a40000047ab9 */ /* 0x000fe20000000800 */
[----:B------:R-:W-:Y:S01]  /*61b0*/  UIMAD UR7, UR7, 0x60, UR5 ;  /* 0x00000060070778a4 */ /* 0x000fe2000f8e0205 */
[----:B------:R-:W-:Y:S01]  /*61c0*/  ULDC UR6, c[0x0][0x74c] ;  /* 0x0001d30000067ab9 */ /* 0x000fe20000000800 */
[----:B------:R-:W-:Y:S02]  /*61d0*/  UIADD3 UR5, UR5, 0x3f, URZ ;  /* 0x0000003f05057890 */ /* 0x000fe4000fffe03f */
[----:B------:R-:W-:Y:S02]  /*61e0*/  UIADD3 UR7, -UR6, UR7, -UR4 ;  /* 0x0000000706077290 */ /* 0x000fe4000fffe904 */
[----:B------:R-:W-:Y:S02]  /*61f0*/  USHF.R.S32.HI UR6, URZ, 0x1f, UR5 ;  /* 0x0000001f3f067899 */ /* 0x000fe40008011405 */
[----:B------:R-:W-:-:S02]  /*6200*/  USHF.R.S32.HI UR4, URZ, 0x1f, UR7 ;  /* 0x0000001f3f047899 */ /* 0x000fc40008011407 */
[----:B------:R-:W-:Y:S02]  /*6210*/  ULEA.HI UR5, UR6, UR5, URZ, 0x6 ;  /* 0x0000000506057291 */ /* 0x000fe4000f8f303f */
[----:B------:R-:W-:Y:S02]  /*6220*/  ULEA.HI UR4, UR4, UR7, URZ, 0x6 ;  /* 0x0000000704047291 */ /* 0x000fe4000f8f303f */
[----:B------:R-:W-:Y:S02]  /*6230*/  USHF.R.S32.HI UR5, URZ, 0x6, UR5 ;  /* 0x000000063f057899 */ /* 0x000fe40008011405 */
[----:B------:R-:W-:-:S04]  /*6240*/  USHF.R.S32.HI UR4, URZ, 0x6, UR4 ;  /* 0x000000063f047899 */ /* 0x000fc80008011404 */
[----:B------:R-:W-:-:S04]  /*6250*/  UISETP.LT.AND UP0, UPT, URZ, UR4, UPT ;  /* 0x000000043f00728c */ /* 0x000fc8000bf01270 */
[----:B------:R-:W-:-:S04]  /*6260*/  USEL UR8, URZ, UR4, !UP0 ;  /* 0x000000043f087287 */ /* 0x000fc8000c000000 */
[----:B------:R-:W-:-:S06]  /*6270*/  UISETP.GT.AND UP0, UPT, UR5, UR8, UPT ;  /* 0x000000080500728c */ /* 0x000fcc000bf04270 */
[----:B------:R-:W-:-:S13]  /*6280*/  PLOP3.LUT P0, PT, PT, PT, UP0, 0x80, 0x0 ;  /* 0x000000000000781c */ /* 0x000fda0003f0f008 */
[----:B------:R-:W-:Y:S05]  /*6290*/  @!P0 BRA `(.L_x_2574) ;  /* 0x0000003400648947 */ /* 0x000fea0003800000 */
[----:B------:R-:W-:Y:S01]  /*62a0*/  USHF.R.S32.HI UR4, URZ, 0x1f, UR11 ;  /* 0x0000001f3f047899 */ /* 0x000fe2000801140b */
[----:B------:R-:W-:Y:S01]  /*62b0*/  ULDC.64 UR12, c[0x0][0x2d8] ;  /* 0x0000b600000c7ab9 */ /* 0x000fe20000000a00 */
[----:B------:R-:W-:Y:S02]  /*62c0*/  ELECT P0, URZ, PT ;  /* 0x00000000003f782f */ /* 0x000fe40003800000 */
[----:B------:R-:W-:Y:S02]  /*62d0*/  UIMAD UR9, UR4, UR12, URZ ;  /* 0x0000000c040972a4 */ /* 0x000fe4000f8e023f */
[----:B------:R-:W-:Y:S02]  /*62e0*/  UIADD3 UR4, UR5, -UR8, URZ ;  /* 0x8000000805047290 */ /* 0x000fe4000fffe03f */
[----:B------:R-:W-:Y:S02]  /*62f0*/  UIMAD.WIDE.U32 UR6, UR11, UR12, URZ ;  /* 0x0000000c0b0672a5 */ /* 0x000fe4000f8e003f */
[----:B------:R-:W-:-:S02]  /*6300*/  ULOP3.LUT UR4, UR4, 0x1, URZ, 0xc0, !UPT ;  /* 0x0000000104047892 */ /* 0x000fc4000f8ec03f */
[----:B------:R-:W-:Y:S02]  /*6310*/  UIMAD UR9, UR11, UR13, UR9 ;  /* 0x0000000d0b0972a4 */ /* 0x000fe4000f8e0209 */
[----:B------:R-:W-:Y:S02]  /*6320*/  UISETP.NE.U32.AND UP0, UPT, UR4, 0x1, UPT ;  /* 0x000000010400788c */ /* 0x000fe4000bf05070 */
[----:B------:R-:W-:Y:S01]  /*6330*/  USHF.R.S32.HI UR11, URZ, 0x1f, UR10 ;  /* 0x0000001f3f0b7899 */ /* 0x000fe2000801140a */
[----:B------:R-:W-:Y:S01]  /*6340*/  ULDC.64 UR12, c[0x0][0x2e0] ;  /* 0x0000b800000c7ab9 */ /* 0x000fe20000000a00 */
[----:B------:R-:W-:Y:S02]  /*6350*/  UIADD3 UR7, UR7, UR9, URZ ;  /* 0x0000000907077290 */ /* 0x000fe4000fffe03f */
[----:B------:R-:W-:Y:S01]  /*6360*/  PLOP3.LUT P1, PT, PT, PT, UP0, 0x80, 0x0 ;  /* 0x000000000000781c */ /* 0x000fe20003f2f008 */
[----:B------:R-:W-:Y:S02]  /*6370*/  UIMAD UR9, UR11, UR12, URZ ;  /* 0x0000000c0b0972a4 */ /* 0x000fe4000f8e023f */
[----:B------:R-:W-:-:S02]  /*6380*/  UIMAD.WIDE.U32 UR6, UR10, UR12, UR6 ;  /* 0x0000000c0a0672a5 */ /* 0x000fc4000f8e0006 */
[----:B------:R-:W-:-:S04]  /*6390*/  UIMAD UR9, UR10, UR13, UR9 ;  /* 0x0000000d0a0972a4 */ /* 0x000fc8000f8e0209 */
[----:B------:R-:W-:-:S04]  /*63a0*/  UIADD3 UR25, UR7, UR9, URZ ;  /* 0x0000000907197290 */ /* 0x000fc8000fffe03f */
[----:B------:R-:W-:Y:S08]  /*63b0*/  @P1 BRA `(.L_x_2577) ;  /* 0x00000004001c1947 */ /* 0x000ff00003800000 */
        /* <DEDUP_REMOVED lines=18> */
.L_x_2579:
[----:B------:R-:W-:Y:S05]  /*64e0*/  BSYNC B1 ;  /* 0x0000000000017941 */ /* 0x000fea0003800000 */
.L_x_2578:
        /* <DEDUP_REMOVED lines=18> */
.L_x_2581:
[----:B------:R-:W-:Y:S05]  /*6610*/  BSYNC B1 ;  /* 0x0000000000017941 */ /* 0x000fea0003800000 */
.L_x_2580:
        /* <DEDUP_REMOVED lines=19> */
.L_x_2583:
[----:B------:R-:W-:Y:S05]  /*6750*/  BSYNC B1 ;  /* 0x0000000000017941 */ /* 0x000fea0003800000 */
.L_x_2582:
[----:B------:R-:W-:Y:S06]  /*6760*/  BAR.ARV 0xa, 0xa0 ;  /* 0x0282800000007b1d */ /* 0x000fec0000002000 */
[----:B------:R-:W-:Y:S04]  /*6770*/  BSSY B1, `(.L_x_2584) ;  /* 0x0000003000017945 */ /* 0x000fe80003800000 */
[----:B------:R-:W-:Y:S05]  /*6780*/  @!P0 BRA `(.L_x_2585) ;  /* 0x0000000000048947 */ /* 0x000fea0003800000 */
[----:B------:R-:W-:-:S04]  /*6790*/  DEPBAR.LE SB0, 0x1 ;  /* 0x000080400000791a */ /* 0x000fc80000000000 */
.L_x_2585:
[----:B------:R-:W-:Y:S05]  /*67a0*/  BSYNC B1 ;  /* 0x0000000000017941 */ /* 0x000fea0003800000 */
.L_x_2584:
[----:B------:R-:W-:Y:S06]  /*67b0*/  BAR.ARV 0xb, 0xa0 ;  /* 0x02c2800000007b1d */ /* 0x000fec0000002000 */
[----:B------:R-:W-:Y:S04]  /*67c0*/  BSSY B1, `(.L_x_2586) ;  /* 0x0000003000017945 */ /* 0x000fe80003800000 */
[----:B------:R-:W-:Y:S05]  /*67d0*/  @!P0 BRA `(.L_x_2587) ;  /* 0x0000000000048947 */ /* 0x000fea0003800000 */
[----:B------:R-:W-:-:S04]  /*67e0*/  DEPBAR.LE SB0, 0x0 ;  /* 0x000080000000791a */ /* 0x000fc80000000000 */
.L_x_2587:
[----:B------:R-:W-:Y:S05]  /*67f0*/  BSYNC B1 ;  /* 0x0000000000017941 */ /* 0x000fea0003800000 */
.L_x_2586:
[----:B------:R-:W-:Y:S06]  /*6800*/  BAR.ARV 0xc, 0xa0 ;  /* 0x0302800000007b1d */ /* 0x000fec0000002000 */
[----:B------:R-:W-:Y:S01]  /*6810*/  UIADD3 UR12, UR8, 0x1, URZ ;  /* 0x00000001080c7890 */ /* 0x000fe2000fffe03f */
[----:B------:R-:W-:Y:S11]  /*6820*/  BRA `(.L_x_2588) ;  /* 0x0000000000047947 */ /* 0x000ff60003800000 */
.L_x_2577:
[----:B------:R-:W-:-:S05]  /*6830*/  UMOV UR12, UR8 ;  /* 0x00000008000c7c82 */ /* 0x000fca0008000000 */
.L_x_2588:
[----:B------:R-:W-:-:S04]  /*6840*/  UIADD3 UR4, UR8, 0x1, URZ ;  /* 0x0000000108047890 */ /* 0x000fc8000fffe03f */
[----:B------:R-:W-:-:S06]  /*6850*/  UISETP.NE.AND UP0, UPT, UR5, UR4, UPT ;  /* 0x000000040500728c */ /* 0x000fcc000bf05270 */
[----:B------:R-:W-:-:S13]  /*6860*/  PLOP3.LUT P1, PT, PT, PT, UP0, 0x80, 0x0 ;  /* 0x000000000000781c */ /* 0x000fda0003f2f008 */
[----:B------:R-:W-:Y:S05]  /*6870*/  @!P1 BRA `(.L_x_2574) ;  /* 0x0000002c00ec9947 */ /* 0x000fea0003800000 */
[----:B------:R-:W-:Y:S01]  /*6880*/  ULDC.64 UR10, c[0x0][0x2c0] ;  /* 0x0000b000000a7ab9 */ /* 0x000fe20000000a00 */
[----:B------:R-:W-:Y:S02]  /*6890*/  UIADD3 UR23, UR9, UR7, URZ ;  /* 0x0000000709177290 */ /* 0x000fe4000fffe03f */
[----:B------:R-:W-:Y:S02]  /*68a0*/  ULEA UR22, UP0, UR6, UR10, 0x2 ;  /* 0x0000000a06167291 */ /* 0x000fe4000f80103f */
[----:B------:R-:W-:Y:S02]  /*68b0*/  UIMAD UR13, UR12, 0x3000, URZ ;  /* 0x000030000c0d78a4 */ /* 0x000fe4000f8e023f */
        /* <DEDUP_REMOVED lines=11> */
[----:B------:R-:W-:Y:S01]  /*6970*/  UMOV UR4, URZ ;  /* 0x0000003f00047c82 */ /* 0x000fe20008000000 */
[----:B------:R-:W-:Y:S01]  /*6980*/  ULDC.64 UR28, c[0x0][0x2c0] ;  /* 0x0000b000001c7ab9 */ /* 0x000fe20000000a00 */
[----:B------:R-:W-:-:S09]  /*6990*/  UMOV UR24, UR13 ;  /* 0x0000000d00187c82 */ /* 0x000fd20008000000 */
.L_x_2609:
        /* <DEDUP_REMOVED lines=13> */
[----:B------:R-:W-:Y:S02]  /*6a70*/  ULEA.HI.X.SX32 UR40, UR24, UR25, 0x1, UP0 ;  /* 0x0000001918287291 */ /* 0x000fe400080f0e3f */
[----:B------:R-:W-:-:S04]  /*6a80*/  ULEA UR38, UP0, UR39, UR28, 0x2 ;  /* 0x0000001c27267291 */ /* 0x000fc8000f80103f */
[----:B------:R-:W-:-:S03]  /*6a90*/  ULEA.HI.X UR39, UR39, UR29, UR40, 0x2, UP0 ;  /* 0x0000001d27277291 */ /* 0x000fc600080f1428 */
[----:B------:R-:W-:Y:S01]  /*6aa0*/  UMOV UR40, 0x0 ;  /* 0x0000000000287882 */ /* 0x000fe20000000000 */
[----:B-1----:R-:W-:-:S03]  /*6ab0*/  ULEA UR26, UR27, UR26, 0x18 ;  /* 0x0000001a1b1a7291 */ /* 0x002fc6000f8ec03f */
[----:B------:R-:W-:Y:S01]  /*6ac0*/  UMOV UR27, 0x400 ;  /* 0x00000400001b7882 */ /* 0x000fe20000000000 */
[----:B------:R-:W-:-:S09]  /*6ad0*/  UIADD3 UR26, UR26, 0x12000, URZ ;  /* 0x000120001a1a7890 */ /* 0x000fd2000fffe03f */
[----:B------:R1:W-:Y:S02]  /*6ae0*/  UBLKRED.G.S.ADD.F32.RN [UR38], [UR26], UR27, desc[UR40] ;  /* 0x000028261a0073bb */ /* 0x0003e400080a141b */
[----:B-1----:R0:W-:Y:S02]  /*6af0*/  UTMACMDFLUSH ;  /* 0x00000000000079b7 */ /* 0x0021e40000000000 */
.L_x_2590:
[----:B------:R-:W-:Y:S05]  /*6b00*/  BSYNC B1 ;  /* 0x0000000000017941 */ /* 0x000fea0003800000 */
.L_x_2589:
        /* <DEDUP_REMOVED lines=12> */
.L_x_2592:
[----:B------:R-:W-:Y:S05]  /*6bd0*/  BSYNC B1 ;  /* 0x0000000000017941 */ /* 0x000fea0003800000 */
.L_x_2591:
        /* <DEDUP_REMOVED lines=13> */
.L_x_2594:
[----:B------:R-:W-:Y:S05]  /*6cb0*/  BSYNC B1 ;  /* 0x0000000000017941 */ /* 0x000fea0003800000 */
.L_x_2593:
[----:B------:R-:W-:Y:S06]  /*6cc0*/  BAR.ARV 0xa, 0xa0 ;  /* 0x0282800000007b1d */ /* 0x000fec0000002000 */
[----:B------:R-:W-:Y:S04]  /*6cd0*/  BSSY B1, `(.L_x_2595) ;  /* 0x0000003000017945 */ /* 0x000fe80003800000 */
[----:B------:R-:W-:Y:S05]  /*6ce0*/  @!P0 BRA `(.L_x_2596) ;  /* 0x0000000000048947 */ /* 0x000fea0003800000 */
[----:B------:R-:W-:-:S04]  /*6cf0*/  DEPBAR.LE SB0, 0x1 ;  /* 0x000080400000791a */ /* 0x000fc80000000000 */
.L_x_2596:
[----:B------:R-:W-:Y:S05]  /*6d00*/  BSYNC B1 ;  /* 0x0000000000017941 */ /* 0x000fea0003800000 */
.L_x_2595:
[----:B------:R-:W-:Y:S06]  /*6d10*/  BAR.ARV 0xb, 0xa0 ;  /* 0x02c2800000007b1d */ /* 0x000fec0000002000 */
[----:B------:R-:W-:Y:S04]  /*6d20*/  BSSY B1, `(.L_x_2597) ;  /* 0x0000003000017945 */ /* 0x000fe80003800000 */
[----:B------:R-:W-:Y:S05]  /*6d30*/  @!P0 BRA `(.L_x_2598) ;  /* 0x0000000000048947 */ /* 0x000fea0003800000 */
[----:B------:R-:W-:-:S04]  /*6d40*/  DEPBAR.LE SB0, 0x0 ;  /* 0x000080000000791a */ /* 0x000fc80000000000 */
.L_x_2598:
[----:B------:R-:W-:Y:S05]  /*6d50*/  BSYNC B1 ;  /* 0x0000000000017941 */ /* 0x000fea0003800000 */
.L_x_2597:
        /* <DEDUP_REMOVED lines=13> */
.L_x_2600:
[----:B------:R-:W-:Y:S05]  /*6e30*/  BSYNC B1 ;  /* 0x0000000000017941 */ /* 0x000fea0003800000 */
.L_x_2599:
        /* <DEDUP_REMOVED lines=12> */
.L_x_2602:
[----:B------:R-:W-:Y:S05]  /*6f00*/  BSYNC B1 ;  /* 0x0000000000017941 */ /* 0x000fea0003800000 */
.L_x_2601:
        /* <DEDUP_REMOVED lines=13> */
.L_x_2604:
[----:B------:R-:W-:Y:S05]  /*6fe0*/  BSYNC B1 ;  /* 0x0000000000017941 */ /* 0x000fea0003800000 */
.L_x_2603:
[----:B------:R-:W-:Y:S06]  /*6ff0*/  BAR.ARV 0xa, 0xa0 ;  /* 0x0282800000007b1d */ /* 0x000fec0000002000 */
[----:B------:R-:W-:Y:S04]  /*7000*/  BSSY B1, `(.L_x_2605) ;  /* 0x0000003000017945 */ /* 0x000fe80003800000 */
[----:B------:R-:W-:Y:S05]  /*7010*/  @!P0 BRA `(.L_x_2606) ;  /* 0x0000000000048947 */ /* 0x000fea0003800000 */
[----:B------:R-:W-:-:S04]  /*7020*/  DEPBAR.LE SB0, 0x1 ;  /* 0x000080400000791a */ /* 0x000fc80000000000 */
.L_x_2606:
[----:B------:R-:W-:Y:S05]  /*7030*/  BSYNC B1 ;  /* 0x0000000000017941 */ /* 0x000fea0003800000 */
.L_x_2605:
[----:B------:R-:W-:Y:S01]  /*7040*/  UIADD3 UR12, UR12, 0x2, URZ ;  /* 0x000000020c0c7890 */ /* 0x000fe2000fffe03f */
[----:B------:R-:W-:Y:S06]  /*7050*/  BAR.ARV 0xb, 0xa0 ;  /* 0x02c2800000007b1d */ /* 0x000fec0000002000 */
[----:B------:R-:W-:Y:S01]  /*7060*/  UISETP.GE.AND UP0, UPT, UR12, UR5, UPT ;  /* 0x000000050c00728c */ /* 0x000fe2000bf06270 */
[----:B------:R-:W-:Y:S04]  /*7070*/  BSSY B1, `(.L_x_2607) ;  /* 0x0000003000017945 */ /* 0x000fe80003800000 */
[----:B------:R-:W-:Y:S06]  /*7080*/  @!P0 BRA `(.L_x_2608) ;  /* 0x0000000000048947 */ /* 0x000fec0003800000 */
[----:B------:R-:W-:-:S04]  /*7090*/  DEPBAR.LE SB0, 0x0 ;  /* 0x000080000000791a */ /* 0x000fc80000000000 */
.L_x_2608:
[----:B------:R-:W-:Y:S05]  /*70a0*/  BSYNC B1 ;  /* 0x0000000000017941 */ /* 0x000fea0003800000 */
.L_x_2607:
[----:B------:R-:W-:Y:S06]  /*70b0*/  BAR.ARV 0xc, 0xa0 ;  /* 0x0302800000007b1d */ /* 0x000fec0000002000 */
[----:B------:R-:W-:Y:S01]  /*70c0*/  PLOP3.LUT P1, PT, PT, PT, UP0, 0x80, 0x0 ;  /* 0x000000000000781c */ /* 0x000fe20003f2f008 */
[----:B------:R-:W-:Y:S02]  /*70d0*/  UIADD3 UR24, UR24, 0x6000, URZ ;  /* 0x0000600018187890 */ /* 0x000fe4000fffe03f */
[----:B------:R-:W-:-:S10]  /*70e0*/  UIADD3 UR4, UR4, 0x6000, URZ ;  /* 0x0000600004047890 */ /* 0x000fd4000fffe03f */
[----:B------:R-:W-:Y:S05]  /*70f0*/  @!P1 BRA `(.L_x_2609) ;  /* 0xfffffff800289947 */ /* 0x000fea000383ffff */
[----:B------:R-:W-:Y:S05]  /*7100*/  BRA `(.L_x_2574) ;  /* 0x0000002400c87947 */ /* 0x000fea0003800000 */
.L_x_2573:
        /* <DEDUP_REMOVED lines=21> */
.L_x_2610:
[----:B------:R-:W-:Y:S01]  /*7260*/  ULDC UR8, c[0x0][0xb44] ;  /* 0x0002d10000087ab9 */ /* 0x000fe20000000800 */
[----:B------:R-:W-:Y:S01]  /*7270*/  UMOV UR35, UR7 ;  /* 0x0000000700237c82 */ /* 0x000fe20008000000 */
[----:B------:R-:W-:-:S11]  /*7280*/  UISETP.NE.AND UP0, UPT, UR8, 0x1, UPT ;  /* 0x000000010800788c */ /* 0x000fd6000bf05270 */
[----:B------:R-:W-:Y:S02]  /*7290*/  @UP0 ULDC.64 UR10, c[0x0][0xb48] ;  /* 0x0002d200000a0ab9 */ /* 0x000fe40000000a00 */
[----:B------:R-:W-:-:S04]  /*72a0*/  UIMAD.WIDE.U32 UR4, UR7, UR10, URZ ;  /* 0x0000000a070472a5 */ /* 0x000fc8000f8e003f */
[----:B------:R-:W-:-:S04]  /*72b0*/  @UP0 USHF.R.U32.HI UR35, URZ, UR11, UR5 ;  /* 0x0000000b3f230299 */ /* 0x000fc80008011605 */
[----:B------:R-:W-:-:S12]  /*72c0*/  UIMAD UR4, UR35, UR8, URZ ;  /* 0x00000008230472a4 */ /* 0x000fd8000f8e023f */
.L_x_2611:
[----:B------:R-:W-:Y:S01]  /*72d0*/  ULDC UR8, c[0x0][0xb38] ;  /* 0x0002ce0000087ab9 */ /* 0x000fe20000000800 */
[----:B------:R-:W-:Y:S01]  /*72e0*/  UIADD3 UR4, UR7, -UR4, URZ ;  /* 0x8000000407047290 */ /* 0x000fe2000fffe03f */
[----:B------:R-:W-:Y:S01]  /*72f0*/  IMAD.MOV.U32 R16, RZ, RZ, 0x1 ;  /* 0x00000001ff107424 */ /* 0x000fe200078e00ff */
[----:B------:R-:W-:Y:S01]  /*7300*/  UISETP.NE.AND UP0, UPT, UR8, 0x1, UPT ;  /* 0x000000010800788c */ /* 0x000fe2000bf05270 */
[----:B------:R-:W-:Y:S01]  /*7310*/  IMAD.MOV.U32 R23, RZ, RZ, RZ ;  /* 0x000000ffff177224 */ /* 0x000fe200078e00ff */
[----:B------:R-:W-:Y:S01]  /*7320*/  ULDC UR5, c[0x0][0xb44] ;  /* 0x0002d10000057ab9 */ /* 0x000fe20000000800 */
[----:B------:R-:W-:Y:S01]  /*7330*/  IMAD.MOV.U32 R10, RZ, RZ, 0x1 ;  /* 0x00000001ff0a7424 */ /* 0x000fe200078e00ff */
[----:B------:R-:W-:-:S07]  /*7340*/  UIMAD UR6, UR6, UR5, UR4 ;  /* 0x00000005060672a4 */ /* 0x000fce000f8e0204 */
        /* <DEDUP_REMOVED lines=9> */
[----:B------:R-:W1:Y:S01]  /*73e0*/  LDC R2, c[0x0][0x280] ;  /* 0x0000a000ff027b82 */ /* 0x000e620000000800 */
[----:B------:R-:W-:Y:S01]  /*73f0*/  UIMAD UR35, UR35, 0x60, URZ ;  /* 0x00000060232378a4 */ /* 0x000fe2000f8e023f */
[----:B------:R-:W-:-:S06]  /*7400*/  ULDC UR4, c[0x0][0x74c] ;  /* 0x0001d30000047ab9 */ /* 0x000fcc0000000800 */
[----:B------:R-:W1:Y:S02]  /*7410*/  LDC R3, c[0x0][0x290] ;  /* 0x0000a400ff037b82 */ /* 0x000e640000000800 */
[----:B-1----:R-:W-:Y:S01]  /*7420*/  IADD3 R0, -R3, UR35, R2 ;  /* 0x0000002303007c10 */ /* 0x002fe2000fffe102 */
[----:B------:R-:W-:-:S04]  /*7430*/  VIADD R2, R2, 0x3f ;  /* 0x0000003f02027836 */ /* 0x000fc80000000000 */
[----:B------:R-:W-:Y:S01]  /*7440*/  VIADD R0, R0, -UR4 ;  /* 0x8000000400007c36 */ /* 0x000fe20008000000 */
[----:B------:R-:W-:-:S04]  /*7450*/  SHF.R.S32.HI R5, RZ, 0x1f, R2 ;  /* 0x0000001fff057819 */ /* 0x000fc80000011402 */
[----:B------:R-:W-:Y:S02]  /*7460*/  SHF.R.S32.HI R3, RZ, 0x1f, R0 ;  /* 0x0000001fff037819 */ /* 0x000fe40000011400 */
[----:B------:R-:W-:Y:S02]  /*7470*/  LEA.HI R4, R5, R2, RZ, 0x6 ;  /* 0x0000000205047211 */ /* 0x000fe400078f30ff */
[----:B------:R-:W-:Y:S02]  /*7480*/  LEA.HI R3, R3, R0, RZ, 0x6 ;  /* 0x0000000003037211 */ /* 0x000fe400078f30ff */
[----:B------:R-:W-:Y:S02]  /*7490*/  SHF.R.S32.HI R4, RZ, 0x6, R4 ;  /* 0x00000006ff047819 */ /* 0x000fe40000011404 */
[----:B------:R-:W-:-:S04]  /*74a0*/  SHF.R.S32.HI R3, RZ, 0x6, R3 ;  /* 0x00000006ff037819 */ /* 0x000fc80000011403 */
[----:B------:R-:W-:-:S04]  /*74b0*/  VIMNMX R5, RZ, R3, !PT ;  /* 0x00000003ff057248 */ /* 0x000fc80007fe0100 */
[----:B------:R-:W-:-:S13]  /*74c0*/  ISETP.GT.AND P0, PT, R4, R5, PT ;  /* 0x000000050400720c */ /* 0x000fda0003f04270 */
[----:B------:R-:W-:Y:S05]  /*74d0*/  @!P0 BRA `(.L_x_2612) ;  /* 0x0000002000508947 */ /* 0x000fea0003800000 */
[----:B------:R-:W1:Y:S01]  /*74e0*/  LDC.64 R8, c[0x0][0x718] ;  /* 0x0001c600ff087b82 */ /* 0x000e620000000a00 */
[----:B------:R-:W-:Y:S01]  /*74f0*/  IMAD.U32 R3, RZ, RZ, UR28 ;  /* 0x0000001cff037e24 */ /* 0x000fe2000f8e00ff */
[----:B------:R-:W-:Y:S01]  /*7500*/  ULDC UR4, c[0x0][0x2e8] ;  /* 0x0000ba0000047ab9 */ /* 0x000fe20000000800 */
[----:B------:R-:W-:Y:S01]  /*7510*/  ELECT P0, URZ, PT ;  /* 0x00000000003f782f */ /* 0x000fe20003800000 */
[----:B------:R-:W-:Y:S01]  /*7520*/  BSSY B1, `(.L_x_2612) ;  /* 0x000020f000017945 */ /* 0x000fe20003800000 */
[----:B------:R-:W-:Y:S01]  /*7530*/  UISETP.NE.AND UP0, UPT, UR4, 0x1, UPT ;  /* 0x000000010400788c */ /* 0x000fe2000bf05270 */
[----:B------:R-:W-:Y:S01]  /*7540*/  SHF.R.S32.HI R3, RZ, 0x1f, R3 ;  /* 0x0000001fff037819 */ /* 0x000fe20000011403 */
[----:B------:R-:W-:Y:S01]  /*7550*/  UMOV UR36, UR28 ;  /* 0x0000001c00247c82 */ /* 0x000fe20008000000 */
[----:B------:R-:W2:Y:S01]  /*7560*/  LDC.64 R6, c[0x0][0x730] ;  /* 0x0001cc00ff067b82 */ /* 0x000ea20000000a00 */
[----:B------:R-:W-:-:S07]  /*7570*/  IMAD.MOV.U32 R23, RZ, RZ, RZ ;  /* 0x000000ffff177224 */ /* 0x000fce00078e00ff */
[----:B------:R-:W3:Y:S01]  /*7580*/  LDC.64 R10, c[0x0][0x720] ;  /* 0x0001c800ff0a7b82 */ /* 0x000ee20000000a00 */
[----:B------:R-:W-:Y:S01]  /*7590*/  @UP0 ULDC UR4, c[0x0][0x2ec] ;  /* 0x0000bb0000040ab9 */ /* 0x000fe20000000800 */
[----:B------:R-:W-:Y:S01]  /*75a0*/  @UP0 ULDC UR6, c[0x0][0x2f0] ;  /* 0x0000bc0000060ab9 */ /* 0x000fe20000000800 */
[----:B------:R-:W-:-:S04]  /*75b0*/  UIMAD.WIDE.U32 UR4, UR28, UR4, URZ ;  /* 0x000000041c0472a5 */ /* 0x000fc8000f8e003f */
[----:B------:R-:W-:Y:S01]  /*75c0*/  @UP0 USHF.R.U32.HI UR36, URZ, UR6, UR5 ;  /* 0x000000063f240299 */ /* 0x000fe20008011605 */
[----:B-1----:R-:W-:-:S04]  /*75d0*/  IMAD R0, R3, R8, RZ ;  /* 0x0000000803007224 */ /* 0x002fc800078e02ff */
[----:B------:R-:W-:Y:S02]  /*75e0*/  IMAD R13, R9, UR28, R0 ;  /* 0x0000001c090d7c24 */ /* 0x000fe4000f8e0200 */
[----:B------:R-:W-:-:S04]  /*75f0*/  IMAD.WIDE.U32 R8, R8, UR28, RZ ;  /* 0x0000001c08087c25 */ /* 0x000fc8000f8e00ff */
[----:B--2---:R-:W-:Y:S02]  /*7600*/  IMAD R12, R3, R6, RZ ;  /* 0x00000006030c7224 */ /* 0x004fe400078e02ff */
[----:B------:R-:W1:Y:S01]  /*7610*/  LDC.64 R2, c[0x0][0x738] ;  /* 0x0001ce00ff027b82 */ /* 0x000e620000000a00 */
[----:B------:R-:W-:Y:S02]  /*7620*/  IMAD.U32 R0, RZ, RZ, UR29 ;  /* 0x0000001dff007e24 */ /* 0x000fe4000f8e00ff */
[----:B------:R-:W-:Y:S02]  /*7630*/  IMAD.IADD R9, R9, 0x1, R13 ;  /* 0x0000000109097824 */ /* 0x000fe400078e020d */
[----:B------:R-:W-:Y:S01]  /*7640*/  IMAD R15, R7, UR28, R12 ;  /* 0x0000001c070f7c24 */ /* 0x000fe2000f8e020c */
[----:B------:R-:W-:Y:S01]  /*7650*/  SHF.R.S32.HI R13, RZ, 0x1f, R0 ;  /* 0x0000001fff0d7819 */ /* 0x000fe20000011400 */
[----:B------:R-:W-:-:S04]  /*7660*/  IMAD.WIDE.U32 R6, R6, UR28, RZ ;  /* 0x0000001c06067c25 */ /* 0x000fc8000f8e00ff */
[----:B---3--:R-:W-:Y:S02]  /*7670*/  IMAD R0, R13, R10, RZ ;  /* 0x0000000a0d007224 */ /* 0x008fe400078e02ff */
[----:B------:R-:W-:Y:S02]  /*7680*/  IMAD.IADD R7, R7, 0x1, R15 ;  /* 0x0000000107077824 */ /* 0x000fe400078e020f */
[----:B------:R-:W-:Y:S02]  /*7690*/  IMAD R11, R11, UR29, R0 ;  /* 0x0000001d0b0b7c24 */ /* 0x000fe4000f8e0200 */
[----:B------:R-:W-:-:S04]  /*76a0*/  IMAD.WIDE.U32 R8, R10, UR29, R8 ;  /* 0x0000001d0a087c25 */ /* 0x000fc8000f8e0008 */
[----:B------:R-:W-:Y:S02]  /*76b0*/  IMAD.MOV.U32 R10, RZ, RZ, 0x1 ;  /* 0x00000001ff0a7424 */ /* 0x000fe400078e00ff */
[----:B-1----:R-:W-:Y:S02]  /*76c0*/  IMAD R0, R13, R2, RZ ;  /* 0x000000020d007224 */ /* 0x002fe400078e02ff */
[----:B------:R-:W-:-:S04]  /*76d0*/  IMAD.WIDE.U32 R6, R2, UR29, R6 ;  /* 0x0000001d02067c25 */ /* 0x000fc8000f8e0006 */
[----:B------:R-:W-:Y:S01]  /*76e0*/  IMAD R3, R3, UR29, R0 ;  /* 0x0000001d03037c24 */ /* 0x000fe2000f8e0200 */
[----:B------:R-:W-:Y:S06]  /*76f0*/  @!P0 BRA `(.L_x_2613) ;  /* 0x0000001c00c48947 */ /* 0x000fec0003800000 */
[----:B------:R-:W1:Y:S01]  /*7700*/  S2R R13, SR_CgaCtaId ;  /* 0x00000000000d7919 */ /* 0x000e620000008800 */
[----:B------:R-:W-:Y:S01]  /*7710*/  MOV R12, 0x400 ;  /* 0x00000400000c7802 */ /* 0x000fe20000000f00 */
[----:B------:R-:W-:Y:S01]  /*7720*/  IMAD.MOV.U32 R0, RZ, RZ, 0x1 ;  /* 0x00000001ff007424 */ /* 0x000fe200078e00ff */
[----:B------:R-:W2:Y:S02]  /*7730*/  S2R R14, SR_TID.X ;  /* 0x00000000000e7919 */ /* 0x000ea40000002100 */
[----:B-1----:R-:W-:Y:S02]  /*7740*/  LEA R12, R13, R12, 0x18 ;  /* 0x0000000c0d0c7211 */ /* 0x002fe400078ec0ff */
[----:B------:R-:W-:Y:S02]  /*7750*/  SHF.L.U32 R13, R0, 0x1f, RZ ;  /* 0x0000001f000d7819 */ /* 0x000fe400000006ff */
[----:B--2---:R-:W-:Y:S01]  /*7760*/  LOP3.LUT P0, RZ, R14, 0x7f, RZ, 0xc0, !PT ;  /* 0x0000007f0eff7812 */ /* 0x004fe2000780c0ff */
[----:B------:R-:W-:Y:S01]  /*7770*/  IMAD.IADD R14, R9, 0x1, R11 ;  /* 0x00000001090e7824 */ /* 0x000fe200078e020b */
[----:B------:R-:W1:Y:S02]  /*7780*/  SYNCS.PHASECHK.TRANS64.TRYWAIT P1, [R12+URZ+0x36420], R13 ;  /* 0x0364200d0c0075a7 */ /* 0x000e64000802017f */
[----:B-1----:R-:W-:Y:S09]  /*7790*/  @!P1 BRA `(.L_x_2614) ;  /* 0x00000020008c9947 */ /* 0x002ff20003800000 */
.L_x_2641:
        /* <DEDUP_REMOVED lines=9> */
.L_x_2615:
[----:B------:R-:W-:Y:S01]  /*7830*/  R2UR UR27, R5 ;  /* 0x00000000051b72ca */ /* 0x000fe200000e0000 */
[----:B------:R-:W2:Y:S01]  /*7840*/  LDC.64 R18, c[0x0][0x198] ;  /* 0x00006600ff127b82 */ /* 0x000ea20000000a00 */
[----:B------:R-:W-:Y:S01]  /*7850*/  ULDC.64 UR4, c[0x0][0x700] ;  /* 0x0001c00000047ab9 */ /* 0x000fe20000000a00 */
[----:B------:R-:W-:Y:S01]  /*7860*/  R2UR UR32, R12 ;  /* 0x000000000c2072ca */ /* 0x000fe200000e0000 */
[----:B------:R-:W-:Y:S01]  /*7870*/  IMAD.U32 R11, RZ, RZ, UR4 ;  /* 0x00000004ff0b7e24 */ /* 0x000fe2000f8e00ff */
[----:B------:R-:W-:Y:S01]  /*7880*/  UMOV UR30, 0x0 ;  /* 0x00000000001e7882 */ /* 0x000fe20000000000 */
[----:B------:R-:W-:Y:S01]  /*7890*/  IMAD.U32 R0, RZ, RZ, UR5 ;  /* 0x00000005ff007e24 */ /* 0x000fe2000f8e00ff */
[----:B------:R-:W-:Y:S01]  /*78a0*/  UMOV UR31, 0x14f00000 ;  /* 0x14f00000001f7882 */ /* 0x000fe20000000000 */
[----:B------:R-:W-:Y:S01]  /*78b0*/  UMOV UR26, URZ ;  /* 0x0000003f001a7c82 */ /* 0x000fe20008000000 */
[----:B------:R-:W-:Y:S01]  /*78c0*/  UMOV UR18, 0x40 ;  /* 0x0000004000127882 */ /* 0x000fe20000000000 */
[----:B------:R-:W-:Y:S01]  /*78d0*/  UMOV UR20, UR28 ;  /* 0x0000001c00147c82 */ /* 0x000fe20008000000 */
[----:B------:R-:W-:Y:S01]  /*78e0*/  UMOV UR21, UR29 ;  /* 0x0000001d00157c82 */ /* 0x000fe20008000000 */
[----:B------:R-:W-:Y:S01]  /*78f0*/  UMOV UR10, 0x80 ;  /* 0x00000080000a7882 */ /* 0x000fe20000000000 */
[----:B------:R-:W-:Y:S01]  /*7900*/  USHF.L.U32 UR27, UR27, 0x6, URZ ;  /* 0x000000061b1b7899 */ /* 0x000fe2000800063f */
[----:B------:R-:W-:Y:S01]  /*7910*/  IMAD.MOV.U32 R17, RZ, RZ, 0x12000 ;  /* 0x00012000ff117424 */ /* 0x000fe200078e00ff */
[----:B------:R-:W-:Y:S01]  /*7920*/  UMOV UR12, UR28 ;  /* 0x0000001c000c7c82 */ /* 0x000fe20008000000 */
[----:B------:R-:W-:Y:S01]  /*7930*/  UIADD3 UR25, UR32, 0x36410, URZ ;  /* 0x0003641020197890 */ /* 0x000fe2000fffe03f */
[----:B------:R-:W-:Y:S01]  /*7940*/  IMAD.MOV.U32 R23, RZ, RZ, 0x1 ;  /* 0x00000001ff177424 */ /* 0x000fe200078e00ff */
[----:B------:R-:W-:Y:S01]  /*7950*/  UIADD3 UR24, UR32, 0x1e000, URZ ;  /* 0x0001e00020187890 */ /* 0x000fe2000fffe03f */
[----:B------:R-:W-:Y:S01]  /*7960*/  IMAD.U32 R3, RZ, RZ, UR27 ;  /* 0x0000001bff037e24 */ /* 0x000fe2000f8e00ff */
[----:B------:R-:W-:Y:S01]  /*7970*/  IADD3 R2, P1, R8, UR27, RZ ;  /* 0x0000001b08027c10 */ /* 0x000fe2000ff3e0ff */
[----:B------:R-:W-:-:S02]  /*7980*/  UIADD3 UR16, UR32, 0x20000, URZ ;  /* 0x0002000020107890 */ /* 0x000fc4000fffe03f */
[----:B------:R-:W-:Y:S01]  /*7990*/  UIADD3 UR8, UR32, 0x22000, URZ ;  /* 0x0002200020087890 */ /* 0x000fe2000fffe03f */
[----:B------:R-:W-:Y:S01]  /*79a0*/  LEA.HI.X.SX32 R3, R3, R14, 0x1, P1 ;  /* 0x0000000e03037211 */ /* 0x000fe200008f0eff */
[----:B--2---:R-:W-:Y:S01]  /*79b0*/  IMAD.MOV.U32 R20, RZ, RZ, R18 ;  /* 0x000000ffff147224 */ /* 0x004fe200078e0012 */
[C---:B------:R-:W-:Y:S01]  /*79c0*/  LEA R10, P1, R2.reuse, R11, 0x2 ;  /* 0x0000000b020a7211 */ /* 0x040fe200078210ff */
[----:B------:R-:W-:Y:S01]  /*79d0*/  IMAD.MOV.U32 R21, RZ, RZ, R19 ;  /* 0x000000ffff157224 */ /* 0x000fe200078e0013 */
[----:B------:R-:W-:Y:S02]  /*79e0*/  UIADD3 UR40, UR32, 0x30000, URZ ;  /* 0x0003000020287890 */ /* 0x000fe4000fffe03f */
[----:B------:R-:W-:Y:S01]  /*79f0*/  LEA.HI.X R2, R2, R0, R3, 0x2, P1 ;  /* 0x0000000002027211 */ /* 0x000fe200008f1403 */
[----:B------:R-:W-:Y:S01]  /*7a00*/  UMOV UR17, UR25 ;  /* 0x0000001900117c82 */ /* 0x000fe20008000000 */
[----:B------:R-:W-:Y:S01]  /*7a10*/  R2UR UR14, R10 ;  /* 0x000000000a0e72ca */ /* 0x000fe200000e0000 */
[----:B------:R-:W-:Y:S01]  /*7a20*/  UMOV UR19, UR27 ;  /* 0x0000001b00137c82 */ /* 0x000fe20008000000 */
[----:B------:R-:W-:Y:S01]  /*7a30*/  R2UR UR15, R2 ;  /* 0x00000000020f72ca */ /* 0x000fe200000e0000 */
[----:B------:R-:W-:Y:S01]  /*7a40*/  UMOV UR13, UR29 ;  /* 0x0000001d000d7c82 */ /* 0x000fe20008000000 */
[----:B------:R-:W-:Y:S01]  /*7a50*/  IADD3 R2, P1, R20, 0x2f0, RZ ;  /* 0x000002f014027810 */ /* 0x000fe20007f3e0ff */
[----:B------:R-:W-:Y:S01]  /*7a60*/  UMOV UR9, UR25 ;  /* 0x0000001900097c82 */ /* 0x000fe20008000000 */
[----:B------:R-:W-:Y:S01]  /*7a70*/  UMOV UR11, UR27 ;  /* 0x0000001b000b7c82 */ /* 0x000fe20008000000 */
[----:B------:R-:W-:Y:S01]  /*7a80*/  UMOV UR33, 0x10 ;  /* 0x0000001000217882 */ /* 0x000fe20000000000 */
[----:B------:R-:W-:Y:S01]  /*7a90*/  R2UR UR6, R2 ;  /* 0x00000000020672ca */ /* 0x000fe200000e0000 */
[----:B------:R-:W-:Y:S01]  /*7aa0*/  UMOV UR41, UR25 ;  /* 0x0000001900297c82 */ /* 0x000fe20008000000 */
[----:B------:R-:W-:Y:S01]  /*7ab0*/  IADD3 R2, P2, R20, 0x3f0, RZ ;  /* 0x000003f014027810 */ /* 0x000fe20007f5e0ff */
[----:B------:R-:W-:Y:S01]  /*7ac0*/  VIADD R10, R4, 0xffffffff ;  /* 0xffffffff040a7836 */ /* 0x000fe20000000000 */
[----:B------:R-:W-:-:S02]  /*7ad0*/  UIADD3 UR48, UR32, 0x3000, URZ ;  /* 0x0000300020307890 */ /* 0x000fc4000fffe03f */
[----:B------:R-:W-:Y:S01]  /*7ae0*/  R2UR UR4, R2 ;  /* 0x00000000020472ca */ /* 0x000fe200000e0000 */
[--C-:B------:R-:W-:Y:S01]  /*7af0*/  IMAD.X R2, RZ, RZ, R21.reuse, P1 ;  /* 0x000000ffff027224 */ /* 0x100fe200008e0615 */
[----:B------:R-:W-:Y:S01]  /*7b00*/  UMOV UR38, 0x0 ;  /* 0x0000000000267882 */ /* 0x000fe20000000000 */
[----:B------:R-:W-:Y:S01]  /*7b10*/  UMOV UR39, 0x10000000 ;  /* 0x1000000000277882 */ /* 0x000fe20000000000 */
[----:B------:R-:W-:Y:S01]  /*7b20*/  UMOV UR37, UR29 ;  /* 0x0000001d00257c82 */ /* 0x000fe20008000000 */
[----:B------:R-:W-:Y:S01]  /*7b30*/  UMOV UR34, UR26 ;  /* 0x0000001a00227c82 */ /* 0x000fe20008000000 */
[----:B------:R-:W-:Y:S01]  /*7b40*/  R2UR UR7, R2 ;  /* 0x00000000020772ca */ /* 0x000fe200000e0000 */
[--C-:B------:R-:W-:Y:S01]  /*7b50*/  IMAD.X R2, RZ, RZ, R21.reuse, P2 ;  /* 0x000000ffff027224 */ /* 0x100fe200010e0615 */
[----:B------:R-:W-:Y:S01]  /*7b60*/  UMOV UR50, 0x40 ;  /* 0x0000004000327882 */ /* 0x000fe20000000000 */
[----:B------:R-:W-:Y:S01]  /*7b70*/  UMOV UR51, UR35 ;  /* 0x0000002300337c82 */ /* 0x000fe20008000000 */
[----:B------:R-:W-:Y:S01]  /*7b80*/  UMOV UR52, UR36 ;  /* 0x0000002400347c82 */ /* 0x000fe20008000000 */
[----:B------:R-:W-:Y:S01]  /*7b90*/  UMOV UR53, UR29 ;  /* 0x0000001d00357c82 */ /* 0x000fe20008000000 */
[----:B------:R-:W-:Y:S01]  /*7ba0*/  R2UR UR5, R2 ;  /* 0x00000000020572ca */ /* 0x000fe200000e0000 */
[----:B------:R-:W-:Y:S01]  /*7bb0*/  UMOV UR42, 0x80 ;  /* 0x00000080002a7882 */ /* 0x000fe20000000000 */
[----:B------:R-:W-:Y:S01]  /*7bc0*/  IADD3 R2, P1, R20, 0xf0, RZ ;  /* 0x000000f014027810 */ /* 0x000fe20007f3e0ff */
[----:B------:R-:W-:Y:S01]  /*7bd0*/  UMOV UR43, UR35 ;  /* 0x00000023002b7c82 */ /* 0x000fe20008000000 */
[----:B------:R-:W-:Y:S01]  /*7be0*/  UMOV UR44, UR36 ;  /* 0x00000024002c7c82 */ /* 0x000fe20008000000 */
[----:B------:R-:W-:Y:S01]  /*7bf0*/  UMOV UR45, UR29 ;  /* 0x0000001d002d7c82 */ /* 0x000fe20008000000 */
[----:B------:R-:W-:Y:S01]  /*7c00*/  R2UR UR22, R2 ;  /* 0x00000000021672ca */ /* 0x000fe200000e0000 */
[----:B------:R-:W-:Y:S01]  /*7c10*/  IMAD.X R3, RZ, RZ, R21, P1 ;  /* 0x000000ffff037224 */ /* 0x000fe200008e0615 */
[----:B------:R-:W-:Y:S01]  /*7c20*/  ISETP.GE.AND P1, PT, R5, R10, PT ;  /* 0x0000000a0500720c */ /* 0x000fe20003f26270 */
[----:B------:R2:W-:Y:S03]  /*7c30*/  STL [R1+0x8], R10 ;  /* 0x0000080a01007387 */ /* 0x0005e60000100800 */
[----:B------:R-:W-:Y:S01]  /*7c40*/  R2UR UR23, R3 ;  /* 0x00000000031772ca */ /* 0x000fe200000e0000 */
[----:B--2---:R-:W-:-:S12]  /*7c50*/  IMAD.MOV.U32 R10, RZ, RZ, 0x1 ;  /* 0x00000001ff0a7424 */ /* 0x004fd800078e00ff */
[----:B------:R-:W-:Y:S01]  /*7c60*/  UTMALDG.4D [UR24], [UR22], desc[UR30] ;  /* 0x00001e18160075b4 */ /* 0x000fe20008019000 */
[----:B------:R2:W-:Y:S01]  /*7c70*/  UTMALDG.4D [UR16], [UR22], desc[UR30] ;  /* 0x00001e10160075b4 */ /* 0x0005e20008019000 */
[----:B------:R-:W-:Y:S01]  /*7c80*/  UTMALDG.4D [UR8], [UR22], desc[UR30] ;  /* 0x00001e08160075b4 */ /* 0x000fe20008019000 */
[----:B------:R3:W-:Y:S01]  /*7c90*/  UBLKCP.S.G [UR40], [UR14], UR33 ;  /* 0x000000280e0073ba */ /* 0x0007e20008000221 */
[----:B------:R4:W-:Y:S01]  /*7ca0*/  SYNCS.ARRIVE.TRANS64 RZ, [R12+URZ+0x36400], R17 ;  /* 0x036400110cff79a7 */ /* 0x0009e2000800003f */
[----:B--2---:R-:W-:Y:S01]  /*7cb0*/  UIADD3 UR16, UR32, 0x9000, URZ ;  /* 0x0000900020107890 */ /* 0x004fe2000fffe03f */
[----:B------:R-:W-:Y:S01]  /*7cc0*/  UMOV UR19, UR35 ;  /* 0x0000002300137c82 */ /* 0x000fe20008000000 */
[----:B------:R-:W-:Y:S01]  /*7cd0*/  UMOV UR20, UR36 ;  /* 0x0000002400147c82 */ /* 0x000fe20008000000 */
[----:B------:R-:W-:Y:S01]  /*7ce0*/  UMOV UR18, UR26 ;  /* 0x0000001a00127c82 */ /* 0x000fe20008000000 */
[----:B---3--:R-:W-:Y:S02]  /*7cf0*/  UIADD3 UR33, UR32, 0x36400, URZ ;  /* 0x0003640020217890 */ /* 0x008fe4000fffe03f */
[----:B------:R-:W-:-:S02]  /*7d00*/  UIADD3 UR40, UR32, 0x6000, URZ ;  /* 0x0000600020287890 */ /* 0x000fc4000fffe03f */
[----:B------:R-:W-:Y:S01]  /*7d10*/  UIADD3 UR8, UR32, 0xc000, URZ ;  /* 0x0000c00020087890 */ /* 0x000fe2000fffe03f */
[----:B------:R-:W-:Y:S02]  /*7d20*/  UMOV UR10, 0x40 ;  /* 0x00000040000a7882 */ /* 0x000fe40000000000 */
[----:B------:R-:W-:Y:S01]  /*7d30*/  UMOV UR49, UR33 ;  /* 0x0000002100317c82 */ /* 0x000fe20008000000 */
[----:B------:R-:W-:Y:S01]  /*7d40*/  UMOV UR41, UR33 ;  /* 0x0000002100297c82 */ /* 0x000fe20008000000 */
[----:B------:R2:W-:Y:S01]  /*7d50*/  UTMALDG.4D [UR32], [UR6], desc[UR38] ;  /* 0x00002620060075b4 */ /* 0x0005e20008019000 */
[----:B------:R-:W-:Y:S01]  /*7d60*/  UMOV UR17, UR33 ;  /* 0x0000002100117c82 */ /* 0x000fe20008000000 */
[----:B------:R-:W-:Y:S01]  /*7d70*/  UMOV UR11, UR35 ;  /* 0x00000023000b7c82 */ /* 0x000fe20008000000 */
[----:B------:R-:W-:Y:S01]  /*7d80*/  UMOV UR12, UR36 ;  /* 0x00000024000c7c82 */ /* 0x000fe20008000000 */
[----:B------:R-:W-:Y:S01]  /*7d90*/  UMOV UR9, UR33 ;  /* 0x0000002100097c82 */ /* 0x000fe20008000000 */
[----:B------:R4:W-:Y:S01]  /*7da0*/  UTMALDG.4D [UR48], [UR6], desc[UR38] ;  /* 0x00002630060075b4 */ /* 0x0009e20008019000 */
[----:B------:R4:W-:Y:S01]  /*7db0*/  UTMALDG.4D [UR40], [UR6], desc[UR38] ;  /* 0x00002628060075b4 */ /* 0x0009e20008019000 */
[----:B------:R4:W-:Y:S01]  /*7dc0*/  UTMALDG.4D [UR16], [UR4], desc[UR38] ;  /* 0x00002610040075b4 */ /* 0x0009e20008019000 */
[----:B--2---:R-:W-:Y:S01]  /*7dd0*/  UIADD3 UR32, UR32, 0xf000, URZ ;  /* 0x0000f00020207890 */ /* 0x004fe2000fffe03f */
[----:B------:R-:W-:Y:S01]  /*7de0*/  UMOV UR34, 0x80 ;  /* 0x0000008000227882 */ /* 0x000fe20000000000 */
[----:B------:R4:W-:Y:S07]  /*7df0*/  UTMALDG.4D [UR8], [UR4], desc[UR38] ;  /* 0x00002608040075b4 */ /* 0x0009ee0008019000 */
[----:B------:R4:W-:Y:S02]  /*7e00*/  UTMALDG.4D [UR32], [UR4], desc[UR38] ;  /* 0x00002620040075b4 */ /* 0x0009e40008019000 */
[----:B----4-:R-:W-:Y:S05]  /*7e10*/  @P1 BRA `(.L_x_2616) ;  /* 0x0000001400201947 */ /* 0x010fea0003800000 */
[-C--:B------:R-:W-:Y:S01]  /*7e20*/  LOP3.LUT R17, RZ, R5.reuse, RZ, 0x33, !PT ;  /* 0x00000005ff117212 */ /* 0x080fe200078e33ff */
[C---:B------:R-:W-:Y:S02]  /*7e30*/  VIADD R10, R4.reuse, 0xfffffffe ;  /* 0xfffffffe040a7836 */ /* 0x040fe40000000000 */
[----:B------:R-:W-:Y:S02]  /*7e40*/  IMAD.MOV.U32 R23, RZ, RZ, 0x1 ;  /* 0x00000001ff177424 */ /* 0x000fe400078e00ff */
[----:B------:R-:W-:Y:S01]  /*7e50*/  IMAD.IADD R17, R4, 0x1, R17 ;  /* 0x0000000104117824 */ /* 0x000fe200078e0211 */
[----:B------:R-:W-:Y:S01]  /*7e60*/  ISETP.NE.AND P1, PT, R10, R5, PT ;  /* 0x000000050a00720c */ /* 0x000fe20003f25270 */
[----:B------:R-:W-:Y:S02]  /*7e70*/  IMAD.MOV.U32 R24, RZ, RZ, R5 ;  /* 0x000000ffff187224 */ /* 0x000fe400078e0005 */
[----:B------:R-:W-:Y:S01]  /*7e80*/  IMAD.MOV.U32 R16, RZ, RZ, 0x1 ;  /* 0x00000001ff107424 */ /* 0x000fe200078e00ff */
[----:B------:R-:W-:-:S05]  /*7e90*/  LOP3.LUT R4, R17, 0x1, RZ, 0xc0, !PT ;  /* 0x0000000111047812 */ /* 0x000fca00078ec0ff */
[----:B------:R2:W-:Y:S04]  /*7ea0*/  STL [R1+0x4], R4 ;  /* 0x0000040401007387 */ /* 0x0005e80000100800 */
[----:B------:R-:W-:Y:S05]  /*7eb0*/  @!P1 BRA `(.L_x_2617) ;  /* 0x0000000c005c9947 */ /* 0x000fea0003800000 */
[----:B------:R-:W-:Y:S02]  /*7ec0*/  IMAD.IADD R25, R17, 0x1, -R4 ;  /* 0x0000000111197824 */ /* 0x000fe400078e0a04 */
[----:B------:R-:W-:Y:S02]  /*7ed0*/  IMAD.MOV.U32 R24, RZ, RZ, R5 ;  /* 0x000000ffff187224 */ /* 0x000fe400078e0005 */
[----:B------:R-:W-:-:S07]  /*7ee0*/  IMAD.MOV.U32 R16, RZ, RZ, 0x1 ;  /* 0x00000001ff107424 */ /* 0x000fce00078e00ff */
.L_x_2626:
[----:B-1----:R-:W-:-:S05]  /*7ef0*/  IMAD.MOV.U32 R13, RZ, RZ, 0x1 ;  /* 0x00000001ff0d7424 */ /* 0x002fca00078e00ff */
[----:B------:R-:W-:-:S04]  /*7f00*/  SHF.L.U32 R13, R13, 0x1f, RZ ;  /* 0x0000001f0d0d7819 */ /* 0x000fc800000006ff */
[----:B------:R-:W1:Y:S02]  /*7f10*/  SYNCS.PHASECHK.TRANS64.TRYWAIT P1, [R12+URZ+0x36438], R13 ;  /* 0x0364380d0c0075a7 */ /* 0x000e64000802017f */
[----:B-1----:R-:W-:Y:S05]  /*7f20*/  @!P1 BRA `(.L_x_2618) ;  /* 0x0000001800bc9947 */ /* 0x002fea0003800000 */
.L_x_2642:
[----:B------:R-:W-:Y:S05]  /*7f30*/  @P0 BRA `(.L_x_2619) ;  /* 0x00000000001c0947 */ /* 0x000fea0003800000 */
[----:B------:R-:W3:Y:S01]  /*7f40*/  S2R R0, SR_TID.X ;  /* 0x0000000000007919 */ /* 0x000ee20000002100 */
[----:B------:R-:W-:-:S04]  /*7f50*/  IMAD.MOV.U32 R3, RZ, RZ, 0x6100 ;  /* 0x00006100ff037424 */ /* 0x000fc800078e00ff */
[----:B------:R4:W-:Y:S01]  /*7f60*/  SYNCS.ARRIVE.TRANS64 RZ, [R12+URZ+0x36430], R3 ;  /* 0x036430030cff79a7 */ /* 0x0009e2000800003f */
[----:B---3--:R-:W-:-:S04]  /*7f70*/  LOP3.LUT R0, R0, 0x1f, RZ, 0xc0, !PT ;  /* 0x0000001f00007812 */ /* 0x008fc800078ec0ff */
[----:B------:R-:W-:-:S13]  /*7f80*/  ISETP.NE.AND P1, PT, R0, RZ, PT ;  /* 0x000000ff0000720c */ /* 0x000fda0003f25270 */
[----:B----4-:R-:W-:Y:S05]  /*7f90*/  @!P1 BRA `(.L_x_2619) ;  /* 0x0000000000049947 */ /* 0x010fea0003800000 */
[----:B------:R-:W-:Y:S01]  /*7fa0*/  BPT.TRAP 0x1 ;  /* 0x000000040000795c */ /* 0x000fe20000300000 */
.L_x_2619:
[----:B------:R-:W3:Y:S01]  /*7fb0*/  LDC.64 R18, c[0x0][0x728] ;  /* 0x0001ca00ff127b82 */ /* 0x000ee20000000a00 */
[----:B------:R-:W-:Y:S01]  /*7fc0*/  IMAD.SHL.U32 R22, R24, 0x40, RZ ;  /* 0x0000004018167824 */ /* 0x000fe200078e00ff */
[----:B------:R-:W-:Y:S01]  /*7fd0*/  UMOV UR6, 0x0 ;  /* 0x0000000000067882 */ /* 0x000fe20000000000 */
[C---:B------:R-:W-:Y:S01]  /*7fe0*/  VIADD R26, R12.reuse, 0x36430 ;  /* 0x000364300c1a7836 */ /* 0x040fe20000000000 */
[----:B------:R-:W-:Y:S01]  /*7ff0*/  UMOV UR7, 0x14f00000 ;  /* 0x14f0000000077882 */ /* 0x000fe20000000000 */
[----:B------:R-:W-:Y:S01]  /*8000*/  VIADD R27, R12, 0x2a000 ;  /* 0x0002a0000c1b7836 */ /* 0x000fe20000000000 */
[----:B------:R-:W-:Y:S01]  /*8010*/  IADD3 R0, P1, R22, R6, RZ ;  /* 0x0000000616007210 */ /* 0x000fe20007f3e0ff */
[C---:B------:R-:W-:Y:S01]  /*8020*/  VIADD R28, R12.reuse, 0x2c000 ;  /* 0x0002c0000c1c7836 */ /* 0x040fe20000000000 */
[----:B--2---:R-:W2:Y:S01]  /*8030*/  LDC.64 R4, c[0x0][0x198] ;  /* 0x00006600ff047b82 */ /* 0x004ea20000000a00 */
        /* <DEDUP_REMOVED lines=39> */
.L_x_2643:
[----:B------:R-:W-:Y:S05]  /*82b0*/  @P0 BRA `(.L_x_2621) ;  /* 0x00000000001c0947 */ /* 0x000fea0003800000 */
[----:B------:R-:W3:Y:S01]  /*82c0*/  S2R R2, SR_TID.X ;  /* 0x0000000000027919 */ /* 0x000ee20000002100 */
[----:B--2---:R-:W-:-:S04]  /*82d0*/  IMAD.MOV.U32 R0, RZ, RZ, 0x6100 ;  /* 0x00006100ff007424 */ /* 0x004fc800078e00ff */
[----:B------:R4:W-:Y:S01]  /*82e0*/  SYNCS.ARRIVE.TRANS64 RZ, [R12+URZ+0x36418], R0 ;  /* 0x036418000cff79a7 */ /* 0x0009e2000800003f */
[----:B---3--:R-:W-:-:S04]  /*82f0*/  LOP3.LUT R2, R2, 0x1f, RZ, 0xc0, !PT ;  /* 0x0000001f02027812 */ /* 0x008fc800078ec0ff */
[----:B------:R-:W-:-:S13]  /*8300*/  ISETP.NE.AND P1, PT, R2, RZ, PT ;  /* 0x000000ff0200720c */ /* 0x000fda0003f25270 */
[----:B----4-:R-:W-:Y:S05]  /*8310*/  @!P1 BRA `(.L_x_2621) ;  /* 0x0000000000049947 */ /* 0x010fea0003800000 */
[----:B------:R-:W-:Y:S01]  /*8320*/  BPT.TRAP 0x1 ;  /* 0x000000040000795c */ /* 0x000fe20000300000 */
.L_x_2621:
[----:B------:R-:W-:Y:S01]  /*8330*/  VIADD R22, R22, 0x40 ;  /* 0x0000004016167836 */ /* 0x000fe20000000000 */
[----:B------:R-:W-:Y:S01]  /*8340*/  ULDC.64 UR4, c[0x0][0x700] ;  /* 0x0001c00000047ab9 */ /* 0x000fe20000000a00 */
[----:B------:R-:W-:Y:S01]  /*8350*/  R2UR UR14, R12 ;  /* 0x000000000c0e72ca */ /* 0x000fe200000e0000 */
[----:B------:R-:W-:Y:S01]  /*8360*/  IMAD.U32 R11, RZ, RZ, UR4 ;  /* 0x00000004ff0b7e24 */ /* 0x000fe2000f8e00ff */
[----:B------:R3:W-:Y:S01]  /*8370*/  STL [R1+0x10], R4 ;  /* 0x0000100401007387 */ /* 0x0007e20000100800 */
[----:B------:R-:W-:Y:S01]  /*8380*/  IADD3 R2, P1, R22, R8, RZ ;  /* 0x0000000816027210 */ /* 0x000fe20007f3e0ff */
[----:B------:R-:W-:Y:S01]  /*8390*/  UMOV UR6, 0x0 ;  /* 0x0000000000067882 */ /* 0x000fe20000000000 */
[----:B------:R-:W-:Y:S01]  /*83a0*/  SHF.R.S32.HI R10, RZ, 0x1f, R22 ;  /* 0x0000001fff0a7819 */ /* 0x000fe20000011416 */
[----:B------:R-:W-:Y:S01]  /*83b0*/  UMOV UR7, 0x14f00000 ;  /* 0x14f0000000077882 */ /* 0x000fe20000000000 */
[----:B--2---:R-:W-:Y:S01]  /*83c0*/  LEA R0, P2, R2, R11, 0x2 ;  /* 0x0000000b02007211 */ /* 0x004fe200078410ff */
[----:B------:R-:W-:Y:S01]  /*83d0*/  UMOV UR18, URZ ;  /* 0x0000003f00127c82 */ /* 0x000fe20008000000 */
[----:B------:R-:W-:Y:S01]  /*83e0*/  R2UR UR19, R22 ;  /* 0x00000000161372ca */ /* 0x000fe200000e0000 */
[----:B------:R-:W-:Y:S01]  /*83f0*/  IMAD.X R3, R10, 0x1, R14, P1 ;  /* 0x000000010a037824 */ /* 0x000fe200008e060e */
[----:B------:R-:W-:Y:S01]  /*8400*/  R2UR UR30, R0 ;  /* 0x00000000001e72ca */ /* 0x000fe200000e0000 */
[----:B------:R-:W-:Y:S01]  /*8410*/  IMAD.U32 R0, RZ, RZ, UR5 ;  /* 0x00000005ff007e24 */ /* 0x000fe2000f8e00ff */
[----:B------:R-:W-:Y:S01]  /*8420*/  UIADD3 UR17, UR14, 0x36418, URZ ;  /* 0x000364180e117890 */ /* 0x000fe2000fffe03f */
[----:B---3--:R-:W-:Y:S01]  /*8430*/  SHF.L.U32 R4, RZ, 0x1f, RZ ;  /* 0x0000001fff047819 */ /* 0x008fe200000006ff */
        /* <DEDUP_REMOVED lines=10> */
[----:B------:R-:W-:Y:S01]  /*84e0*/  UMOV UR21, UR29 ;  /* 0x0000001d00157c82 */ /* 0x000fe20008000000 */
[----:B------:R-:W-:Y:S01]  /*84f0*/  UMOV UR10, 0x40 ;  /* 0x00000040000a7882 */ /* 0x000fe20000000000 */
[----:B------:R-:W-:Y:S01]  /*8500*/  UMOV UR12, UR28 ;  /* 0x0000001c000c7c82 */ /* 0x000fe20008000000 */
[----:B------:R-:W-:Y:S01]  /*8510*/  R2UR UR5, R3 ;  /* 0x00000000030572ca */ /* 0x000fe200000e0000 */
[----:B------:R-:W-:Y:S01]  /*8520*/  UMOV UR13, UR29 ;  /* 0x0000001d000d7c82 */ /* 0x000fe20008000000 */
[----:B------:R-:W-:Y:S01]  /*8530*/  UMOV UR9, UR17 ;  /* 0x0000001100097c82 */ /* 0x000fe20008000000 */
[----:B------:R-:W-:Y:S01]  /*8540*/  UMOV UR11, UR19 ;  /* 0x00000013000b7c82 */ /* 0x000fe20008000000 */
[----:B------:R-:W-:Y:S01]  /*8550*/  UMOV UR26, 0x80 ;  /* 0x00000080001a7882 */ /* 0x000fe20000000000 */
[----:B------:R-:W-:Y:S01]  /*8560*/  UMOV UR25, UR17 ;  /* 0x0000001100197c82 */ /* 0x000fe20008000000 */
[----:B------:R-:W-:Y:S01]  /*8570*/  UMOV UR27, UR19 ;  /* 0x00000013001b7c82 */ /* 0x000fe20008000000 */
[----:B------:R-:W-:Y:S01]  /*8580*/  UMOV UR15, UR17 ;  /* 0x00000011000f7c82 */ /* 0x000fe20008000000 */
[----:B------:R-:W-:-:S05]  /*8590*/  UMOV UR22, 0x10 ;  /* 0x0000001000167882 */ /* 0x000fca0000000000 */
[----:B------:R2:W-:Y:S01]  /*85a0*/  UTMALDG.4D [UR16], [UR4], desc[UR6] ;  /* 0x00000610040075b4 */ /* 0x0005e20008019000 */
[----:B------:R2:W-:Y:S01]  /*85b0*/  UTMALDG.4D [UR8], [UR4], desc[UR6] ;  /* 0x00000608040075b4 */ /* 0x0005e20008019000 */
[----:B------:R2:W-:Y:S01]  /*85c0*/  UTMALDG.4D [UR24], [UR4], desc[UR6] ;  /* 0x00000618040075b4 */ /* 0x0005e20008019000 */
[----:B------:R2:W-:Y:S01]  /*85d0*/  UBLKCP.S.G [UR14], [UR30], UR22 ;  /* 0x0000000e1e0073ba */ /* 0x0005e20008000216 */
[----:B------:R3:W4:Y:S02]  /*85e0*/  SYNCS.PHASECHK.TRANS64.TRYWAIT P1, [R12+URZ+0x36438], R4 ;  /* 0x036438040c0075a7 */ /* 0x000724000802017f */
[----:B---3--:R2:W5:Y:S02]  /*85f0*/  LDL.LU R4, [R1+0x10] ;  /* 0x0000100001047983 */ /* 0x0085640000300800 */
[----:B--2-4-:R-:W-:Y:S05]  /*8600*/  @!P1 BRA `(.L_x_2622) ;  /* 0x00000014002c9947 */ /* 0x014fea0003800000 */
.L_x_2644:
[----:B------:R-:W-:Y:S05]  /*8610*/  @P0 BRA `(.L_x_2623) ;  /* 0x00000000002c0947 */ /* 0x000fea0003800000 */
[----:B------:R2:W-:Y:S04]  /*8620*/  STL [R1+0x14], R2 ;  /* 0x0000140201007387 */ /* 0x0005e80000100800 */
[----:B-----5:R3:W-:Y:S01]  /*8630*/  STL [R1+0x10], R0 ;  /* 0x0000100001007387 */ /* 0x0207e20000100800 */
[----:B--2---:R-:W3:Y:S02]  /*8640*/  S2R R2, SR_TID.X ;  /* 0x0000000000027919 */ /* 0x004ee40000002100 */
[----:B---3--:R-:W-:Y:S01]  /*8650*/  LOP3.LUT R0, R2, 0x1f, RZ, 0xc0, !PT ;  /* 0x0000001f02007812 */ /* 0x008fe200078ec0ff */
[----:B------:R-:W-:-:S03]  /*8660*/  IMAD.MOV.U32 R2, RZ, RZ, 0x6100 ;  /* 0x00006100ff027424 */ /* 0x000fc600078e00ff */
[----:B------:R-:W-:Y:S01]  /*8670*/  ISETP.NE.AND P1, PT, R0, RZ, PT ;  /* 0x000000ff0000720c */ /* 0x000fe20003f25270 */
[----:B------:R2:W-:Y:S02]  /*8680*/  SYNCS.ARRIVE.TRANS64 RZ, [R12+URZ+0x36430], R2 ;  /* 0x036430020cff79a7 */ /* 0x0005e4000800003f */
[----:B--2---:R2:W5:Y:S04]  /*8690*/  LDL.LU R2, [R1+0x14] ;  /* 0x0000140001027983 */ /* 0x0045680000300800 */
[----:B------:R2:W5:Y:S06]  /*86a0*/  LDL.LU R0, [R1+0x10] ;  /* 0x0000100001007983 */ /* 0x00056c0000300800 */
[----:B------:R-:W-:Y:S05]  /*86b0*/  @!P1 BRA `(.L_x_2623) ;  /* 0x0000000000049947 */ /* 0x000fea0003800000 */
[----:B------:R-:W-:Y:S01]  /*86c0*/  BPT.TRAP 0x1 ;  /* 0x000000040000795c */ /* 0x000fe20000300000 */
.L_x_2623:
        /* <DEDUP_REMOVED lines=10> */
[----:B-----5:R-:W-:Y:S01]  /*8770*/  R2UR UR4, R4 ;  /* 0x00000000040472ca */ /* 0x020fe200000e0000 */
        /* <DEDUP_REMOVED lines=26> */
.L_x_2646:
[----:B------:R-:W-:Y:S05]  /*8920*/  @P0 BRA `(.L_x_2625) ;  /* 0x00000000001c0947 */ /* 0x000fea0003800000 */
[----:B------:R-:W4:Y:S01]  /*8930*/  S2R R4, SR_TID.X ;  /* 0x0000000000047919 */ /* 0x000f220000002100 */
[----:B---3--:R-:W-:-:S04]  /*8940*/  IMAD.MOV.U32 R5, RZ, RZ, 0x6100 ;  /* 0x00006100ff057424 */ /* 0x008fc800078e00ff */
[----:B------:R3:W-:Y:S01]  /*8950*/  SYNCS.ARRIVE.TRANS64 RZ, [R12+URZ+0x36410], R5 ;  /* 0x036410050cff79a7 */ /* 0x0007e2000800003f */
[----:B----4-:R-:W-:-:S04]  /*8960*/  LOP3.LUT R4, R4, 0x1f, RZ, 0xc0, !PT ;  /* 0x0000001f04047812 */ /* 0x010fc800078ec0ff */
[----:B------:R-:W-:-:S13]  /*8970*/  ISETP.NE.AND P1, PT, R4, RZ, PT ;  /* 0x000000ff0400720c */ /* 0x000fda0003f25270 */
[----:B---3--:R-:W-:Y:S05]  /*8980*/  @!P1 BRA `(.L_x_2625) ;  /* 0x0000000000049947 */ /* 0x008fea0003800000 */
[----:B------:R-:W-:Y:S01]  /*8990*/  BPT.TRAP 0x1 ;  /* 0x000000040000795c */ /* 0x000fe20000300000 */
.L_x_2625:
        /* <DEDUP_REMOVED lines=18> */
[----:B------:R-:W-:Y:S02]  /*8ac0*/  UIADD3 UR8, UR22, 0x20000, URZ ;  /* 0x0002000016087890 */ /* 0x000fe4000fffe03f */
[----:B------:R-:W-:Y:S01]  /*8ad0*/  IADD3 R4, P1, R8, UR19, RZ ;  /* 0x0000001308047c10 */ /* 0x000fe2000ff3e0ff */
[----:B------:R-:W-:Y:S02]  /*8ae0*/  UIADD3 UR24, UR22, 0x22000, URZ ;  /* 0x0002200016187890 */ /* 0x000fe4000fffe03f */
[----:B------:R-:W-:Y:S01]  /*8af0*/  UIADD3 UR22, UR22, 0x30000, URZ ;  /* 0x0003000016167890 */ /* 0x000fe2000fffe03f */
[----:B---3--:R-:W-:Y:S01]  /*8b00*/  LEA R5, P2, R4, R11, 0x2 ;  /* 0x0000000b04057211 */ /* 0x008fe200078410ff */
[----:B------:R-:W-:Y:S01]  /*8b10*/  UMOV UR9, UR17 ;  /* 0x0000001100097c82 */ /* 0x000fe20008000000 */
[----:B------:R-:W-:Y:S01]  /*8b20*/  UMOV UR11, UR19 ;  /* 0x00000013000b7c82 */ /* 0x000fe20008000000 */
[----:B------:R-:W-:Y:S01]  /*8b30*/  UMOV UR26, 0x80 ;  /* 0x00000080001a7882 */ /* 0x000fe20000000000 */
[----:B------:R-:W-:Y:S01]  /*8b40*/  R2UR UR30, R5 ;  /* 0x00000000051e72ca */ /* 0x000fe200000e0000 */
[----:B------:R-:W-:Y:S01]  /*8b50*/  IMAD.U32 R5, RZ, RZ, UR19 ;  /* 0x00000013ff057e24 */ /* 0x000fe2000f8e00ff */
[----:B------:R-:W-:Y:S01]  /*8b60*/  UMOV UR25, UR17 ;  /* 0x0000001100197c82 */ /* 0x000fe20008000000 */
[----:B------:R3:W-:Y:S01]  /*8b70*/  UTMALDG.4D [UR16], [UR4], desc[UR6] ;  /* 0x00000610040075b4 */ /* 0x0007e20008019000 */
[----:B------:R-:W-:Y:S01]  /*8b80*/  UMOV UR27, UR19 ;  /* 0x00000013001b7c82 */ /* 0x000fe20008000000 */
[----:B------:R-:W-:Y:S01]  /*8b90*/  UMOV UR23, UR17 ;  /* 0x0000001100177c82 */ /* 0x000fe20008000000 */
[----:B------:R-:W-:Y:S01]  /*8ba0*/  LEA.HI.X.SX32 R5, R5, R14, 0x1, P1 ;  /* 0x0000000e05057211 */ /* 0x000fe200008f0eff */
[----:B------:R-:W-:Y:S01]  /*8bb0*/  UMOV UR15, 0x10 ;  /* 0x00000010000f7882 */ /* 0x000fe20000000000 */
[----:B------:R-:W-:-:S02]  /*8bc0*/  ISETP.NE.AND P1, PT, R25, RZ, PT ;  /* 0x000000ff1900720c */ /* 0x000fc40003f25270 */
[----:B------:R-:W-:Y:S01]  /*8bd0*/  LEA.HI.X R4, R4, R0, R5, 0x2, P2 ;  /* 0x0000000004047211 */ /* 0x000fe200010f1405 */
[----:B------:R3:W-:Y:S03]  /*8be0*/  UTMALDG.4D [UR8], [UR4], desc[UR6] ;  /* 0x00000608040075b4 */ /* 0x0007e60008019000 */
[----:B------:R-:W-:Y:S01]  /*8bf0*/  R2UR UR31, R4 ;  /* 0x00000000041f72ca */ /* 0x000fe200000e0000 */
[----:B------:R3:W-:-:S12]  /*8c00*/  UTMALDG.4D [UR24], [UR4], desc[UR6] ;  /* 0x00000618040075b4 */ /* 0x0007d80008019000 */
[----:B------:R3:W-:Y:S02]  /*8c10*/  UBLKCP.S.G [UR22], [UR30], UR15 ;  /* 0x000000161e0073ba */ /* 0x0007e4000800020f */
[----:B---3--:R-:W-:Y:S05]  /*8c20*/  @P1 BRA `(.L_x_2626) ;  /* 0xfffffff000b01947 */ /* 0x008fea000383ffff */
.L_x_2617:
[----:B--2---:R-:W2:Y:S01]  /*8c30*/  LDL.LU R4, [R1+0x4] ;  /* 0x0000040001047983 */ /* 0x004ea20000300800 */
[----:B------:R-:W-:-:S03]  /*8c40*/  IMAD.MOV.U32 R10, RZ, RZ, 0x1 ;  /* 0x00000001ff0a7424 */ /* 0x000fc600078e00ff */
[----:B------:R3:W5:Y:S01]  /*8c50*/  LDL R5, [R1+0x8] ;  /* 0x0000080001057983 */ /* 0x0007620000100800 */
[----:B--2---:R-:W-:-:S13]  /*8c60*/  ISETP.NE.AND P1, PT, R4, RZ, PT ;  /* 0x000000ff0400720c */ /* 0x004fda0003f25270 */
[----:B---3--:R-:W-:Y:S05]  /*8c70*/  @!P1 BRA `(.L_x_2616) ;  /* 0x0000000400889947 */ /* 0x008fea0003800000 */
[----:B------:R-:W2:Y:S02]  /*8c80*/  SYNCS.PHASECHK.TRANS64.TRYWAIT P1, [R12+URZ+0x36438], R13 ;  /* 0x0364380d0c0075a7 */ /* 0x000ea4000802017f */
[----:B--2---:R-:W-:Y:S05]  /*8c90*/  @!P1 BRA `(.L_x_2627) ;  /* 0x0000000c00c09947 */ /* 0x004fea0003800000 */
.L_x_2647:
[----:B------:R-:W-:Y:S05]  /*8ca0*/  @P0 BRA `(.L_x_2628) ;  /* 0x00000000001c0947 */ /* 0x000fea0003800000 */
[----:B------:R-:W3:Y:S01]  /*8cb0*/  S2R R4, SR_TID.X ;  /* 0x0000000000047919 */ /* 0x000ee20000002100 */
[----:B-----5:R-:W-:-:S04]  /*8cc0*/  IMAD.MOV.U32 R5, RZ, RZ, 0x6100 ;  /* 0x00006100ff057424 */ /* 0x020fc800078e00ff */
[----:B------:R4:W-:Y:S01]  /*8cd0*/  SYNCS.ARRIVE.TRANS64 RZ, [R12+URZ+0x36430], R5 ;  /* 0x036430050cff79a7 */ /* 0x0009e2000800003f */
[----:B---3--:R-:W-:-:S04]  /*8ce0*/  LOP3.LUT R4, R4, 0x1f, RZ, 0xc0, !PT ;  /* 0x0000001f04047812 */ /* 0x008fc800078ec0ff */
[----:B------:R-:W-:-:S13]  /*8cf0*/  ISETP.NE.AND P1, PT, R4, RZ, PT ;  /* 0x000000ff0400720c */ /* 0x000fda0003f25270 */
[----:B----4-:R-:W-:Y:S05]  /*8d00*/  @!P1 BRA `(.L_x_2628) ;  /* 0x0000000000049947 */ /* 0x010fea0003800000 */
[----:B------:R-:W-:Y:S01]  /*8d10*/  BPT.TRAP 0x1 ;  /* 0x000000040000795c */ /* 0x000fe20000300000 */
.L_x_2628:
[----:B-----5:R-:W3:Y:S01]  /*8d20*/  LDC.64 R4, c[0x0][0x728] ;  /* 0x0001ca00ff047b82 */ /* 0x020ee20000000a00 */
        /* <DEDUP_REMOVED lines=9> */
[----:B-12---:R-:W-:Y:S01]  /*8dc0*/  LEA.HI.X.SX32 R13, R24, R15, 0x1, P1 ;  /* 0x0000000f180d7211 */ /* 0x006fe200008f0eff */
        /* <DEDUP_REMOVED lines=9> */
[----:B---3--:R-:W-:Y:S01]  /*8e60*/  LEA R4, P2, R10, R4, 0x2 ;  /* 0x000000040a047211 */ /* 0x008fe200078410ff */
[----:B------:R-:W-:Y:S01]  /*8e70*/  UMOV UR9, UR17 ;  /* 0x0000001100097c82 */ /* 0x000fe20008000000 */
[----:B------:R-:W-:Y:S01]  /*8e80*/  UMOV UR11, UR19 ;  /* 0x00000013000b7c82 */ /* 0x000fe20008000000 */
[----:B------:R-:W-:Y:S01]  /*8e90*/  UMOV UR25, UR17 ;  /* 0x0000001100197c82 */ /* 0x000fe20008000000 */
[----:B------:R-:W-:Y:S01]  /*8ea0*/  R2UR UR22, R4 ;  /* 0x00000000041672ca */ /* 0x000fe200000e0000 */
[----:B------:R-:W-:Y:S01]  /*8eb0*/  UMOV UR27, UR19 ;  /* 0x00000013001b7c82 */ /* 0x000fe20008000000 */
[----:B------:R-:W-:Y:S01]  /*8ec0*/  IADD3 R4, P1, R20, 0x1f0, RZ ;  /* 0x000001f014047810 */ /* 0x000fe20007f3e0ff */
[----:B------:R-:W-:Y:S01]  /*8ed0*/  UMOV UR31, UR17 ;  /* 0x00000011001f7c82 */ /* 0x000fe20008000000 */
[----:B------:R-:W-:Y:S01]  /*8ee0*/  LEA.HI.X R5, R10, R5, R13, 0x2, P2 ;  /* 0x000000050a057211 */ /* 0x000fe200010f140d */
        /* <DEDUP_REMOVED lines=10> */
[----:B------:R-:W2:Y:S02]  /*8f90*/  SYNCS.PHASECHK.TRANS64.TRYWAIT P1, [R12+URZ+0x36428], R5 ;  /* 0x036428050c0075a7 */ /* 0x000ea4000802017f */
[----:B-12---:R-:W-:Y:S05]  /*8fa0*/  @!P1 BRA `(.L_x_2629) ;  /* 0x0000000c00109947 */ /* 0x006fea0003800000 */
.L_x_2648:
[----:B------:R-:W-:Y:S01]  /*8fb0*/  IMAD.MOV.U32 R10, RZ, RZ, RZ ;  /* 0x000000ffff0a7224 */ /* 0x000fe200078e00ff */
[----:B------:R-:W-:Y:S06]  /*8fc0*/  @P0 BRA `(.L_x_2630) ;  /* 0x00000000001c0947 */ /* 0x000fec0003800000 */
[----:B------:R-:W2:Y:S01]  /*8fd0*/  S2R R4, SR_TID.X ;  /* 0x0000000000047919 */ /* 0x000ea20000002100 */
[----:B-1----:R-:W-:-:S04]  /*8fe0*/  IMAD.MOV.U32 R5, RZ, RZ, 0x6100 ;  /* 0x00006100ff057424 */ /* 0x002fc800078e00ff */
[----:B------:R3:W-:Y:S01]  /*8ff0*/  SYNCS.ARRIVE.TRANS64 RZ, [R12+URZ+0x36418], R5 ;  /* 0x036418050cff79a7 */ /* 0x0007e2000800003f */
[----:B--2---:R-:W-:-:S04]  /*9000*/  LOP3.LUT R4, R4, 0x1f, RZ, 0xc0, !PT ;  /* 0x0000001f04047812 */ /* 0x004fc800078ec0ff */
[----:B------:R-:W-:-:S13]  /*9010*/  ISETP.NE.AND P1, PT, R4, RZ, PT ;  /* 0x000000ff0400720c */ /* 0x000fda0003f25270 */
[----:B---3--:R-:W-:Y:S05]  /*9020*/  @!P1 BRA `(.L_x_2630) ;  /* 0x0000000000049947 */ /* 0x008fea0003800000 */
[----:B------:R-:W-:Y:S01]  /*9030*/  BPT.TRAP 0x1 ;  /* 0x000000040000795c */ /* 0x000fe20000300000 */
.L_x_2630:
[----:B-1----:R2:W5:Y:S01]  /*9040*/  LDL.LU R5, [R1+0x8] ;  /* 0x0000080001057983 */ /* 0x0025620000300800 */
        /* <DEDUP_REMOVED lines=14> */
[----:B------:R-:W-:-:S03]  /*9130*/  UMOV UR22, 0x10 ;  /* 0x0000001000167882 */ /* 0x000fc60000000000 */
[----:B------:R-:W-:Y:S02]  /*9140*/  UIADD3 UR16, UR14, 0x24000, URZ ;  /* 0x000240000e107890 */ /* 0x000fe4000fffe03f */
[----:B------:R-:W-:Y:S01]  /*9150*/  IMAD.U32 R3, RZ, RZ, UR19 ;  /* 0x00000013ff037e24 */ /* 0x000fe2000f8e00ff */
[----:B------:R-:W-:Y:S01]  /*9160*/  IADD3 R8, P1, R8, UR19, RZ ;  /* 0x0000001308087c10 */ /* 0x000fe2000ff3e0ff */
[----:B------:R-:W-:Y:S02]  /*9170*/  UIADD3 UR17, UR14, 0x36418, URZ ;  /* 0x000364180e117890 */ /* 0x000fe4000fffe03f */
[----:B------:R-:W-:Y:S01]  /*9180*/  UIADD3 UR8, UR14, 0x26000, URZ ;  /* 0x000260000e087890 */ /* 0x000fe2000fffe03f */
[----:B------:R-:W-:Y:S01]  /*9190*/  LEA.HI.X.SX32 R3, R3, R14, 0x1, P1 ;  /* 0x0000000e03037211 */ /* 0x000fe200008f0eff */
[----:B------:R-:W-:Y:S01]  /*91a0*/  UIADD3 UR24, UR14, 0x28000, URZ ;  /* 0x000280000e187890 */ /* 0x000fe2000fffe03f */
[----:B------:R-:W-:Y:S01]  /*91b0*/  LEA R11, P1, R8, R11, 0x2 ;  /* 0x0000000b080b7211 */ /* 0x000fe200078210ff */
[----:B------:R-:W-:Y:S01]  /*91c0*/  UIADD3 UR14, UR14, 0x30100, URZ ;  /* 0x000301000e0e7890 */ /* 0x000fe2000fffe03f */
[----:B------:R-:W-:-:S02]  /*91d0*/  UMOV UR9, UR17 ;  /* 0x0000001100097c82 */ /* 0x000fc40008000000 */
[----:B------:R-:W-:Y:S01]  /*91e0*/  LEA.HI.X R0, R8, R0, R3, 0x2, P1 ;  /* 0x0000000008007211 */ /* 0x000fe200008f1403 */
[----:B------:R-:W-:Y:S01]  /*91f0*/  UMOV UR11, UR19 ;  /* 0x00000013000b7c82 */ /* 0x000fe20008000000 */
[----:B------:R-:W-:Y:S01]  /*9200*/  R2UR UR30, R11 ;  /* 0x000000000b1e72ca */ /* 0x000fe200000e0000 */
[----:B------:R2:W-:Y:S01]  /*9210*/  UTMALDG.4D [UR16], [UR4], desc[UR6] ;  /* 0x00000610040075b4 */ /* 0x0005e20008019000 */
[----:B------:R-:W-:Y:S01]  /*9220*/  R2UR UR31, R0 ;  /* 0x00000000001f72ca */ /* 0x000fe200000e0000 */
[----:B------:R-:W-:Y:S01]  /*9230*/  UMOV UR25, UR17 ;  /* 0x0000001100197c82 */ /* 0x000fe20008000000 */
[----:B------:R-:W-:Y:S01]  /*9240*/  UMOV UR27, UR19 ;  /* 0x00000013001b7c82 */ /* 0x000fe20008000000 */
[----:B------:R-:W-:Y:S01]  /*9250*/  UMOV UR15, UR17 ;  /* 0x00000011000f7c82 */ /* 0x000fe20008000000 */
[----:B------:R2:W-:Y:S01]  /*9260*/  UTMALDG.4D [UR8], [UR4], desc[UR6] ;  /* 0x00000608040075b4 */ /* 0x0005e20008019000 */
[----:B------:R2:W-:Y:S08]  /*9270*/  UTMALDG.4D [UR24], [UR4], desc[UR6] ;  /* 0x00000618040075b4 */ /* 0x0005f00008019000 */
[----:B------:R2:W-:Y:S02]  /*9280*/  UBLKCP.S.G [UR14], [UR30], UR22 ;  /* 0x0000000e1e0073ba */ /* 0x0005e40008000216 */
[----:B--2---:R-:W-:-:S07]  /*9290*/  IMAD.MOV.U32 R23, RZ, RZ, 0x2 ;  /* 0x00000002ff177424 */ /* 0x004fce00078e00ff */
.L_x_2616:
[----:B------:R-:W-:-:S04]  /*92a0*/  SHF.L.U32 R3, R10, 0x1f, RZ ;  /* 0x0000001f0a037819 */ /* 0x000fc800000006ff */
[----:B------:R-:W2:Y:S02]  /*92b0*/  SYNCS.PHASECHK.TRANS64.TRYWAIT P1, [R12+URZ+0x36438], R3 ;  /* 0x036438030c0075a7 */ /* 0x000ea4000802017f */
[----:B--2---:R-:W-:Y:S05]  /*92c0*/  @!P1 BRA `(.L_x_2631) ;  /* 0x00000008005c9947 */ /* 0x004fea0003800000 */
.L_x_2649:
[----:B------:R-:W-:Y:S05]  /*92d0*/  @P0 BRA `(.L_x_2632) ;  /* 0x0000000000180947 */ /* 0x000fea0003800000 */
[----:B------:R-:W3:Y:S01]  /*92e0*/  S2R R0, SR_TID.X ;  /* 0x0000000000007919 */ /* 0x000ee20000002100 */
[----:B--2---:R-:W-:-:S04]  /*92f0*/  IMAD.MOV.U32 R3, RZ, RZ, 0x6100 ;  /* 0x00006100ff037424 */ /* 0x004fc800078e00ff */
[----:B------:R4:W-:Y:S01]  /*9300*/  SYNCS.ARRIVE.TRANS64 RZ, [R12+URZ+0x36430], R3 ;  /* 0x036430030cff79a7 */ /* 0x0009e2000800003f */
[----:B---3--:R-:W-:-:S13]  /*9310*/  LOP3.LUT P0, RZ, R0, 0x1f, RZ, 0xc0, !PT ;  /* 0x0000001f00ff7812 */ /* 0x008fda000780c0ff */
[----:B----4-:R-:W-:Y:S05]  /*9320*/  @!P0 BRA `(.L_x_2632) ;  /* 0x0000000000048947 */ /* 0x010fea0003800000 */
[----:B------:R-:W-:Y:S01]  /*9330*/  BPT.TRAP 0x1 ;  /* 0x000000040000795c */ /* 0x000fe20000300000 */
.L_x_2632:
[----:B-----5:R-:W-:Y:S01]  /*9340*/  R2UR UR19, R5 ;  /* 0x00000000051372ca */ /* 0x020fe200000e0000 */
[----:B--2---:R-:W2:Y:S01]  /*9350*/  LDC.64 R2, c[0x0][0x728] ;  /* 0x0001ca00ff027b82 */ /* 0x004ea20000000a00 */
[----:B------:R-:W-:Y:S01]  /*9360*/  IADD3 R20, P1, R20, 0x1f0, RZ ;  /* 0x000001f014147810 */ /* 0x000fe20007f3e0ff */
[----:B------:R-:W-:Y:S01]  /*9370*/  UMOV UR6, 0x0 ;  /* 0x0000000000067882 */ /* 0x000fe20000000000 */
[----:B------:R-:W-:Y:S01]  /*9380*/  R2UR UR24, R12 ;  /* 0x000000000c1872ca */ /* 0x000fe200000e0000 */
[----:B------:R-:W-:Y:S01]  /*9390*/  UMOV UR7, 0x14f00000 ;  /* 0x14f0000000077882 */ /* 0x000fe20000000000 */
[----:B------:R-:W-:Y:S01]  /*93a0*/  R2UR UR4, R20 ;  /* 0x00000000140472ca */ /* 0x000fe200000e0000 */
[----:B------:R-:W-:Y:S01]  /*93b0*/  IMAD.X R21, RZ, RZ, R21, P1 ;  /* 0x000000ffff157224 */ /* 0x000fe200008e0615 */
[----:B------:R-:W-:Y:S01]  /*93c0*/  UMOV UR18, URZ ;  /* 0x0000003f00127c82 */ /* 0x000fe20008000000 */
[----:B------:R-:W-:Y:S01]  /*93d0*/  UMOV UR20, UR28 ;  /* 0x0000001c00147c82 */ /* 0x000fe20008000000 */
[----:B------:R-:W-:Y:S01]  /*93e0*/  UMOV UR21, UR29 ;  /* 0x0000001d00157c82 */ /* 0x000fe20008000000 */
[----:B------:R-:W-:Y:S01]  /*93f0*/  UMOV UR10, 0x40 ;  /* 0x00000040000a7882 */ /* 0x000fe20000000000 */
[----:B------:R-:W-:Y:S01]  /*9400*/  R2UR UR5, R21 ;  /* 0x00000000150572ca */ /* 0x000fe200000e0000 */
[----:B------:R-:W-:Y:S01]  /*9410*/  USHF.L.U32 UR19, UR19, 0x6, URZ ;  /* 0x0000000613137899 */ /* 0x000fe2000800063f */
[----:B------:R-:W-:Y:S01]  /*9420*/  LOP3.LUT R10, R10, 0x1, RZ, 0x3c, !PT ;  /* 0x000000010a0a7812 */ /* 0x000fe200078e3cff */
[----:B------:R-:W-:Y:S01]  /*9430*/  UMOV UR12, UR28 ;  /* 0x0000001c000c7c82 */ /* 0x000fe20008000000 */
[----:B------:R-:W-:Y:S01]  /*9440*/  UMOV UR13, UR29 ;  /* 0x0000001d000d7c82 */ /* 0x000fe20008000000 */
[----:B------:R-:W-:-:S02]  /*9450*/  UIADD3 UR17, UR24, 0x36430, URZ ;  /* 0x0003643018117890 */ /* 0x000fc4000fffe03f */
[----:B------:R-:W-:Y:S01]  /*9460*/  IMAD.U32 R0, RZ, RZ, UR19 ;  /* 0x00000013ff007e24 */ /* 0x000fe2000f8e00ff */
[----:B------:R-:W-:Y:S01]  /*9470*/  IADD3 R6, P0, R6, UR19, RZ ;  /* 0x0000001306067c10 */ /* 0x000fe2000ff1e0ff */
[----:B------:R-:W-:Y:S02]  /*9480*/  UIADD3 UR16, UR24, 0x2a000, URZ ;  /* 0x0002a00018107890 */ /* 0x000fe4000fffe03f */
[----:B------:R-:W-:Y:S01]  /*9490*/  UIADD3 UR30, UR24, 0x30200, URZ ;  /* 0x00030200181e7890 */ /* 0x000fe2000fffe03f */
[----:B------:R-:W-:Y:S01]  /*94a0*/  LEA.HI.X.SX32 R15, R0, R15, 0x1, P0 ;  /* 0x0000000f000f7211 */ /* 0x000fe200000f0eff */
[----:B------:R-:W-:Y:S01]  /*94b0*/  UIADD3 UR8, UR24, 0x2c000, URZ ;  /* 0x0002c00018087890 */ /* 0x000fe2000fffe03f */
[C---:B--2---:R-:W-:Y:S01]  /*94c0*/  LEA R2, P0, R6.reuse, R2, 0x2 ;  /* 0x0000000206027211 */ /* 0x044fe200078010ff */
[----:B------:R-:W-:Y:S01]  /*94d0*/  UIADD3 UR24, UR24, 0x2e000, URZ ;  /* 0x0002e00018187890 */ /* 0x000fe2000fffe03f */
[----:B------:R-:W-:Y:S02]  /*94e0*/  UMOV UR9, UR17 ;  /* 0x0000001100097c82 */ /* 0x000fe40008000000 */
[----:B------:R-:W-:Y:S01]  /*94f0*/  LEA.HI.X R3, R6, R3, R15, 0x2, P0 ;  /* 0x0000000306037211 */ /* 0x000fe200000f140f */
[----:B------:R-:W-:Y:S01]  /*9500*/  UMOV UR11, UR19 ;  /* 0x00000013000b7c82 */ /* 0x000fe20008000000 */
[----:B------:R-:W-:Y:S01]  /*9510*/  R2UR UR22, R2 ;  /* 0x00000000021672ca */ /* 0x000fe200000e0000 */
[----:B------:R-:W-:Y:S01]  /*9520*/  UMOV UR26, 0x80 ;  /* 0x00000080001a7882 */ /* 0x000fe20000000000 */
        /* <DEDUP_REMOVED lines=13> */
[----:B--2---:R-:W-:-:S03]  /*9600*/  NOP ;  /* 0x0000000000007918 */ /* 0x004fc60000000000 */
.L_x_2613:
[----:B------:R-:W-:Y:S05]  /*9610*/  BSYNC B1 ;  /* 0x0000000000017941 */ /* 0x000fea0003800000 */
.L_x_2612:
[----:B------:R-:W-:-:S03]  /*9620*/  UMOV UR4, 0xffffffff ;  /* 0xffffffff00047882 */ /* 0x000fc60000000000 */
[----:B------:R-:W-:Y:S05]  /*9630*/  BRA.DIV UR4, `(.L_x_2633) ;  /* 0x0000000604947947 */ /* 0x000fea000b800000 */
[----:B------:R-:W-:-:S13]  /*9640*/  ELECT P6, URZ, PT ;  /* 0x00000000003f782f */ /* 0x000fda00038c0000 */
.L_x_2652:
[----:B------:R-:W-:Y:S05]  /*9650*/  @!P6 BRA `(.L_x_2574) ;  /* 0x000000000074e947 */ /* 0x000fea0003800000 */
[----:B------:R-:W2:Y:S02]  /*9660*/  LDL.LU R0, [R1+0xc] ;  /* 0x00000c0001007983 */ /* 0x000ea40000300800 */
[----:B--2---:R-:W-:-:S04]  /*9670*/  LOP3.LUT R0, R0, 0x2, RZ, 0xfc, !PT ;  /* 0x0000000200007812 */ /* 0x004fc800078efcff */
[----:B------:R-:W-:-:S13]  /*9680*/  ISETP.NE.AND P2, PT, R0, 0x3, PT ;  /* 0x000000030000780c */ /* 0x000fda0003f45270 */
[----:B------:R-:W-:Y:S05]  /*9690*/  @!P2 BRA `(.L_x_2634) ;  /* 0x000000000004a947 */ /* 0x000fea0003800000 */
[----:B------:R-:W-:Y:S01]  /*96a0*/  BPT.TRAP 0x1 ;  /* 0x000000040000795c */ /* 0x000fe20000300000 */
.L_x_2634:
[----:B------:R-:W2:Y:S01]  /*96b0*/  S2R R3, SR_CgaCtaId ;  /* 0x0000000000037919 */ /* 0x000ea20000008800 */
[----:B------:R-:W-:Y:S02]  /*96c0*/  MOV R0, 0x400 ;  /* 0x0000040000007802 */ /* 0x000fe40000000f00 */
[----:B------:R-:W-:Y:S02]  /*96d0*/  SHF.L.U32 R2, R16, 0x1f, RZ ;  /* 0x0000001f10027819 */ /* 0x000fe400000006ff */
[----:B--2---:R-:W-:-:S05]  /*96e0*/  LEA R7, R3, R0, 0x18 ;  /* 0x0000000003077211 */ /* 0x004fca00078ec0ff */
[----:B------:R-:W-:-:S04]  /*96f0*/  VIADD R0, R7, 0x36420 ;  /* 0x0003642007007836 */ /* 0x000fc80000000000 */
[C---:B------:R-:W-:Y:S02]  /*9700*/  IMAD R5, R23.reuse, 0x8, R0 ;  /* 0x0000000817057824 */ /* 0x040fe400078e0200 */
[----:B------:R-:W-:Y:S02]  /*9710*/  VIADD R23, R23, 0x1 ;  /* 0x0000000117177836 */ /* 0x000fe40000000000 */
[----:B------:R-:W2:Y:S03]  /*9720*/  SYNCS.PHASECHK.TRANS64.TRYWAIT P0, [R5+URZ], R2 ;  /* 0x00000002050075a7 */ /* 0x000ea6000800017f */
[----:B------:R-:W-:-:S04]  /*9730*/  ISETP.NE.AND P1, PT, R23, 0x2, PT ;  /* 0x000000021700780c */ /* 0x000fc80003f25270 */
[----:B------:R-:W-:Y:S02]  /*9740*/  SEL R3, RZ, 0x1, P1 ;  /* 0x00000001ff037807 */ /* 0x000fe40000800000 */
[----:B------:R-:W-:Y:S02]  /*9750*/  SEL R23, R23, RZ, P1 ;  /* 0x000000ff17177207 */ /* 0x000fe40000800000 */
[----:B------:R-:W-:-:S03]  /*9760*/  LOP3.LUT R3, R16, R3, RZ, 0x3c, !PT ;  /* 0x0000000310037212 */ /* 0x000fc600078e3cff */
[----:B------:R-:W-:Y:S01]  /*9770*/  IMAD R23, R23, 0x8, R0 ;  /* 0x0000000817177824 */ /* 0x000fe200078e0200 */
[----:B------:R-:W-:Y:S01]  /*9780*/  SHF.L.U32 R0, R3, 0x1f, RZ ;  /* 0x0000001f03007819 */ /* 0x000fe200000006ff */
[----:B--2---:R-:W-:Y:S06]  /*9790*/  @!P0 BRA `(.L_x_2635) ;  /* 0x00000004005c8947 */ /* 0x004fec0003800000 */
.L_x_2653:
[----:B------:R-:W3:Y:S02]  /*97a0*/  SYNCS.PHASECHK.TRANS64.TRYWAIT P0, [R23+URZ], R0 ;  /* 0x00000000170075a7 */ /* 0x000ee4000800017f */
[----:B---3--:R-:W-:Y:S05]  /*97b0*/  @!P0 BRA `(.L_x_2636) ;  /* 0x0000000400688947 */ /* 0x008fea0003800000 */
.L_x_2654:
[----:B------:R-:W-:Y:S05]  /*97c0*/  @!P2 BRA `(.L_x_2637) ;  /* 0x000000000004a947 */ /* 0x000fea0003800000 */
[----:B------:R-:W-:Y:S01]  /*97d0*/  BPT.TRAP 0x1 ;  /* 0x000000040000795c */ /* 0x000fe20000300000 */
.L_x_2637:
[----:B------:R-:W-:-:S07]  /*97e0*/  SHF.L.U32 R10, R10, 0x1f, RZ ;  /* 0x0000001f0a0a7819 */ /* 0x000fce00000006ff */
.L_x_2638:
[----:B----4-:R4:W1:Y:S02]  /*97f0*/  SYNCS.PHASECHK.TRANS64.TRYWAIT P0, [R7+URZ+0x36438], R10 ;  /* 0x0364380a070075a7 */ /* 0x010864000800017f */
[----:B-1----:R-:W-:Y:S05]  /*9800*/  @!P0 NANOSLEEP.SYNCS 0x989680 ;  /* 0x009896800000895d */ /* 0x002fea0003900000 */
[----:B------:R-:W1:Y:S02]  /*9810*/  @!P0 SYNCS.PHASECHK.TRANS64 P0, [R7+URZ+0x36438], R10 ;  /* 0x0364380a070085a7 */ /* 0x000e64000800007f */
[----:B-1----:R-:W-:Y:S05]  /*9820*/  @!P0 BRA `(.L_x_2638) ;  /* 0xfffffffc00f08947 */ /* 0x002fea000383ffff */
.L_x_2574:
[----:B------:R-:W-:Y:S05]  /*9830*/  BSYNC B0 ;  /* 0x0000000000007941 */ /* 0x000fea0003800000 */
.L_x_2572:
[----:B------:R-:W-:Y:S05]  /*9840*/  EXIT ;  /* 0x000000000000794d */ /* 0x000fea0003800000 */
.L_x_2527:
[----:B------:R-:W-:Y:S02]  /*9850*/  IMAD.MOV.U32 R12, RZ, RZ, RZ ;  /* 0x000000ffff0c7224 */ /* 0x000fe400078e00ff */
[----:B------:R-:W-:Y:S02]  /*9860*/  IMAD.MOV.U32 R11, RZ, RZ, 0x1f ;  /* 0x0000001fff0b7424 */ /* 0x000fe400078e00ff */
[----:B------:R-:W-:-:S07]  /*9870*/  IMAD.MOV.U32 R15, RZ, RZ, -0x1 ;  /* 0xffffffffff0f7424 */ /* 0x000fce00078e00ff */
[----:B------:R-:W-:Y:S05]  /*9880*/  WARPSYNC.COLLECTIVE R15, `(.L_x_2639) ;  /* 0x000000000f087348 */ /* 0x000fea0003c00000 */
[----:B------:R1:W2:Y:S02]  /*9890*/  SHFL.IDX P6, R14, R13, R12, R11 ;  /* 0x0000000c0d0e7389 */ /* 0x0002a400000c000b */
[----:B-12---:R-:W-:Y:S01]  /*98a0*/  ENDCOLLECTIVE ;  /* 0x000000000000791b */ /* 0x006fe20003800000 */
.L_x_2639:
[----:B------:R-:W-:Y:S05]  /*98b0*/  BRA `(.L_x_2640) ;  /* 0xffffff78005c7947 */ /* 0x000fea000383ffff */
.L_x_2529:
[----:B--2---:R-:W-:-:S04]  /*98c0*/  IMAD.U32 R3, RZ, RZ, UR37 ;  /* 0x00000025ff037e24 */ /* 0x004fc8000f8e00ff */
[----:B------:R2:W3:Y:S03]  /*98d0*/  SYNCS.PHASECHK.TRANS64.TRYWAIT P0, [R3+URZ+0x36400], R10 ;  /* 0x0364000a030075a7 */ /* 0x0004e6000800017f */
[----:B---3--:R-:W-:Y:S05]  /*98e0*/  @!P0 NANOSLEEP.SYNCS 0x989680 ;  /* 0x009896800000895d */ /* 0x008fea0003900000 */
[----:B------:R-:W3:Y:S02]  /*98f0*/  @!P0 SYNCS.PHASECHK.TRANS64 P0, [R3+URZ+0x36400], R10 ;  /* 0x0364000a030085a7 */ /* 0x000ee4000800007f */
[----:B---3--:R-:W-:Y:S05]  /*9900*/  @!P0 BRA `(.L_x_2529) ;  /* 0xfffffffc00ec8947 */ /* 0x008fea000383ffff */
[----:B------:R-:W-:Y:S05]  /*9910*/  BRA `(.L_x_2528) ;  /* 0xffffff7800907947 */ /* 0x000fea000383ffff */
.L_x_2533:
[----:B--2---:R2:W3:Y:S02]  /*9920*/  SYNCS.PHASECHK.TRANS64.TRYWAIT P1, [R3+URZ+0x36410], R10 ;  /* 0x0364100a030075a7 */ /* 0x0044e4000802017f */
[----:B---3--:R-:W-:Y:S05]  /*9930*/  @!P1 NANOSLEEP.SYNCS 0x989680 ;  /* 0x009896800000995d */ /* 0x008fea0003900000 */
[----:B------:R-:W3:Y:S02]  /*9940*/  @!P1 SYNCS.PHASECHK.TRANS64 P1, [R3+URZ+0x36410], R10 ;  /* 0x0364100a030095a7 */ /* 0x000ee4000802007f */
[----:B---3--:R-:W-:Y:S05]  /*9950*/  @!P1 BRA `(.L_x_2533) ;  /* 0xfffffffc00f09947 */ /* 0x008fea000383ffff */
[----:B------:R-:W-:Y:S05]  /*9960*/  BRA `(.L_x_2532) ;  /* 0xffffff8000607947 */ /* 0x000fea000383ffff */
.L_x_2537:
[----:B-1----:R-:W-:-:S04]  /*9970*/  IMAD.U32 R121, RZ, RZ, UR37 ;  /* 0x00000025ff797e24 */ /* 0x002fc8000f8e00ff */
[----:B------:R1:W2:Y:S03]  /*9980*/  SYNCS.PHASECHK.TRANS64.TRYWAIT P1, [R121+URZ+0x36430], R14 ;  /* 0x0364300e790075a7 */ /* 0x0002a6000802017f */
[----:B--2---:R-:W-:Y:S05]  /*9990*/  @!P1 NANOSLEEP.SYNCS 0x989680 ;  /* 0x009896800000995d */ /* 0x004fea0003900000 */
[----:B------:R-:W2:Y:S02]  /*99a0*/  @!P1 SYNCS.PHASECHK.TRANS64 P1, [R121+URZ+0x36430], R14 ;  /* 0x0364300e790095a7 */ /* 0x000ea4000802007f */
[----:B--2---:R-:W-:Y:S05]  /*99b0*/  @!P1 BRA `(.L_x_2537) ;  /* 0xfffffffc00ec9947 */ /* 0x004fea000383ffff */
[----:B------:R-:W-:Y:S05]  /*99c0*/  BRA `(.L_x_2536) ;  /* 0xffffff8800847947 */ /* 0x000fea000383ffff */
.L_x_2614:
[----:B-1----:R1:W2:Y:S02]  /*99d0*/  SYNCS.PHASECHK.TRANS64.TRYWAIT P1, [R12+URZ+0x36420], R13 ;  /* 0x0364200d0c0075a7 */ /* 0x0022a4000802017f */
[----:B--2---:R-:W-:Y:S05]  /*99e0*/  @!P1 NANOSLEEP.SYNCS 0x989680 ;  /* 0x009896800000995d */ /* 0x004fea0003900000 */
[----:B------:R-:W2:Y:S02]  /*99f0*/  @!P1 SYNCS.PHASECHK.TRANS64 P1, [R12+URZ+0x36420], R13 ;  /* 0x0364200d0c0095a7 */ /* 0x000ea4000802007f */
[----:B--2---:R-:W-:Y:S05]  /*9a00*/  @!P1 BRA `(.L_x_2614) ;  /* 0xfffffffc00f09947 */ /* 0x004fea000383ffff */
[----:B------:R-:W-:Y:S05]  /*9a10*/  BRA `(.L_x_2641) ;  /* 0xffffffdc00607947 */ /* 0x000fea000383ffff */
.L_x_2618:
[----:B-1----:R1:W3:Y:S02]  /*9a20*/  SYNCS.PHASECHK.TRANS64.TRYWAIT P1, [R12+URZ+0x36438], R13 ;  /* 0x0364380d0c0075a7 */ /* 0x0022e4000802017f */
[----:B---3--:R-:W-:Y:S05]  /*9a30*/  @!P1 NANOSLEEP.SYNCS 0x989680 ;  /* 0x009896800000995d */ /* 0x008fea0003900000 */
[----:B------:R-:W3:Y:S02]  /*9a40*/  @!P1 SYNCS.PHASECHK.TRANS64 P1, [R12+URZ+0x36438], R13 ;  /* 0x0364380d0c0095a7 */ /* 0x000ee4000802007f */
[----:B---3--:R-:W-:Y:S05]  /*9a50*/  @!P1 BRA `(.L_x_2618) ;  /* 0xfffffffc00f09947 */ /* 0x008fea000383ffff */
[----:B------:R-:W-:Y:S05]  /*9a60*/  BRA `(.L_x_2642) ;  /* 0xffffffe400307947 */ /* 0x000fea000383ffff */
.L_x_2620:
[----:B--2---:R2:W3:Y:S02]  /*9a70*/  SYNCS.PHASECHK.TRANS64.TRYWAIT P1, [R12+URZ+0x36428], R0 ;  /* 0x036428000c0075a7 */ /* 0x0044e4000802017f */
[----:B---3--:R-:W-:Y:S05]  /*9a80*/  @!P1 NANOSLEEP.SYNCS 0x989680 ;  /* 0x009896800000995d */ /* 0x008fea0003900000 */
[----:B------:R-:W3:Y:S02]  /*9a90*/  @!P1 SYNCS.PHASECHK.TRANS64 P1, [R12+URZ+0x36428], R0 ;  /* 0x036428000c0095a7 */ /* 0x000ee4000802007f */
[----:B---3--:R-:W-:Y:S05]  /*9aa0*/  @!P1 BRA `(.L_x_2620) ;  /* 0xfffffffc00f09947 */ /* 0x008fea000383ffff */
[----:B------:R-:W-:Y:S05]  /*9ab0*/  BRA `(.L_x_2643) ;  /* 0xffffffe400fc7947 */ /* 0x000fea000383ffff */
.L_x_2622:
[----:B-----5:R2:W-:Y:S02]  /*9ac0*/  STL [R1+0x10], R0 ;  /* 0x0000100001007387 */ /* 0x0205e40000100800 */
[----:B--2---:R-:W-:-:S04]  /*9ad0*/  SHF.L.U32 R0, RZ, 0x1f, RZ ;  /* 0x0000001fff007819 */ /* 0x004fc800000006ff */
[----:B------:R2:W3:Y:S03]  /*9ae0*/  SYNCS.PHASECHK.TRANS64.TRYWAIT P1, [R12+URZ+0x36438], R0 ;  /* 0x036438000c0075a7 */ /* 0x0004e6000802017f */
[----:B---3--:R-:W-:Y:S05]  /*9af0*/  @!P1 NANOSLEEP.SYNCS 0x989680 ;  /* 0x009896800000995d */ /* 0x008fea0003900000 */
[----:B------:R2:W3:Y:S02]  /*9b00*/  @!P1 SYNCS.PHASECHK.TRANS64 P1, [R12+URZ+0x36438], R0 ;  /* 0x036438000c0095a7 */ /* 0x0004e4000802007f */
[----:B--2---:R2:W5:Y:S02]  /*9b10*/  LDL.LU R0, [R1+0x10] ;  /* 0x0000100001007983 */ /* 0x0045640000300800 */
[----:B--23--:R-:W-:Y:S05]  /*9b20*/  @!P1 BRA `(.L_x_2622) ;  /* 0xfffffffc00e49947 */ /* 0x00cfea000383ffff */
[----:B------:R-:W-:Y:S05]  /*9b30*/  BRA `(.L_x_2644) ;  /* 0xffffffe800b47947 */ /* 0x000fea000383ffff */
.L_x_2624:
[----:B------:R-:W-:-:S07]  /*9b40*/  SHF.L.U32 R5, R16, 0x1f, RZ ;  /* 0x0000001f10057819 */ /* 0x000fce00000006ff */
.L_x_2645:
[----:B---3--:R3:W4:Y:S02]  /*9b50*/  SYNCS.PHASECHK.TRANS64.TRYWAIT P1, [R12+URZ+0x36420], R5 ;  /* 0x036420050c0075a7 */ /* 0x008724000802017f */
[----:B----4-:R-:W-:Y:S05]  /*9b60*/  @!P1 NANOSLEEP.SYNCS 0x989680 ;  /* 0x009896800000995d */ /* 0x010fea0003900000 */
[----:B------:R-:W4:Y:S02]  /*9b70*/  @!P1 SYNCS.PHASECHK.TRANS64 P1, [R12+URZ+0x36420], R5 ;  /* 0x036420050c0095a7 */ /* 0x000f24000802007f */
[----:B----4-:R-:W-:Y:S05]  /*9b80*/  @!P1 BRA `(.L_x_2645) ;  /* 0xfffffffc00f09947 */ /* 0x010fea000383ffff */
[----:B------:R-:W-:Y:S05]  /*9b90*/  BRA `(.L_x_2646) ;  /* 0xffffffec00607947 */ /* 0x000fea000383ffff */
.L_x_2627:
[----:B--2---:R2:W3:Y:S02]  /*9ba0*/  SYNCS.PHASECHK.TRANS64.TRYWAIT P1, [R12+URZ+0x36438], R13 ;  /* 0x0364380d0c0075a7 */ /* 0x0044e4000802017f */
[----:B---3--:R-:W-:Y:S05]  /*9bb0*/  @!P1 NANOSLEEP.SYNCS 0x989680 ;  /* 0x009896800000995d */ /* 0x008fea0003900000 */
[----:B------:R-:W3:Y:S02]  /*9bc0*/  @!P1 SYNCS.PHASECHK.TRANS64 P1, [R12+URZ+0x36438], R13 ;  /* 0x0364380d0c0095a7 */ /* 0x000ee4000802007f */
[----:B---3--:R-:W-:Y:S05]  /*9bd0*/  @!P1 BRA `(.L_x_2627) ;  /* 0xfffffffc00f09947 */ /* 0x008fea000383ffff */
[----:B------:R-:W-:Y:S05]  /*9be0*/  BRA `(.L_x_2647) ;  /* 0xfffffff0002c7947 */ /* 0x000fea000383ffff */
.L_x_2629:
[----:B-1----:R1:W2:Y:S02]  /*9bf0*/  SYNCS.PHASECHK.TRANS64.TRYWAIT P1, [R12+URZ+0x36428], R5 ;  /* 0x036428050c0075a7 */ /* 0x0022a4000802017f */
[----:B--2---:R-:W-:Y:S05]  /*9c00*/  @!P1 NANOSLEEP.SYNCS 0x989680 ;  /* 0x009896800000995d */ /* 0x004fea0003900000 */
[----:B------:R-:W2:Y:S02]  /*9c10*/  @!P1 SYNCS.PHASECHK.TRANS64 P1, [R12+URZ+0x36428], R5 ;  /* 0x036428050c0095a7 */ /* 0x000ea4000802007f */
[----:B--2---:R-:W-:Y:S05]  /*9c20*/  @!P1 BRA `(.L_x_2629) ;  /* 0xfffffffc00f09947 */ /* 0x004fea000383ffff */
[----:B------:R-:W-:Y:S05]  /*9c30*/  BRA `(.L_x_2648) ;  /* 0xfffffff000dc7947 */ /* 0x000fea000383ffff */
.L_x_2631:
[----:B--2---:R2:W3:Y:S02]  /*9c40*/  SYNCS.PHASECHK.TRANS64.TRYWAIT P1, [R12+URZ+0x36438], R3 ;  /* 0x036438030c0075a7 */ /* 0x0044e4000802017f */
[----:B---3--:R-:W-:Y:S05]  /*9c50*/  @!P1 NANOSLEEP.SYNCS 0x989680 ;  /* 0x009896800000995d */ /* 0x008fea0003900000 */
[----:B------:R-:W3:Y:S02]  /*9c60*/  @!P1 SYNCS.PHASECHK.TRANS64 P1, [R12+URZ+0x36438], R3 ;  /* 0x036438030c0095a7 */ /* 0x000ee4000802007f */
[----:B---3--:R-:W-:Y:S05]  /*9c70*/  @!P1 BRA `(.L_x_2631) ;  /* 0xfffffffc00f09947 */ /* 0x008fea000383ffff */
[----:B------:R-:W-:Y:S05]  /*9c80*/  BRA `(.L_x_2649) ;  /* 0xfffffff400907947 */ /* 0x000fea000383ffff */
.L_x_2633:
[----:B------:R-:W-:Y:S01]  /*9c90*/  BSSY B1, `(.L_x_2650) ;  /* 0x0000006000017945 */ /* 0x000fe20003800000 */
[----:B------:R-:W-:-:S07]  /*9ca0*/  IMAD.MOV.U32 R15, RZ, RZ, -0x1 ;  /* 0xffffffffff0f7424 */ /* 0x000fce00078e00ff */
[----:B-1----:R-:W-:Y:S05]  /*9cb0*/  WARPSYNC.COLLECTIVE R15, `(.L_x_2651) ;  /* 0x000000000f0c7348 */ /* 0x002fea0003c00000 */
[----:B------:R-:W-:Y:S02]  /*9cc0*/  ELECT P6, UR62, PT ;  /* 0x00000000003e782f */ /* 0x000fe400038c0000 */
[----:B------:R-:W-:Y:S01]  /*9cd0*/  MOV R14, UR62 ;  /* 0x0000003e000e7c02 */ /* 0x000fe20008000f00 */
[----:B-1----:R-:W-:Y:S10]  /*9ce0*/  ENDCOLLECTIVE ;  /* 0x000000000000791b */ /* 0x002ff40003800000 */
.L_x_2651:
[----:B------:R-:W-:Y:S05]  /*9cf0*/  BSYNC B1 ;  /* 0x0000000000017941 */ /* 0x000fea0003800000 */
.L_x_2650:
[----:B------:R-:W-:Y:S05]  /*9d00*/  BRA `(.L_x_2652) ;  /* 0xfffffff800507947 */ /* 0x000fea000383ffff */
.L_x_2635:
[----:B--2---:R2:W3:Y:S02]  /*9d10*/  SYNCS.PHASECHK.TRANS64.TRYWAIT P0, [R5+URZ], R2 ;  /* 0x00000002050075a7 */ /* 0x0044e4000800017f */
[----:B---3--:R-:W-:Y:S05]  /*9d20*/  @!P0 NANOSLEEP.SYNCS 0x989680 ;  /* 0x009896800000895d */ /* 0x008fea0003900000 */
[----:B------:R-:W3:Y:S02]  /*9d30*/  @!P0 SYNCS.PHASECHK.TRANS64 P0, [R5+URZ], R2 ;  /* 0x00000002050085a7 */ /* 0x000ee4000800007f */
[----:B---3--:R-:W-:Y:S05]  /*9d40*/  @!P0 BRA `(.L_x_2635) ;  /* 0xfffffffc00f08947 */ /* 0x008fea000383ffff */
[----:B------:R-:W-:Y:S05]  /*9d50*/  BRA `(.L_x_2653) ;  /* 0xfffffff800907947 */ /* 0x000fea000383ffff */
.L_x_2636:
[----:B---3--:R3:W4:Y:S02]  /*9d60*/  SYNCS.PHASECHK.TRANS64.TRYWAIT P0, [R23+URZ], R0 ;  /* 0x00000000170075a7 */ /* 0x008724000800017f */
[----:B----4-:R-:W-:Y:S05]  /*9d70*/  @!P0 NANOSLEEP.SYNCS 0x989680 ;  /* 0x009896800000895d */ /* 0x010fea0003900000 */
[----:B------:R-:W4:Y:S02]  /*9d80*/  @!P0 SYNCS.PHASECHK.TRANS64 P0, [R23+URZ], R0 ;  /* 0x00000000170085a7 */ /* 0x000f24000800007f */
[----:B----4-:R-:W-:Y:S05]  /*9d90*/  @!P0 BRA `(.L_x_2636) ;  /* 0xfffffffc00f08947 */ /* 0x010fea000383ffff */
[----:B------:R-:W-:Y:S05]  /*9da0*/  BRA `(.L_x_2654) ;  /* 0xfffffff800847947 */ /* 0x000fea000383ffff */
.L_x_2655:
        /* <DEDUP_REMOVED lines=13> */
.L_x_3871:


//--------------------- .text._ZN7cutlass13device_kernelIN5flash11enable_sm90INS1_16FlashAttnBwdSm90INS1_25CollectiveMainloopBwdSm90ILi2ELi1ELi1EN4cute5tupleIJNS5_1CILi1EEES8_S8_EEENS6_IJNS7_ILi64EEENS7_ILi96EEENS7_ILi192EEEEEENS_10bfloat16_tEfNS_4arch4Sm90ELb1ELb0ELb1ELb0ELb1ELb0ELb1ELb0ELi3ELi1ELi1ELi1ELb0EEENS1_21CollectiveEpilogueBwdISD_SE_SG_Li384ELb0ELb1ELi3EEENS1_25SingleTileBwdLPTSchedulerILb0ELi96ELb1EEEEEEEEEvNT_6ParamsE --------------------------
	.section	.text._ZN7cutlass13device_kernelIN5flash11enable_sm90INS1_16FlashAttnBwdSm90INS1_25CollectiveMainloopBwdSm90ILi2ELi1ELi1EN4cute5tupleIJNS5_1CILi1EEES8_S8_EEENS6_IJNS7_ILi64EEENS7_ILi96EEENS7_ILi192EEEEEENS_10bfloat16_tEfNS_4arch4Sm90ELb1ELb0ELb1ELb0ELb1ELb0ELb1ELb0ELi3ELi1ELi1ELi1ELb0EEENS1_21CollectiveEpilogueBwdISD_SE_SG_Li384ELb0ELb1ELi3EEENS1_25SingleTileBwdLPTSchedulerILb0ELi96ELb1EEEEEEEEEvNT_6ParamsE,"ax",@progbits
	.align	128
.text._ZN7cutlass13device_kernelIN5flash11enable_sm90INS1_16FlashAttnBwdSm90INS1_25CollectiveMainloopBwdSm90ILi2ELi1ELi1EN4cute5tupleIJNS5_1CILi1EEES8_S8_EEENS6_IJNS7_ILi64EEENS7_ILi96EEENS7_ILi192EEEEEENS_10bfloat16_tEfNS_4arch4Sm90ELb1ELb0ELb1ELb0ELb1ELb0ELb1ELb0ELi3ELi1ELi1ELi1ELb0EEENS1_21CollectiveEpilogueBwdISD_SE_SG_Li384ELb0ELb1ELi3EEENS1_25SingleTileBwdLPTSchedulerILb0ELi96ELb1EEEEEEEEEvNT_6ParamsE:
        .type           _ZN7cutlass13device_kernelIN5flash11enable_sm90INS1_16FlashAttnBwdSm90INS1_25CollectiveMainloopBwdSm90ILi2ELi1ELi1EN4cute5tupleIJNS5_1CILi1EEES8_S8_EEENS6_IJNS7_ILi64EEENS7_ILi96EEENS7_ILi192EEEEEENS_10bfloat16_tEfNS_4arch4Sm90ELb1ELb0ELb1ELb0ELb1ELb0ELb1ELb0ELi3ELi1ELi1ELi1ELb0EEENS1_21CollectiveEpilogueBwdISD_SE_SG_Li384ELb0ELb1ELi3EEENS1_25SingleTileBwdLPTSchedulerILb0ELi96ELb1EEEEEEEEEvNT_6ParamsE,@function
        .size           _ZN7cutlass13device_kernelIN5flash11enable_sm90INS1_16FlashAttnBwdSm90INS1_25CollectiveMainloopBwdSm90ILi2ELi1ELi1EN4cute5tupleIJNS5_1CILi1EEES8_S8_EEENS6_IJNS7_ILi64EEENS7_ILi96EEENS7_ILi192EEEEEENS_10bfloat16_tEfNS_4arch4Sm90ELb1ELb0ELb1ELb0ELb1ELb0ELb1ELb0ELi3ELi1ELi1ELi1ELb0EEENS1_21CollectiveEpilogueBwdISD_SE_SG_Li384ELb0ELb1ELi3EEENS1_25SingleTileBwdLPTSchedulerILb0ELi96ELb1EEEEEEEEEvNT_6ParamsE,(.L_x_3872 - _ZN7cutlass13device_kernelIN5flash11enable_sm90INS1_16FlashAttnBwdSm90INS1_25CollectiveMainloopBwdSm90ILi2ELi1ELi1EN4cute5tupleIJNS5_1CILi1EEES8_S8_EEENS6_IJNS7_ILi64EEENS7_ILi96EEENS7_ILi192EEEEEENS_10bfloat16_tEfNS_4arch4Sm90ELb1ELb0ELb1ELb0ELb1ELb0ELb1ELb0ELi3ELi1ELi1ELi1ELb0EEENS1_21CollectiveEpilogueBwdISD_SE_SG_Li384ELb0ELb1ELi3EEENS1_25SingleTileBwdLPTSchedulerILb0ELi96ELb1EEEEEEEEEvNT_6ParamsE)
        .other          _ZN7cutlass13device_kernelIN5flash11enable_sm90INS1_16FlashAttnBwdSm90INS1_25CollectiveMainloopBwdSm90ILi2ELi1ELi1EN4cute5tupleIJNS5_1CILi1EEES8_S8_EEENS6_IJNS7_ILi64EEENS7_ILi96EEENS7_ILi192EEEEEENS_10bfloat16_tEfNS_4arch4Sm90ELb1ELb0ELb1ELb0ELb1ELb0ELb1ELb0ELi3ELi1ELi1ELi1ELb0EEENS1_21CollectiveEpilogueBwdISD_SE_SG_Li384ELb0ELb1ELi3EEENS1_25SingleTileBwdLPTSchedulerILb0ELi96ELb1EEEEEEEEEvNT_6ParamsE,@"STO_CUDA_ENTRY STV_DEFAULT"
_ZN7cutlass13device_kernelIN5flash11enable_sm90INS1_16FlashAttnBwdSm90INS1_25CollectiveMainloopBwdSm90ILi2ELi1ELi1EN4cute5tupleIJNS5_1CILi1EEES8_S8_EEENS6_IJNS7_ILi64EEENS7_ILi96EEENS7_ILi192EEEEEENS_10bfloat16_tEfNS_4arch4Sm90ELb1ELb0ELb1ELb0ELb1ELb0ELb1ELb0ELi3ELi1ELi1ELi1ELb0EEENS1_21CollectiveEpilogueBwdISD_SE_SG_Li384ELb0ELb1ELi3EEENS1_25SingleTileBwdLPTSchedulerILb0ELi96ELb1EEEEEEEEEvNT_6ParamsE:
        /* <DEDUP_REMOVED lines=29> */
.L_x_2657:
[----:B------:R-:W-:Y:S05]  /*01d0*/  BSYNC B0 ;  /* 0x0000000000007941 */ /* 0x000fea0003800000 */
.L_x_2656:
        /* <DEDUP_REMOVED lines=34> */
.L_x_2658:
        /* <DEDUP_REMOVED lines=20> */
.L_x_2659:
[----:B---3--:R-:W-:Y:S01]  /*0540*/  ISETP.NE.AND P0, PT, R2, RZ, PT ;  /* 0x000000ff0200720c */ /* 0x008fe20003f05270 */
[----:B------:R-:W-:Y:S01]  /*0550*/  IMAD.MOV.U32 R2, RZ, RZ, 0x1 ;  /* 0x00000001ff027424 */ /* 0x000fe200078e00ff */
[----:B------:R-:W-:Y:S01]  /*0560*/  NOP ;  /* 0x0000000000007918 */ /* 0x000fe20000000000 */
[----:B------:R-:W-:-:S03]  /*0570*/  ULDC.64 UR38, c[0x0][0x208] ;  /* 0x0000820000267ab9 */ /* 0x000fc60000000a00 */
[----:B------:R-:W-:-:S05]  /*0580*/  SEL R2, R2, 0x2, !P0 ;  /* 0x0000000202027807 */ /* 0x000fca0004000000 */
[----:B------:R3:W-:Y:S01]  /*0590*/  STL [R1+0xc], R2 ;  /* 0x00000c0201007387 */ /* 0x0007e20000100800 */
[----:B-12-4-:R-:W-:Y:S06]  /*05a0*/  BAR.SYNC.DEFER_BLOCKING 0x0 ;  /* 0x0000000000007b1d */ /* 0x016fec0000010000 */
[----:B------:R-:W-:Y:S05]  /*05b0*/  @!P0 BRA `(.L_x_2660) ;  /* 0x0000005800488947 */ /* 0x000fea0003800000 */
.L_x_2661:
        /* <DEDUP_REMOVED lines=32> */
.L_x_2662:
[----:B------:R-:W-:Y:S01]  /*07c0*/  ULDC UR7, c[0x0][0xb44] ;  /* 0x0002d10000077ab9 */ /* 0x000fe20000000800 */
[----:B------:R-:W-:Y:S01]  /*07d0*/  UMOV UR45, UR10 ;  /* 0x0000000a002d7c82 */ /* 0x000fe20008000000 */
[----:B------:R-:W-:-:S11]  /*07e0*/  UISETP.NE.AND UP0, UPT, UR7, 0x1, UPT ;  /* 0x000000010700788c */ /* 0x000fd6000bf05270 */
[----:B------:R-:W-:Y:S02]  /*07f0*/  @UP0 ULDC.64 UR8, c[0x0][0xb48] ;  /* 0x0002d20000080ab9 */ /* 0x000fe40000000a00 */
[----:B------:R-:W-:-:S04]  /*0800*/  UIMAD.WIDE.U32 UR4, UR10, UR8, URZ ;  /* 0x000000080a0472a5 */ /* 0x000fc8000f8e003f */
[----:B------:R-:W-:-:S04]  /*0810*/  @UP0 USHF.R.U32.HI UR45, URZ, UR9, UR5 ;  /* 0x000000093f2d0299 */ /* 0x000fc80008011605 */
[----:B------:R-:W-:-:S12]  /*0820*/  UIMAD UR4, UR45, UR7, URZ ;  /* 0x000000072d0472a4 */ /* 0x000fd8000f8e023f */
.L_x_2663:
[----:B------:R-:W-:Y:S01]  /*0830*/  ULDC UR43, c[0x0][0xb38] ;  /* 0x0002ce00002b7ab9 */ /* 0x000fe20000000800 */
[----:B------:R-:W-:Y:S02]  /*0840*/  UIADD3 UR4, UR10, -UR4, URZ ;  /* 0x800000040a047290 */ /* 0x000fe4000fffe03f */
[----:B------:R-:W-:Y:S01]  /*0850*/  UISETP.NE.AND UP0, UPT, UR43, 0x1, UPT ;  /* 0x000000012b00788c */ /* 0x000fe2000bf05270 */
[----:B------:R-:W-:Y:S01]  /*0860*/  ULDC UR5, c[0x0][0xb44] ;  /* 0x0002d10000057ab9 */ /* 0x000fe20000000800 */
[----:B------:R-:W-:Y:S02]  /*0870*/  ULOP3.LUT UR36, URZ, UR45, URZ, 0x33, !UPT ;  /* 0x0000002d3f247292 */ /* 0x000fe4000f8e333f */
[----:B------:R-:W-:-:S07]  /*0880*/  UIMAD UR6, UR6, UR5, UR4 ;  /* 0x00000005060672a4 */ /* 0x000fce000f8e0204 */
[----:B------:R-:W-:Y:S01]  /*0890*/  @UP0 ULDC UR4, c[0x0][0xb3c] ;  /* 0x0002cf0000040ab9 */ /* 0x000fe20000000800 */
[----:B------:R-:W-:Y:S01]  /*08a0*/  @UP0 ULDC UR7, c[0x0][0xb40] ;  /* 0x0002d00000070ab9 */ /* 0x000fe20000000800 */
[----:B------:R-:W-:Y:S02]  /*08b0*/  UIMAD.WIDE.U32 UR4, UR6, UR4, URZ ;  /* 0x00000004060472a5 */ /* 0x000fe4000f8e003f */
[----:B------:R-:W-:Y:S02]  /*08c0*/  UMOV UR44, UR6 ;  /* 0x00000006002c7c82 */ /* 0x000fe40008000000 */
[----:B------:R-:W-:-:S03]  /*08d0*/  @UP0 USHF.R.U32.HI UR44, URZ, UR7, UR5 ;  /* 0x000000073f2c0299 */ /* 0x000fc60008011605 */
[----:B------:R-:W-:Y:S01]  /*08e0*/  ULDC UR5, c[0x0][0xb2c] ;  /* 0x0002cb0000057ab9 */ /* 0x000fe20000000800 */
[----:B------:R-:W-:Y:S02]  /*08f0*/  UIADD3 UR4, -UR44, URZ, URZ ;  /* 0x0000003f2c047290 */ /* 0x000fe4000fffe13f */
[----:B------:R-:W-:Y:S01]  /*0900*/  ISETP.LE.AND P0, PT, RZ, UR44, PT ;  /* 0x0000002cff007c0c */ /* 0x000fe2000bf03270 */
[----:B------:R-:W-:Y:S02]  /*0910*/  UIADD3 UR36, UR36, UR5, URZ ;  /* 0x0000000524247290 */ /* 0x000fe4000fffe03f */
[----:B------:R-:W-:-:S10]  /*0920*/  UIMAD UR43, UR43, UR4, UR6 ;  /* 0x000000042b2b72a4 */ /* 0x000fd4000f8e0206 */
        /* <DEDUP_REMOVED lines=90> */
.L_x_2666:
        /* <DEDUP_REMOVED lines=15> */
.L_x_2665:
        /* <DEDUP_REMOVED lines=20> */
.L_x_2668:
        /* <DEDUP_REMOVED lines=15> */
.L_x_2667:
        /* <DEDUP_REMOVED lines=8> */
.L_x_2800:
        /* <DEDUP_REMOVED lines=19> */
.L_x_2670:
        /* <DEDUP_REMOVED lines=109> */
.L_x_2682:
[----:B------:R-:W-:Y:S01]  /*1a70*/  ISETP.NE.AND P0, PT, R8, 0x3, PT ;  /* 0x000000030800780c */ /* 0x000fe20003f05270 */
[----:B------:R-:W-:-:S12]  /*1a80*/  YIELD ;  /* 0x0000000000007946 */ /* 0x000fd80003800000 */
[----:B-1----:R-:W-:Y:S05]  /*1a90*/  @!P0 BRA `(.L_x_2672) ;  /* 0x0000000000048947 */ /* 0x002fea0003800000 */
[----:B------:R-:W-:Y:S01]  /*1aa0*/  BPT.TRAP 0x1 ;  /* 0x000000040000795c */ /* 0x000fe20000300000 */
.L_x_2672:
[----:B------:R-:W-:Y:S02]  /*1ab0*/  LEA R3, R2, UR40, 0x3 ;  /* 0x0000002802037c11 */ /* 0x000fe4000f8e18ff */
[----:B------:R-:W-:-:S04]  /*1ac0*/  SHF.L.U32 R10, R7, 0x1f, RZ ;  /* 0x0000001f070a7819 */ /* 0x000fc800000006ff */
[----:B------:R1:W2:Y:S01]  /*1ad0*/  SYNCS.PHASECHK.TRANS64.TRYWAIT P1, [R3+URZ+0x36410], R10 ;  /* 0x0364100a030075a7 */ /* 0x0002a2000802017f */
[----:B------:R-:W-:Y:S05]  /*1ae0*/  @!P0 BRA `(.L_x_2673) ;  /* 0x0000000000048947 */ /* 0x000fea0003800000 */
[----:B------:R-:W-:Y:S01]  /*1af0*/  BPT.TRAP 0x1 ;  /* 0x000000040000795c */ /* 0x000fe20000300000 */
.L_x_2673:
[----:B--2---:R-:W-:Y:S05]  /*1b00*/  @P1 BRA `(.L_x_2674) ;  /* 0x0000000000081947 */ /* 0x004fea0003800000 */
[----:B------:R-:W2:Y:S02]  /*1b10*/  SYNCS.PHASECHK.TRANS64.TRYWAIT P1, [R3+URZ+0x36410], R10 ;  /* 0x0364100a030075a7 */ /* 0x000ea4000802017f */
[----:B--2---:R-:W-:Y:S05]  /*1b20*/  @!P1 BRA `(.L_x_2675) ;  /* 0x00000088001c9947 */ /* 0x004fea0003800000 */
.L_x_2674:
        /* <DEDUP_REMOVED lines=103> */
.L_x_2676:
[----:B------:R-:W-:-:S04]  /*21a0*/  SHF.L.U32 R14, R5, 0x1f, RZ ;  /* 0x0000001f050e7819 */ /* 0x000fc800000006ff */
[----:B------:R1:W1:Y:S01]  /*21b0*/  SYNCS.PHASECHK.TRANS64.TRYWAIT P1, [UR40+0x36430], R14 ;  /* 0x0364300eff0075a7 */ /* 0x0002620008020168 */
[----:B------:R-:W-:Y:S05]  /*21c0*/  @!P0 BRA `(.L_x_2677) ;  /* 0x0000000000048947 */ /* 0x000fea0003800000 */
[----:B------:R-:W-:Y:S01]  /*21d0*/  BPT.TRAP 0x1 ;  /* 0x000000040000795c */ /* 0x000fe20000300000 */
.L_x_2677:
        /* <DEDUP_REMOVED lines=36> */
.L_x_2678:
        /* <DEDUP_REMOVED lines=351> */
.L_x_2680:
        /* <DEDUP_REMOVED lines=60> */
.L_x_2681:
        /* <DEDUP_REMOVED lines=62> */
.L_x_2664:
        /* <DEDUP_REMOVED lines=23> */
.L_x_2684:
        /* <DEDUP_REMOVED lines=20> */
.L_x_2685:
        /* <DEDUP_REMOVED lines=18> */
.L_x_2686:
        /* <DEDUP_REMOVED lines=18> */
.L_x_2687:
        /* <DEDUP_REMOVED lines=98> */
[----:B------:R-:W-:Y:S01]  /*4cc0*/  ULOP3.LUT UR4, URZ, UR45, URZ, 0x33, !UPT ;  /* 0x0000002d3f047292 */ /* 0x000fe2000f8e333f */
[----:B------:R-:W-:Y:S01]  /*4cd0*/  ULDC UR5, c[0x0][0xb2c] ;  /* 0x0002cb0000057ab9 */ /* 0x000fe20000000800 */
[----:B------:R-:W-:Y:S02]  /*4ce0*/  ULDC.64 UR6, c[0x0][0x198] ;  /* 0x0000660000067ab9 */ /* 0x000fe40000000a00 */
[----:B------:R-:W-:Y:S02]  /*4cf0*/  UIADD3 UR42, UR4, UR5, URZ ;  /* 0x00000005042a7290 */ /* 0x000fe4000fffe03f */
[----:B------:R-:W-:Y:S02]  /*4d00*/  UIADD3 UR4, UP0, UR6, 0x770, URZ ;  /* 0x0000077006047890 */ /* 0x000fe4000ff1e03f */
[----:B------:R-:W-:Y:S02]  /*4d10*/  UIADD3 UR40, UR37, 0x9000, URZ ;  /* 0x0000900025287890 */ /* 0x000fe4000fffe03f */
[----:B------:R-:W-:-:S02]  /*4d20*/  UIADD3.X UR5, URZ, UR7, URZ, UP0, !UPT ;  /* 0x000000073f057290 */ /* 0x000fc400087fe43f */
[----:B------:R-:W-:Y:S02]  /*4d30*/  UIADD3 UR6, UP0, UR6, 0x670, URZ ;  /* 0x0000067006067890 */ /* 0x000fe4000ff1e03f */
[----:B------:R-:W-:Y:S02]  /*4d40*/  UIMAD UR42, UR42, 0x60, URZ ;  /* 0x000000602a2a78a4 */ /* 0x000fe4000f8e023f */
[----:B------:R-:W-:Y:S02]  /*4d50*/  UIADD3 UR32, UR37, 0xc000, URZ ;  /* 0x0000c00025207890 */ /* 0x000fe4000fffe03f */
[----:B------:R-:W-:Y:S02]  /*4d60*/  UIADD3 UR24, UR37, 0xf000, URZ ;  /* 0x0000f00025187890 */ /* 0x000fe4000fffe03f */
[----:B------:R-:W-:Y:S02]  /*4d70*/  UIADD3.X UR7, URZ, UR7, URZ, UP0, !UPT ;  /* 0x000000073f077290 */ /* 0x000fe400087fe43f */
[----:B------:R-:W-:-:S02]  /*4d80*/  UIADD3 UR16, UR37, 0x3000, URZ ;  /* 0x0000300025107890 */ /* 0x000fc4000fffe03f */
        /* <DEDUP_REMOVED lines=9> */
[----:B------:R-:W-:Y:S01]  /*4e20*/  UMOV UR26, UR42 ;  /* 0x0000002a001a7c82 */ /* 0x000fe20008000000 */
[----:B------:R1:W-:Y:S01]  /*4e30*/  UTMASTG.4D [UR40], [UR4] ;  /* 0x00000028040073b5 */ /* 0x0003e20008018000 */
        /* <DEDUP_REMOVED lines=9> */
[----:B------:R3:W-:Y:S01]  /*4ed0*/  UTMASTG.4D [UR24], [UR4] ;  /* 0x00000018040073b5 */ /* 0x0007e20008018000 */
[----:B-1----:R-:W-:-:S02]  /*4ee0*/  UMOV UR40, UR37 ;  /* 0x0000002500287c82 */ /* 0x002fc40008000000 */
[----:B------:R3:W-:Y:S01]  /*4ef0*/  UTMASTG.4D [UR40], [UR6] ;  /* 0x00000028060073b5 */ /* 0x0007e20008018000 */
[----:B------:R3:W-:Y:S01]  /*4f00*/  UTMASTG.4D [UR16], [UR6] ;  /* 0x00000010060073b5 */ /* 0x0007e20008018000 */
[----:B------:R3:W-:Y:S02]  /*4f10*/  UTMASTG.4D [UR8], [UR6] ;  /* 0x00000008060073b5 */ /* 0x0007e40008018000 */
[----:B---3--:R0:W-:Y:S02]  /*4f20*/  UTMACMDFLUSH ;  /* 0x00000000000079b7 */ /* 0x0081e40000000000 */
.L_x_2689:
[----:B------:R-:W-:Y:S05]  /*4f30*/  BSYNC B0 ;  /* 0x0000000000007941 */ /* 0x000fea0003800000 */
.L_x_2688:
[----:B------:R-:W-:-:S04]  /*4f40*/  DEPBAR.LE SB0, 0x0 ;  /* 0x000080000000791a */ /* 0x000fc80000000000 */
[----:B------:R-:W-:Y:S05]  /*4f50*/  EXIT ;  /* 0x000000000000794d */ /* 0x000fea0003800000 */
.L_x_2683:
[----:B------:R-:W2:Y:S01]  /*4f60*/  S2R R0, SR_TID.X ;  /* 0x0000000000007919 */ /* 0x000ea20000002100 */
[----:B------:R-:W3:Y:S01]  /*4f70*/  LDC R8, c[0x0][0xb2c] ;  /* 0x0002cb00ff087b82 */ /* 0x000ee20000000800 */
[----:B------:R-:W-:Y:S01]  /*4f80*/  ULOP3.LUT UR45, URZ, UR45, URZ, 0x33, !UPT ;  /* 0x0000002d3f2d7292 */ /* 0x000fe2000f8e333f */
[----:B------:R-:W-:Y:S01]  /*4f90*/  BSSY B0, `(.L_x_2690) ;  /* 0x0000031000007945 */ /* 0x000fe20003800000 */
[----:B------:R-:W-:Y:S02]  /*4fa0*/  USHF.R.S32.HI UR6, URZ, 0x1f, UR43 ;  /* 0x0000001f3f067899 */ /* 0x000fe4000801142b */
[----:B------:R-:W-:-:S03]  /*4fb0*/  USHF.R.S32.HI UR7, URZ, 0x1f, UR44 ;  /* 0x0000001f3f077899 */ /* 0x000fc6000801142c */
[----:B-1----:R-:W1:Y:S08]  /*4fc0*/  LDC.64 R2, c[0x0][0x820] ;  /* 0x00020800ff027b82 */ /* 0x002e700000000a00 */
[----:B------:R-:W4:Y:S08]  /*4fd0*/  LDC.64 R16, c[0x0][0x808] ;  /* 0x00020200ff107b82 */ /* 0x000f300000000a00 */
[----:B------:R-:W5:Y:S01]  /*4fe0*/  LDC.64 R10, c[0x0][0x828] ;  /* 0x00020a00ff0a7b82 */ /* 0x000f620000000a00 */
[----:B---3--:R-:W-:-:S02]  /*4ff0*/  VIADD R9, R8, UR45 ;  /* 0x0000002d08097c36 */ /* 0x008fc40008000000 */
[----:B--2---:R-:W-:-:S05]  /*5000*/  VIADD R7, R0, 0xffffff80 ;  /* 0xffffff8000077836 */ /* 0x004fca0000000000 */
[----:B------:R-:W2:Y:S01]  /*5010*/  LDC.64 R18, c[0x0][0x850] ;  /* 0x00021400ff127b82 */ /* 0x000ea20000000a00 */
[----:B-1----:R-:W-:Y:S02]  /*5020*/  IMAD R0, R2, UR6, RZ ;  /* 0x0000000602007c24 */ /* 0x002fe4000f8e02ff */
[----:B------:R-:W-:-:S05]  /*5030*/  IMAD.HI R4, R7, 0x2aaaaaab, RZ ;  /* 0x2aaaaaab07047827 */ /* 0x000fca00078e02ff */
[----:B------:R-:W-:Y:S01]  /*5040*/  SHF.R.U32.HI R5, RZ, 0x1f, R4 ;  /* 0x0000001fff057819 */ /* 0x000fe20000011604 */
[----:B----4-:R-:W-:Y:S01]  /*5050*/  IMAD R23, R9, -0x60, R16 ;  /* 0xffffffa009177824 */ /* 0x010fe200078e0210 */
[----:B------:R-:W1:Y:S02]  /*5060*/  LDC.64 R20, c[0x0][0x858] ;  /* 0x00021600ff147b82 */ /* 0x000e640000000a00 */
[----:B------:R-:W-:Y:S01]  /*5070*/  LEA.HI.SX32 R4, R4, R5, 0x1e ;  /* 0x0000000504047211 */ /* 0x000fe200078ff2ff */
[----:B------:R-:W-:-:S03]  /*5080*/  IMAD R5, R3, UR43, R0 ;  /* 0x0000002b03057c24 */ /* 0x000fc6000f8e0200 */
[CC--:B------:R-:W-:Y:S01]  /*5090*/  ISETP.GE.AND P3, PT, R4.reuse, R23.reuse, PT ;  /* 0x000000170400720c */ /* 0x0c0fe20003f66270 */
[C---:B------:R-:W-:Y:S02]  /*50a0*/  IMAD R6, R4.reuse, -0x18, R7 ;  /* 0xffffffe804067824 */ /* 0x040fe400078e0207 */
[----:B------:R-:W-:Y:S02]  /*50b0*/  VIADD R0, R4, 0x10 ;  /* 0x0000001004007836 */ /* 0x000fe40000000000 */
[----:B------:R-:W-:Y:S02]  /*50c0*/  IMAD.SHL.U32 R6, R6, 0x8, RZ ;  /* 0x0000000806067824 */ /* 0x000fe400078e00ff */
[----:B------:R-:W-:Y:S01]  /*50d0*/  VIADD R8, R4, 0x40 ;  /* 0x0000004004087836 */ /* 0x000fe20000000000 */
[----:B------:R-:W-:Y:S01]  /*50e0*/  ISETP.GE.AND P4, PT, R0, R23, PT ;  /* 0x000000170000720c */ /* 0x000fe20003f86270 */
[----:B------:R-:W-:Y:S01]  /*50f0*/  VIADD R0, R4, 0x20 ;  /* 0x0000002004007836 */ /* 0x000fe20000000000 */
[----:B------:R-:W-:-:S02]  /*5100*/  SHF.R.S32.HI R7, RZ, 0x1f, R6 ;  /* 0x0000001fff077819 */ /* 0x000fc40000011406 */
[----:B------:R-:W-:Y:S02]  /*5110*/  ISETP.GE.OR P6, PT, R6, R17, P3 ;  /* 0x000000110600720c */ /* 0x000fe40001fc6670 */
[-C--:B------:R-:W-:Y:S01]  /*5120*/  ISETP.GE.AND P5, PT, R0, R23.reuse, PT ;  /* 0x000000170000720c */ /* 0x080fe20003fa6270 */
[----:B------:R-:W-:Y:S01]  /*5130*/  IMAD.WIDE.U32 R2, R2, UR43, R6 ;  /* 0x0000002b02027c25 */ /* 0x000fe2000f8e0006 */
[----:B------:R-:W-:Y:S02]  /*5140*/  ISETP.GE.AND P1, PT, R8, R23, PT ;  /* 0x000000170800720c */ /* 0x000fe40003f26270 */
[----:B------:R-:W-:Y:S01]  /*5150*/  ISETP.GE.OR P2, PT, R6, R17, P4 ;  /* 0x000000110600720c */ /* 0x000fe20002746670 */
[----:B------:R-:W-:Y:S02]  /*5160*/  IMAD.IADD R3, R3, 0x1, R5 ;  /* 0x0000000103037824 */ /* 0x000fe400078e0205 */
[----:B------:R-:W-:Y:S02]  /*5170*/  VIADD R5, R4, 0x30 ;  /* 0x0000003004057836 */ /* 0x000fe40000000000 */
[----:B-----5:R-:W-:-:S02]  /*5180*/  IMAD R0, R10, UR7, RZ ;  /* 0x000000070a007c24 */ /* 0x020fc4000f8e02ff */
[----:B------:R-:W-:Y:S01]  /*5190*/  IMAD.WIDE.U32 R12, R10, UR44, R2 ;  /* 0x0000002c0a0c7c25 */ /* 0x000fe2000f8e0002 */
[----:B------:R-:W-:Y:S02]  /*51a0*/  ISETP.GE.AND P0, PT, R5, R23, PT ;  /* 0x000000170500720c */ /* 0x000fe40003f06270 */
[----:B------:R-:W-:Y:S01]  /*51b0*/  SHF.R.S32.HI R5, RZ, 0x1f, R4 ;  /* 0x0000001fff057819 */ /* 0x000fe20000011404 */
[----:B------:R-:W-:Y:S02]  /*51c0*/  IMAD R11, R11, UR44, R0 ;  /* 0x0000002c0b0b7c24 */ /* 0x000fe4000f8e0200 */
[----:B------:R-:W-:-:S04]  /*51d0*/  IMAD.WIDE R2, R9, 0x60, R4 ;  /* 0x0000006009027825 */ /* 0x000fc800078e0204 */
[----:B------:R-:W-:Y:S01]  /*51e0*/  IMAD.IADD R11, R13, 0x1, R11 ;  /* 0x000000010d0b7824 */ /* 0x000fe200078e020b */
[----:B--2---:R-:W-:Y:S06]  /*51f0*/  @P6 BRA `(.L_x_2691) ;  /* 0x0000000000286947 */ /* 0x004fec0003800000 */
        /* <DEDUP_REMOVED lines=10> */
.L_x_2691:
[----:B------:R-:W-:Y:S05]  /*52a0*/  BSYNC B0 ;  /* 0x0000000000007941 */ /* 0x000fea0003800000 */
.L_x_2690:
[----:B------:R-:W-:Y:S01]  /*52b0*/  BSSY B0, `(.L_x_2692) ;  /* 0x0000010000007945 */ /* 0x000fe20003800000 */
[----:B------:R-:W-:-:S03]  /*52c0*/  ISETP.GE.OR P6, PT, R6, R17, P5 ;  /* 0x000000110600720c */ /* 0x000fc60002fc6670 */
[----:B------:R-:W-:Y:S10]  /*52d0*/  @P2 BRA `(.L_x_2693) ;  /* 0x0000000000342947 */ /* 0x000ff40003800000 */
        /* <DEDUP_REMOVED lines=13> */
.L_x_2693:
[----:B------:R-:W-:Y:S05]  /*53b0*/  BSYNC B0 ;  /* 0x0000000000007941 */ /* 0x000fea0003800000 */
.L_x_2692:
[----:B------:R-:W-:Y:S01]  /*53c0*/  BSSY B0, `(.L_x_2694) ;  /* 0x0000010000007945 */ /* 0x000fe20003800000 */
[----:B------:R-:W-:-:S03]  /*53d0*/  ISETP.GE.OR P2, PT, R6, R17, P0 ;  /* 0x000000110600720c */ /* 0x000fc60000746670 */
[----:B------:R-:W-:Y:S10]  /*53e0*/  @P6 BRA `(.L_x_2695) ;  /* 0x0000000000346947 */ /* 0x000ff40003800000 */
        /* <DEDUP_REMOVED lines=13> */
.L_x_2695:
[----:B------:R-:W-:Y:S05]  /*54c0*/  BSYNC B0 ;  /* 0x0000000000007941 */ /* 0x000fea0003800000 */
.L_x_2694:
        /* <DEDUP_REMOVED lines=17> */
.L_x_2697:
[----:B------:R-:W-:Y:S05]  /*55e0*/  BSYNC B0 ;  /* 0x0000000000007941 */ /* 0x000fea0003800000 */
.L_x_2696:
[----:B------:R-:W-:Y:S01]  /*55f0*/  BSSY B0, `(.L_x_2698) ;  /* 0x0000011000007945 */ /* 0x000fe20003800000 */
[----:B------:R-:W-:Y:S01]  /*5600*/  ISETP.GE.AND P2, PT, R0, R23, PT ;  /* 0x000000170000720c */ /* 0x000fe20003f46270 */
[----:B-1----:R-:W-:Y:S02]  /*5610*/  IMAD R8, R18, UR6, RZ ;  /* 0x0000000612087c24 */ /* 0x002fe4000f8e02ff */
        /* <DEDUP_REMOVED lines=14> */
.L_x_2699:
[----:B------:R-:W-:Y:S05]  /*5700*/  BSYNC B0 ;  /* 0x0000000000007941 */ /* 0x000fea0003800000 */
.L_x_2698:
        /* <DEDUP_REMOVED lines=8> */
[----:B------:R-:W-:Y:S01]  /*5790*/  IMAD R0, R20, UR7, RZ ;  /* 0x0000000714007c24 */ /* 0x000fe2000f8e02ff */
[----:B------:R-:W-:Y:S01]  /*57a0*/  ISETP.GE.OR P5, PT, R6, UR4, P5 ;  /* 0x0000000406007c0c */ /* 0x000fe2000afa6670 */
[----:B------:R-:W-:Y:S01]  /*57b0*/  IMAD.WIDE.U32 R8, R20, UR44, R4 ;  /* 0x0000002c14087c25 */ /* 0x000fe2000f8e0004 */
[----:B------:R-:W-:-:S02]  /*57c0*/  ISETP.GE.OR P0, PT, R6, UR4, P0 ;  /* 0x0000000406007c0c */ /* 0x000fc40008706670 */
[C---:B------:R-:W-:Y:S01]  /*57d0*/  ISETP.GE.OR P1, PT, R6.reuse, UR4, P1 ;  /* 0x0000000406007c0c */ /* 0x040fe20008f26670 */
[----:B-1234-:R-:W-:Y:S01]  /*57e0*/  IMAD R15, R21, UR44, R0 ;  /* 0x0000002c150f7c24 */ /* 0x01efe2000f8e0200 */
        /* <DEDUP_REMOVED lines=15> */
.L_x_2701:
[----:B------:R-:W-:Y:S05]  /*58e0*/  BSYNC B0 ;  /* 0x0000000000007941 */ /* 0x000fea0003800000 */
.L_x_2700:
        /* <DEDUP_REMOVED lines=13> */
.L_x_2703:
[----:B------:R-:W-:Y:S05]  /*59c0*/  BSYNC B0 ;  /* 0x0000000000007941 */ /* 0x000fea0003800000 */
.L_x_2702:
        /* <DEDUP_REMOVED lines=15> */
.L_x_2705:
[----:B------:R-:W-:Y:S05]  /*5ac0*/  BSYNC B0 ;  /* 0x0000000000007941 */ /* 0x000fea0003800000 */
.L_x_2704:
        /* <DEDUP_REMOVED lines=15> */
.L_x_2707:
[----:B------:R-:W-:Y:S05]  /*5bc0*/  BSYNC B0 ;  /* 0x0000000000007941 */ /* 0x000fea0003800000 */
.L_x_2706:
        /* <DEDUP_REMOVED lines=15> */
.L_x_2709:
[----:B------:R-:W-:Y:S05]  /*5cc0*/  BSYNC B0 ;  /* 0x0000000000007941 */ /* 0x000fea0003800000 */
.L_x_2708:
        /* <DEDUP_REMOVED lines=15> */
.L_x_2711:
[----:B------:R-:W-:Y:S05]  /*5dc0*/  BSYNC B0 ;  /* 0x0000000000007941 */ /* 0x000fea0003800000 */
.L_x_2710:
        /* <DEDUP_REMOVED lines=15> */
.L_x_2713:
[----:B------:R-:W-:Y:S05]  /*5ec0*/  BSYNC B0 ;  /* 0x0000000000007941 */ /* 0x000fea0003800000 */
.L_x_2712:
[----:B------:R-:W-:Y:S05]  /*5ed0*/  EXIT ;  /* 0x000000000000794d */ /* 0x000fea0003800000 */
.L_x_2660:
        /* <DEDUP_REMOVED lines=30> */
.L_x_2717:
[----:B------:R-:W-:Y:S01]  /*60c0*/  ULDC UR9, c[0x0][0xb44] ;  /* 0x0002d10000097ab9 */ /* 0x000fe20000000800 */
[----:B------:R-:W-:Y:S01]  /*60d0*/  UMOV UR7, UR8 ;  /* 0x0000000800077c82 */ /* 0x000fe20008000000 */
[----:B------:R-:W-:-:S11]  /*60e0*/  UISETP.NE.AND UP0, UPT, UR9, 0x1, UPT ;  /* 0x000000010900788c */ /* 0x000fd6000bf05270 */
[----:B------:R-:W-:Y:S02]  /*60f0*/  @UP0 ULDC.64 UR10, c[0x0][0xb48] ;  /* 0x0002d200000a0ab9 */ /* 0x000fe40000000a00 */
[----:B------:R-:W-:-:S04]  /*6100*/  UIMAD.WIDE.U32 UR4, UR8, UR10, URZ ;  /* 0x0000000a080472a5 */ /* 0x000fc8000f8e003f */
[----:B------:R-:W-:-:S04]  /*6110*/  @UP0 USHF.R.U32.HI UR7, URZ, UR11, UR5 ;  /* 0x0000000b3f070299 */ /* 0x000fc80008011605 */
[----:B------:R-:W-:-:S12]  /*6120*/  UIMAD UR4, UR7, UR9, URZ ;  /* 0x00000009070472a4 */ /* 0x000fd8000f8e023f */
.L_x_2718:
[----:B------:R-:W-:Y:S01]  /*6130*/  ULDC UR16, c[0x0][0xb38] ;  /* 0x0002ce0000107ab9 */ /* 0x000fe20000000800 */
[----:B------:R-:W-:Y:S02]  /*6140*/  UIADD3 UR4, UR8, -UR4, URZ ;  /* 0x8000000408047290 */ /* 0x000fe4000fffe03f */
[----:B------:R-:W-:Y:S01]  /*6150*/  UISETP.NE.AND UP0, UPT, UR16, 0x1, UPT ;  /* 0x000000011000788c */ /* 0x000fe2000bf05270 */
[----:B------:R-:W-:Y:S01]  /*6160*/  ULDC UR5, c[0x0][0xb44] ;  /* 0x0002d10000057ab9 */ /* 0x000fe20000000800 */
[----:B------:R-:W-:Y:S02]  /*6170*/  ULOP3.LUT UR7, URZ, UR7, URZ, 0x33, !UPT ;  /* 0x000000073f077292 */ /* 0x000fe4000f8e333f */
[----:B------:R-:W-:Y:S01]  /*6180*/  UIMAD UR6, UR6, UR5, UR4 ;  /* 0x00000005060672a4 */ /* 0x000fe2000f8e0204 */
[----:B------:R-:W-:Y:S02]  /*6190*/  ULDC UR18, c[0x0][0xb2c] ;  /* 0x0002cb0000127ab9 */ /* 0x000fe40000000800 */
[----:B------:R-:W-:-:S04]  /*61a0*/  UIADD3 UR18, UR7, UR18, URZ ;  /* 0x0000001207127290 */ /* 0x000fc8000fffe03f */
        /* <DEDUP_REMOVED lines=14> */
[----:B------:R-:W-:-:S04]  /*6290*/  UIADD3 UR4, -UR5, UR4, -UR20 ;  /* 0x0000000405047290 */ /* 0x000fc8000fffe914 */
        /* <DEDUP_REMOVED lines=8> */
[----:B------:R-:W-:-:S06]  /*6320*/  UISETP.GT.AND UP0, UPT, UR5, UR8, UPT ;  /* 0x000000080500728c */ /* 0x000fcc000bf04270 */
[----:B------:R-:W-:-:S13]  /*6330*/  PLOP3.LUT P0, PT, PT, PT, UP0, 0x80, 0x0 ;  /* 0x000000000000781c */ /* 0x000fda0003f0f008 */
[----:B------:R-:W-:Y:S05]  /*6340*/  @!P0 BRA `(.L_x_2716) ;  /* 0x0000003c00d88947 */ /* 0x000fea0003800000 */
[----:B------:R-:W-:Y:S01]  /*6350*/  USHF.R.S32.HI UR19, URZ, 0x1f, UR16 ;  /* 0x0000001f3f137899 */ /* 0x000fe20008011410 */
[----:B------:R-:W1:Y:S01]  /*6360*/  S2R R0, SR_TID.X ;  /* 0x0000000000007919 */ /* 0x000e620000002100 */
[----:B------:R-:W-:Y:S01]  /*6370*/  ULDC.64 UR12, c[0x0][0x2d8] ;  /* 0x0000b600000c7ab9 */ /* 0x000fe20000000a00 */
[----:B------:R-:W-:Y:S01]  /*6380*/  UIADD3 UR11, UR5, -UR8, URZ ;  /* 0x80000008050b7290 */ /* 0x000fe2000fffe03f */
[----:B------:R-:W-:Y:S01]  /*6390*/  LOP3.LUT R10, RZ, UR18, RZ, 0x33, !PT ;  /* 0x00000012ff0a7c12 */ /* 0x000fe2000f8e33ff */
[----:B------:R-:W-:Y:S02]  /*63a0*/  UIMAD UR4, UR19, UR12, URZ ;  /* 0x0000000c130472a4 */ /* 0x000fe4000f8e023f */
[----:B------:R-:W-:Y:S02]  /*63b0*/  UIMAD.WIDE.U32 UR6, UR16, UR12, URZ ;  /* 0x0000000c100672a5 */ /* 0x000fe4000f8e003f */
[----:B------:R-:W-:Y:S02]  /*63c0*/  UIMAD UR4, UR16, UR13, UR4 ;  /* 0x0000000d100472a4 */ /* 0x000fe4000f8e0204 */
[----:B------:R-:W-:-:S02]  /*63d0*/  USHF.R.S32.HI UR9, URZ, 0x1f, UR10 ;  /* 0x0000001f3f097899 */ /* 0x000fc4000801140a */
[----:B------:R-:W-:Y:S02]  /*63e0*/  UIADD3 UR7, UR7, UR4, URZ ;  /* 0x0000000407077290 */ /* 0x000fe4000fffe03f */
[----:B------:R-:W-:Y:S01]  /*63f0*/  ULOP3.LUT UR14, UR11, 0x1, URZ, 0xc0, !UPT ;  /* 0x000000010b0e7892 */ /* 0x000fe2000f8ec03f */
[----:B------:R-:W-:Y:S01]  /*6400*/  ULDC.64 UR12, c[0x0][0x2e0] ;  /* 0x0000b800000c7ab9 */ /* 0x000fe20000000a00 */
[----:B------:R-:W-:Y:S01]  /*6410*/  ULDC UR15, c[0x0][0x288] ;  /* 0x0000a200000f7ab9 */ /* 0x000fe20000000800 */
[----:B------:R-:W-:Y:S02]  /*6420*/  UIMAD UR9, UR9, UR12, URZ ;  /* 0x0000000c090972a4 */ /* 0x000fe4000f8e023f */
[----:B------:R-:W-:Y:S02]  /*6430*/  UIMAD.WIDE.U32 UR6, UR10, UR12, UR6 ;  /* 0x0000000c0a0672a5 */ /* 0x000fe4000f8e0006 */
[----:B------:R-:W-:Y:S02]  /*6440*/  UISETP.NE.U32.AND UP0, UPT, UR14, 0x1, UPT ;  /* 0x000000010e00788c */ /* 0x000fe4000bf05070 */
[----:B------:R-:W-:-:S02]  /*6450*/  UIADD3 UR12, UR20, 0x5f, URZ ;  /* 0x0000005f140c7890 */ /* 0x000fc4000fffe03f */
[----:B------:R-:W-:Y:S02]  /*6460*/  UIMAD UR9, UR10, UR13, UR9 ;  /* 0x0000000d0a0972a4 */ /* 0x000fe4000f8e0209 */
[----:B------:R-:W-:Y:S01]  /*6470*/  UIMAD.WIDE UR12, UR12, 0x2aaaaaab, URZ ;  /* 0x2aaaaaab0c0c78a5 */ /* 0x000fe2000f8e023f */
[----:B------:R-:W-:Y:S01]  /*6480*/  PLOP3.LUT P1, PT, PT, PT, UP0, 0x80, 0x0 ;  /* 0x000000000000781c */ /* 0x000fe20003f2f008 */
[----:B------:R-:W-:Y:S02]  /*6490*/  UIMAD UR4, UR10, UR15, URZ ;  /* 0x0000000f0a0472a4 */ /* 0x000fe4000f8e023f */
[----:B------:R-:W-:Y:S01]  /*64a0*/  UIADD3 UR10, UR20, 0x9f, -UR17 ;  /* 0x0000009f140a7890 */ /* 0x000fe2000fffe811 */
[----:B-1----:R-:W-:Y:S01]  /*64b0*/  LOP3.LUT R0, R0, 0x1f, RZ, 0xc0, !PT ;  /* 0x0000001f00007812 */ /* 0x002fe200078ec0ff */
[----:B------:R-:W-:Y:S01]  /*64c0*/  UIADD3 UR11, UP1, UR16, UR4, URZ ;  /* 0x00000004100b7290 */ /* 0x000fe2000ff3e03f */
[----:B------:R-:W-:Y:S02]  /*64d0*/  ULDC UR17, c[0x0][0x760] ;  /* 0x0001d80000117ab9 */ /* 0x000fe40000000800 */
[----:B------:R-:W-:Y:S01]  /*64e0*/  UMOV UR16, UR13 ;  /* 0x0000000d00107c82 */ /* 0x000fe20008000000 */
[----:B------:R-:W-:Y:S01]  /*64f0*/  ELECT P0, URZ, PT ;  /* 0x00000000003f782f */ /* 0x000fe20003800000 */
[----:B------:R-:W-:-:S02]  /*6500*/  USHF.R.U32.HI UR14, URZ, 0x1f, UR16 ;  /* 0x0000001f3f0e7899 */ /* 0x000fc40008011610 */
[----:B------:R-:W-:Y:S02]  /*6510*/  UIMAD UR12, UR15, UR17, URZ ;  /* 0x000000110f0c72a4 */ /* 0x000fe4000f8e023f */
[----:B------:R-:W-:Y:S02]  /*6520*/  ULEA.HI.X.SX32 UR13, UR4, UR19, 0x1, UP1 ;  /* 0x00000013040d7291 */ /* 0x000fe400088f0e3f */
[----:B------:R-:W-:Y:S02]  /*6530*/  ULEA.HI.SX32 UR16, UR16, UR14, 0x1c ;  /* 0x0000000e10107291 */ /* 0x000fe4000f8fe23f */
[----:B------:R-:W-:Y:S01]  /*6540*/  UIADD3 UR25, UR7, UR9, URZ ;  /* 0x0000000907197290 */ /* 0x000fe2000fffe03f */
[----:B------:R-:W-:Y:S11]  /*6550*/  @P1 BRA `(.L_x_2719) ;  /* 0x0000000400ec1947 */ /* 0x000ff60003800000 */
        /* <DEDUP_REMOVED lines=11> */
[----:B------:R-:W-:-:S04]  /*6610*/  ULEA UR14, UR8, UR10, 0x6 ;  /* 0x0000000a080e7291 */ /* 0x000fc8000f8e303f */
[----:B------:R-:W-:-:S04]  /*6620*/  UIMAD.WIDE UR14, UR14, 0x2aaaaaab, URZ ;  /* 0x2aaaaaab0e0e78a5 */ /* 0x000fc8000f8e023f */
[----:B------:R-:W-:-:S04]  /*6630*/  USHF.R.U32.HI UR4, URZ, 0x1f, UR15 ;  /* 0x0000001f3f047899 */ /* 0x000fc8000801160f */
[----:B------:R-:W-:-:S04]  /*6640*/  ULEA.HI.SX32 UR4, UR15, UR4, 0x1c ;  /* 0x000000040f047291 */ /* 0x000fc8000f8fe23f */
[----:B------:R-:W-:-:S04]  /*6650*/  UISETP.LT.AND UP0, UPT, UR16, UR4, UPT ;  /* 0x000000041000728c */ /* 0x000fc8000bf01270 */
[----:B------:R-:W-:-:S06]  /*6660*/  USEL UR4, UR16, UR4, UP0 ;  /* 0x0000000410047287 */ /* 0x000fcc0008000000 */
[----:B------:R-:W-:-:S07]  /*6670*/  VIADD R5, R10, UR4 ;  /* 0x000000040a057c36 */ /* 0x000fce0008000000 */
.L_x_2722:
[----:B------:R-:W2:Y:S04]  /*6680*/  LDG.E.STRONG.GPU R4, desc[UR38][R2.64] ;  /* 0x0000002602047981 */ /* 0x000ea8000c1ef900 */
[----:B--2---:R-:W-:Y:S01]  /*6690*/  CCTL.IVALL ;  /* 0x00000000ff00798f */ /* 0x004fe20002000000 */
[----:B------:R-:W-:Y:S05]  /*66a0*/  YIELD ;  /* 0x0000000000007946 */ /* 0x000fea0003800000 */
[----:B------:R-:W-:-:S13]  /*66b0*/  ISETP.NE.AND P1, PT, R4, R5, PT ;  /* 0x000000050400720c */ /* 0x000fda0003f25270 */
[----:B------:R-:W-:Y:S05]  /*66c0*/  @P1 BRA `(.L_x_2722) ;  /* 0xfffffffc00ec1947 */ /* 0x000fea000383ffff */
.L_x_2721:
[----:B------:R-:W-:Y:S05]  /*66d0*/  BSYNC B1 ;  /* 0x0000000000017941 */ /* 0x000fea0003800000 */
.L_x_2720:
[----:B------:R-:W-:-:S03]  /*66e0*/  UMOV UR4, 0xffffffff ;  /* 0xffffffff00047882 */ /* 0x000fc60000000000 */
[----:B------:R-:W-:Y:S05]  /*66f0*/  BRA.DIV UR4, `(.L_x_2723) ;  /* 0x0000003e04547947 */ /* 0x000fea000b800000 */
[----:B------:R-:W-:Y:S01]  /*6700*/  NOP ;  /* 0x0000000000007918 */ /* 0x000fe20000000000 */
.L_x_2803:
        /* <DEDUP_REMOVED lines=22> */
.L_x_2725:
[----:B------:R-:W-:Y:S05]  /*6870*/  BSYNC B1 ;  /* 0x0000000000017941 */ /* 0x000fea0003800000 */
.L_x_2724:
[----:B------:R-:W-:Y:S06]  /*6880*/  BAR.SYNC.DEFER_BLOCKING 0xe, 0xa0 ;  /* 0x0382800000007b1d */ /* 0x000fec0000010000 */
[----:B------:R-:W-:Y:S04]  /*6890*/  BSSY B1, `(.L_x_2726) ;  /* 0x0000012000017945 */ /* 0x000fe80003800000 */
[----:B------:R-:W-:Y:S05]  /*68a0*/  @!P0 BRA `(.L_x_2727) ;  /* 0x0000000000408947 */ /* 0x000fea0003800000 */
[----:B------:R-:W1:Y:S01]  /*68b0*/  S2UR UR18, SR_CgaCtaId ;  /* 0x00000000001279c3 */ /* 0x000e620000008800 */
[----:B------:R-:W-:Y:S01]  /*68c0*/  R2UR UR4, R7 ;  /* 0x00000000070472ca */ /* 0x000fe200000e0000 */
[----:B------:R-:W-:Y:S01]  /*68d0*/  UMOV UR17, 0x400 ;  /* 0x0000040000117882 */ /* 0x000fe20000000000 */
[----:B------:R-:W-:-:S11]  /*68e0*/  ULDC.64 UR14, c[0x0][0x2c0] ;  /* 0x0000b000000e7ab9 */ /* 0x000fd60000000a00 */
[----:B------:R-:W-:-:S04]  /*68f0*/  UIADD3 UR4, UR4, 0x1000, URZ ;  /* 0x0000100004047890 */ /* 0x000fc8000fffe03f */
[----:B------:R-:W-:-:S04]  /*6900*/  UIADD3 UR19, UP0, UR4, UR6, URZ ;  /* 0x0000000604137290 */ /* 0x000fc8000ff1e03f */
[----:B------:R-:W-:Y:S02]  /*6910*/  ULEA.HI.X.SX32 UR4, UR4, UR25, 0x1, UP0 ;  /* 0x0000001904047291 */ /* 0x000fe400080f0e3f */
[----:B-1----:R-:W-:Y:S02]  /*6920*/  ULEA UR17, UR18, UR17, 0x18 ;  /* 0x0000001112117291 */ /* 0x002fe4000f8ec03f */
[----:B------:R-:W-:Y:S02]  /*6930*/  ULEA UR14, UP0, UR19, UR14, 0x2 ;  /* 0x0000000e130e7291 */ /* 0x000fe4000f80103f */
[----:B------:R-:W-:Y:S02]  /*6940*/  UIADD3 UR17, UR17, 0x16000, URZ ;  /* 0x0001600011117890 */ /* 0x000fe4000fffe03f */
[----:B------:R-:W-:Y:S01]  /*6950*/  ULEA.HI.X UR15, UR19, UR15, UR4, 0x2, UP0 ;  /* 0x0000000f130f7291 */ /* 0x000fe200080f1404 */
[----:B------:R-:W-:Y:S02]  /*6960*/  UMOV UR18, 0x0 ;  /* 0x0000000000127882 */ /* 0x000fe40000000000 */
[----:B------:R-:W-:Y:S01]  /*6970*/  UMOV UR4, 0x400 ;  /* 0x0000040000047882 */ /* 0x000fe20000000000 */
[----:B------:R-:W-:-:S05]  /*6980*/  UMOV UR19, 0x14f00000 ;  /* 0x14f0000000137882 */ /* 0x000fca0000000000 */
[----:B------:R1:W-:Y:S02]  /*6990*/  UBLKRED.G.S.ADD.F32.RN [UR14], [UR17], UR4, desc[UR18] ;  /* 0x0000120e110073bb */ /* 0x0003e400080a1404 */
[----:B-1----:R0:W-:Y:S02]  /*69a0*/  UTMACMDFLUSH ;  /* 0x00000000000079b7 */ /* 0x0021e40000000000 */
.L_x_2727:
[----:B------:R-:W-:Y:S05]  /*69b0*/  BSYNC B1 ;  /* 0x0000000000017941 */ /* 0x000fea0003800000 */
.L_x_2726:
        /* <DEDUP_REMOVED lines=17> */
[----:B------:R1:W-:Y:S01]  /*6ad0*/  UBLKRED.G.S.ADD.F32.RN [UR14], [UR17], UR4, desc[UR18] ;  /* 0x0000120e110073bb */ /* 0x0003e200080a1404 */
[----:B------:R0:W-:Y:S01]  /*6ae0*/  UTMACMDFLUSH ;  /* 0x00000000000079b7 */ /* 0x0001e20000000000 */
[----:B-1----:R-:W-:-:S04]  /*6af0*/  DEPBAR.LE SB0, 0x2 ;  /* 0x000080800000791a */ /* 0x002fc80000000000 */
.L_x_2729:
[----:B------:R-:W-:Y:S05]  /*6b00*/  BSYNC B1 ;  /* 0x0000000000017941 */ /* 0x000fea0003800000 */
.L_x_2728:
[----:B------:R-:W-:Y:S06]  /*6b10*/  BAR.ARV 0xa, 0xa0 ;  /* 0x0282800000007b1d */ /* 0x000fec0000002000 */
[----:B------:R-:W-:Y:S04]  /*6b20*/  BSSY B1, `(.L_x_2730) ;  /* 0x0000003000017945 */ /* 0x000fe80003800000 */
[----:B------:R-:W-:Y:S05]  /*6b30*/  @!P0 BRA `(.L_x_2731) ;  /* 0x0000000000048947 */ /* 0x000fea0003800000 */
[----:B------:R-:W-:-:S04]  /*6b40*/  DEPBAR.LE SB0, 0x1 ;  /* 0x000080400000791a */ /* 0x000fc80000000000 */
.L_x_2731:
[----:B------:R-:W-:Y:S05]  /*6b50*/  BSYNC B1 ;  /* 0x0000000000017941 */ /* 0x000fea0003800000 */
.L_x_2730:
[----:B------:R-:W-:Y:S06]  /*6b60*/  BAR.ARV 0xb, 0xa0 ;  /* 0x02c2800000007b1d */ /* 0x000fec0000002000 */
[----:B------:R-:W-:Y:S04]  /*6b70*/  BSSY B1, `(.L_x_2732) ;  /* 0x0000003000017945 */ /* 0x000fe80003800000 */
[----:B------:R-:W-:Y:S05]  /*6b80*/  @!P0 BRA `(.L_x_2733) ;  /* 0x0000000000048947 */ /* 0x000fea0003800000 */
[----:B------:R-:W-:-:S04]  /*6b90*/  DEPBAR.LE SB0, 0x0 ;  /* 0x000080000000791a */ /* 0x000fc80000000000 */
.L_x_2733:
[----:B------:R-:W-:Y:S05]  /*6ba0*/  BSYNC B1 ;  /* 0x0000000000017941 */ /* 0x000fea0003800000 */
.L_x_2732:
        /* <DEDUP_REMOVED lines=19> */
.L_x_2735:
[----:B------:R-:W-:Y:S05]  /*6ce0*/  BSYNC B1 ;  /* 0x0000000000017941 */ /* 0x000fea0003800000 */
.L_x_2734:
[----:B------:R-:W-:Y:S01]  /*6cf0*/  UIADD3 UR17, UR8, 0x1, URZ ;  /* 0x0000000108117890 */ /* 0x000fe2000fffe03f */
[----:B------:R-:W-:Y:S11]  /*6d00*/  BRA `(.L_x_2736) ;  /* 0x0000000000047947 */ /* 0x000ff60003800000 */
.L_x_2719:
[----:B------:R-:W-:-:S05]  /*6d10*/  UMOV UR17, UR8 ;  /* 0x0000000800117c82 */ /* 0x000fca0008000000 */
.L_x_2736:
[----:B------:R-:W-:-:S04]  /*6d20*/  UIADD3 UR4, UR8, 0x1, URZ ;  /* 0x0000000108047890 */ /* 0x000fc8000fffe03f */
[----:B------:R-:W-:-:S06]  /*6d30*/  UISETP.NE.AND UP0, UPT, UR5, UR4, UPT ;  /* 0x000000040500728c */ /* 0x000fcc000bf05270 */
[----:B------:R-:W-:-:S13]  /*6d40*/  PLOP3.LUT P1, PT, PT, PT, UP0, 0x80, 0x0 ;  /* 0x000000000000781c */ /* 0x000fda0003f2f008 */
[----:B------:R-:W-:Y:S05]  /*6d50*/  @!P1 BRA `(.L_x_2716) ;  /* 0x0000003400549947 */ /* 0x000fea0003800000 */
[----:B------:R-:W-:Y:S01]  /*6d60*/  ULDC.64 UR14, c[0x0][0x2c0] ;  /* 0x0000b000000e7ab9 */ /* 0x000fe20000000a00 */
[----:B------:R-:W-:Y:S02]  /*6d70*/  UIADD3 UR21, UR9, UR7, URZ ;  /* 0x0000000709157290 */ /* 0x000fe4000fffe03f */
[----:B------:R-:W-:Y:S01]  /*6d80*/  ULEA UR20, UP0, UR6, UR14, 0x2 ;  /* 0x0000000e06147291 */ /* 0x000fe2000f80103f */
[----:B------:R-:W-:Y:S01]  /*6d90*/  UMOV UR22, UR17 ;  /* 0x0000001100167c82 */ /* 0x000fe20008000000 */
[----:B------:R-:W-:Y:S02]  /*6da0*/  UMOV UR4, URZ ;  /* 0x0000003f00047c82 */ /* 0x000fe40008000000 */
[----:B------:R-:W-:Y:S02]  /*6db0*/  ULEA.HI.X UR21, UR6, UR15, UR21, 0x2, UP0 ;  /* 0x0000000f06157291 */ /* 0x000fe400080f1415 */
[----:B------:R-:W-:-:S04]  /*6dc0*/  UIADD3 UR20, UP0, UR20, 0x4000, URZ ;  /* 0x0000400014147890 */ /* 0x000fc8000ff1e03f */
[----:B------:R-:W-:-:S12]  /*6dd0*/  UIADD3.X UR21, URZ, UR21, URZ, UP0, !UPT ;  /* 0x000000153f157290 */ /* 0x000fd800087fe43f */
.L_x_2769:
[----:B------:R-:W-:Y:S01]  /*6de0*/  UIMAD UR23, UR12, UR17, URZ ;  /* 0x000000110c1772a4 */ /* 0x000fe2000f8e023f */
[----:B------:R-:W-:Y:S01]  /*6df0*/  ISETP.NE.AND P2, PT, R0, RZ, PT ;  /* 0x000000ff0000720c */ /* 0x000fe20003f45270 */
[----:B------:R-:W-:Y:S01]  /*6e00*/  ULDC.64 UR14, c[0x0][0x768] ;  /* 0x0001da00000e7ab9 */ /* 0x000fe20000000a00 */
[----:B------:R-:W-:Y:S01]  /*6e10*/  ULEA UR28, UR17, UR10, 0x6 ;  /* 0x0000000a111c7291 */ /* 0x000fe2000f8e303f */
        /* <DEDUP_REMOVED lines=8> */
[----:B------:R-:W-:-:S04]  /*6ea0*/  UIMAD.WIDE UR18, UR28, 0x2aaaaaab, URZ ;  /* 0x2aaaaaab1c1278a5 */ /* 0x000fc8000f8e023f */
[----:B------:R-:W-:-:S04]  /*6eb0*/  USHF.R.U32.HI UR18, URZ, 0x1f, UR19 ;  /* 0x0000001f3f127899 */ /* 0x000fc80008011613 */
[----:B------:R-:W-:-:S04]  /*6ec0*/  ULEA.HI.SX32 UR18, UR19, UR18, 0x1c ;  /* 0x0000001213127291 */ /* 0x000fc8000f8fe23f */
[----:B------:R-:W-:-:S04]  /*6ed0*/  UISETP.LT.AND UP0, UPT, UR16, UR18, UPT ;  /* 0x000000121000728c */ /* 0x000fc8000bf01270 */
[----:B------:R-:W-:-:S06]  /*6ee0*/  USEL UR18, UR16, UR18, UP0 ;  /* 0x0000001210127287 */ /* 0x000fcc0008000000 */
[----:B------:R-:W-:-:S07]  /*6ef0*/  VIADD R5, R10, UR18 ;  /* 0x000000120a057c36 */ /* 0x000fce0008000000 */
.L_x_2739:
[----:B------:R-:W2:Y:S04]  /*6f00*/  LDG.E.STRONG.GPU R4, desc[UR38][R2.64] ;  /* 0x0000002602047981 */ /* 0x000ea8000c1ef900 */
[----:B--2---:R-:W-:Y:S01]  /*6f10*/  CCTL.IVALL ;  /* 0x00000000ff00798f */ /* 0x004fe20002000000 */
[----:B------:R-:W-:Y:S05]  /*6f20*/  YIELD ;  /* 0x0000000000007946 */ /* 0x000fea0003800000 */
[----:B------:R-:W-:-:S13]  /*6f30*/  ISETP.NE.AND P1, PT, R4, R5, PT ;  /* 0x000000050400720c */ /* 0x000fda0003f25270 */
[----:B------:R-:W-:Y:S05]  /*6f40*/  @P1 BRA `(.L_x_2739) ;  /* 0xfffffffc00ec1947 */ /* 0x000fea000383ffff */
.L_x_2738:
[----:B------:R-:W-:Y:S05]  /*6f50*/  BSYNC B1 ;  /* 0x0000000000017941 */ /* 0x000fea0003800000 */
.L_x_2737:
[----:B------:R-:W-:-:S03]  /*6f60*/  UMOV UR18, 0xffffffff ;  /* 0xffffffff00127882 */ /* 0x000fc60000000000 */
[----:B------:R-:W-:Y:S05]  /*6f70*/  BRA.DIV UR18, `(.L_x_2740) ;  /* 0x0000003612507947 */ /* 0x000fea000b800000 */
[----:B------:R-:W-:Y:S01]  /*6f80*/  NOP ;  /* 0x0000000000007918 */ /* 0x000fe20000000000 */
.L_x_2806:
        /* <DEDUP_REMOVED lines=19> */
.L_x_2742:
[----:B------:R-:W-:Y:S05]  /*70c0*/  BSYNC B1 ;  /* 0x0000000000017941 */ /* 0x000fea0003800000 */
.L_x_2741:
        /* <DEDUP_REMOVED lines=14> */
.L_x_2744:
[----:B------:R-:W-:Y:S05]  /*71b0*/  BSYNC B1 ;  /* 0x0000000000017941 */ /* 0x000fea0003800000 */
.L_x_2743:
        /* <DEDUP_REMOVED lines=15> */
.L_x_2746:
[----:B------:R-:W-:Y:S05]  /*72b0*/  BSYNC B1 ;  /* 0x0000000000017941 */ /* 0x000fea0003800000 */
.L_x_2745:
[----:B------:R-:W-:Y:S06]  /*72c0*/  BAR.ARV 0xa, 0xa0 ;  /* 0x0282800000007b1d */ /* 0x000fec0000002000 */
[----:B------:R-:W-:Y:S04]  /*72d0*/  BSSY B1, `(.L_x_2747) ;  /* 0x0000003000017945 */ /* 0x000fe80003800000 */
[----:B------:R-:W-:Y:S05]  /*72e0*/  @!P0 BRA `(.L_x_2748) ;  /* 0x0000000000048947 */ /* 0x000fea0003800000 */
[----:B------:R-:W-:-:S04]  /*72f0*/  DEPBAR.LE SB0, 0x1 ;  /* 0x000080400000791a */ /* 0x000fc80000000000 */
.L_x_2748:
[----:B------:R-:W-:Y:S05]  /*7300*/  BSYNC B1 ;  /* 0x0000000000017941 */ /* 0x000fea0003800000 */
.L_x_2747:
[----:B------:R-:W-:Y:S06]  /*7310*/  BAR.ARV 0xb, 0xa0 ;  /* 0x02c2800000007b1d */ /* 0x000fec0000002000 */
[----:B------:R-:W-:Y:S04]  /*7320*/  BSSY B1, `(.L_x_2749) ;  /* 0x0000003000017945 */ /* 0x000fe80003800000 */
[----:B------:R-:W-:Y:S05]  /*7330*/  @!P0 BRA `(.L_x_2750) ;  /* 0x0000000000048947 */ /* 0x000fea0003800000 */
[----:B------:R-:W-:-:S04]  /*7340*/  DEPBAR.LE SB0, 0x0 ;  /* 0x000080000000791a */ /* 0x000fc80000000000 */
.L_x_2750:
[----:B------:R-:W-:Y:S05]  /*7350*/  BSYNC B1 ;  /* 0x0000000000017941 */ /* 0x000fea0003800000 */
.L_x_2749:
        /* <DEDUP_REMOVED lines=19> */
.L_x_2752:
[----:B------:R-:W-:Y:S05]  /*7490*/  BSYNC B1 ;  /* 0x0000000000017941 */ /* 0x000fea0003800000 */
.L_x_2751:
        /* <DEDUP_REMOVED lines=9> */
[----:B------:R-:W-:-:S04]  /*7530*/  UIADD3 UR14, UR28, 0x40, URZ ;  /* 0x000000401c0e7890 */ /* 0x000fc8000fffe03f */
[----:B------:R-:W-:-:S04]  /*7540*/  UIMAD.WIDE UR14, UR14, 0x2aaaaaab, URZ ;  /* 0x2aaaaaab0e0e78a5 */ /* 0x000fc8000f8e023f */
[----:B------:R-:W-:-:S04]  /*7550*/  USHF.R.U32.HI UR14, URZ, 0x1f, UR15 ;  /* 0x0000001f3f0e7899 */ /* 0x000fc8000801160f */
[----:B------:R-:W-:-:S04]  /*7560*/  ULEA.HI.SX32 UR14, UR15, UR14, 0x1c ;  /* 0x0000000e0f0e7291 */ /* 0x000fc8000f8fe23f */
[----:B------:R-:W-:-:S04]  /*7570*/  UISETP.LT.AND UP0, UPT, UR16, UR14, UPT ;  /* 0x0000000e1000728c */ /* 0x000fc8000bf01270 */
[----:B------:R-:W-:-:S06]  /*7580*/  USEL UR14, UR16, UR14, UP0 ;  /* 0x0000000e100e7287 */ /* 0x000fcc0008000000 */
[----:B------:R-:W-:-:S07]  /*7590*/  VIADD R5, R10, UR14 ;  /* 0x0000000e0a057c36 */ /* 0x000fce0008000000 */
.L_x_2755:
[----:B------:R-:W2:Y:S04]  /*75a0*/  LDG.E.STRONG.GPU R4, desc[UR38][R2.64] ;  /* 0x0000002602047981 */ /* 0x000ea8000c1ef900 */
[----:B--2---:R-:W-:Y:S01]  /*75b0*/  CCTL.IVALL ;  /* 0x00000000ff00798f */ /* 0x004fe20002000000 */
[----:B------:R-:W-:Y:S05]  /*75c0*/  YIELD ;  /* 0x0000000000007946 */ /* 0x000fea0003800000 */
[----:B------:R-:W-:-:S13]  /*75d0*/  ISETP.NE.AND P1, PT, R4, R5, PT ;  /* 0x000000050400720c */ /* 0x000fda0003f25270 */
[----:B------:R-:W-:Y:S05]  /*75e0*/  @P1 BRA `(.L_x_2755) ;  /* 0xfffffffc00ec1947 */ /* 0x000fea000383ffff */
.L_x_2754:
[----:B------:R-:W-:Y:S05]  /*75f0*/  BSYNC B1 ;  /* 0x0000000000017941 */ /* 0x000fea0003800000 */
.L_x_2753:
[----:B------:R-:W-:-:S03]  /*7600*/  UMOV UR14, 0xffffffff ;  /* 0xffffffff000e7882 */ /* 0x000fc60000000000 */
[----:B------:R-:W-:Y:S05]  /*7610*/  BRA.DIV UR14, `(.L_x_2756) ;  /* 0x0000002e0ec47947 */ /* 0x000fea000b800000 */
[----:B------:R-:W-:Y:S01]  /*7620*/  NOP ;  /* 0x0000000000007918 */ /* 0x000fe20000000000 */
.L_x_2809:
        /* <DEDUP_REMOVED lines=15> */
.L_x_2758:
[----:B------:R-:W-:Y:S05]  /*7720*/  BSYNC B1 ;  /* 0x0000000000017941 */ /* 0x000fea0003800000 */
.L_x_2757:
        /* <DEDUP_REMOVED lines=14> */
.L_x_2760:
[----:B------:R-:W-:Y:S05]  /*7810*/  BSYNC B1 ;  /* 0x0000000000017941 */ /* 0x000fea0003800000 */
.L_x_2759:
        /* <DEDUP_REMOVED lines=15> */
.L_x_2762:
[----:B------:R-:W-:Y:S05]  /*7910*/  BSYNC B1 ;  /* 0x0000000000017941 */ /* 0x000fea0003800000 */
.L_x_2761:
[----:B------:R-:W-:Y:S06]  /*7920*/  BAR.ARV 0xa, 0xa0 ;  /* 0x0282800000007b1d */ /* 0x000fec0000002000 */
[----:B------:R-:W-:Y:S04]  /*7930*/  BSSY B1, `(.L_x_2763) ;  /* 0x0000003000017945 */ /* 0x000fe80003800000 */
[----:B------:R-:W-:Y:S05]  /*7940*/  @!P0 BRA `(.L_x_2764) ;  /* 0x0000000000048947 */ /* 0x000fea0003800000 */
[----:B------:R-:W-:-:S04]  /*7950*/  DEPBAR.LE SB0, 0x1 ;  /* 0x000080400000791a */ /* 0x000fc80000000000 */
.L_x_2764:
[----:B------:R-:W-:Y:S05]  /*7960*/  BSYNC B1 ;  /* 0x0000000000017941 */ /* 0x000fea0003800000 */
.L_x_2763:
[----:B------:R-:W-:Y:S06]  /*7970*/  BAR.ARV 0xb, 0xa0 ;  /* 0x02c2800000007b1d */ /* 0x000fec0000002000 */
[----:B------:R-:W-:Y:S04]  /*7980*/  BSSY B1, `(.L_x_2765) ;  /* 0x0000003000017945 */ /* 0x000fe80003800000 */
[----:B------:R-:W-:Y:S05]  /*7990*/  @!P0 BRA `(.L_x_2766) ;  /* 0x0000000000048947 */ /* 0x000fea0003800000 */
[----:B------:R-:W-:-:S04]  /*79a0*/  DEPBAR.LE SB0, 0x0 ;  /* 0x000080000000791a */ /* 0x000fc80000000000 */
.L_x_2766:
[----:B------:R-:W-:Y:S05]  /*79b0*/  BSYNC B1 ;  /* 0x0000000000017941 */ /* 0x000fea0003800000 */
.L_x_2765:
        /* <DEDUP_REMOVED lines=19> */
.L_x_2768:
[----:B------:R-:W-:Y:S05]  /*7af0*/  BSYNC B1 ;  /* 0x0000000000017941 */ /* 0x000fea0003800000 */
.L_x_2767:
[----:B------:R-:W-:Y:S02]  /*7b00*/  UIADD3 UR17, UR17, 0x2, URZ ;  /* 0x0000000211117890 */ /* 0x000fe4000fffe03f */
[----:B------:R-:W-:Y:S02]  /*7b10*/  UIADD3 UR4, UR4, 0x6000, URZ ;  /* 0x0000600004047890 */ /* 0x000fe4000fffe03f */
[----:B------:R-:W-:-:S06]  /*7b20*/  UISETP.GE.AND UP0, UPT, UR17, UR5, UPT ;  /* 0x000000051100728c */ /* 0x000fcc000bf06270 */
[----:B------:R-:W-:-:S13]  /*7b30*/  PLOP3.LUT P1, PT, PT, PT, UP0, 0x80, 0x0 ;  /* 0x000000000000781c */ /* 0x000fda0003f2f008 */
[----:B------:R-:W-:Y:S05]  /*7b40*/  @!P1 BRA `(.L_x_2769) ;  /* 0xfffffff000a49947 */ /* 0x000fea000383ffff */
[----:B------:R-:W-:Y:S05]  /*7b50*/  BRA `(.L_x_2716) ;  /* 0x0000002400d47947 */ /* 0x000fea0003800000 */
.L_x_2715:
        /* <DEDUP_REMOVED lines=21> */
.L_x_2770:
[----:B------:R-:W-:Y:S01]  /*7cb0*/  ULDC UR9, c[0x0][0xb44] ;  /* 0x0002d10000097ab9 */ /* 0x000fe20000000800 */
[----:B------:R-:W-:Y:S01]  /*7cc0*/  UMOV UR7, UR8 ;  /* 0x0000000800077c82 */ /* 0x000fe20008000000 */
[----:B------:R-:W-:-:S11]  /*7cd0*/  UISETP.NE.AND UP0, UPT, UR9, 0x1, UPT ;  /* 0x000000010900788c */ /* 0x000fd6000bf05270 */
[----:B------:R-:W-:Y:S02]  /*7ce0*/  @UP0 ULDC.64 UR10, c[0x0][0xb48] ;  /* 0x0002d200000a0ab9 */ /* 0x000fe40000000a00 */
[----:B------:R-:W-:-:S04]  /*7cf0*/  UIMAD.WIDE.U32 UR4, UR8, UR10, URZ ;  /* 0x0000000a080472a5 */ /* 0x000fc8000f8e003f */
[----:B------:R-:W-:-:S04]  /*7d00*/  @UP0 USHF.R.U32.HI UR7, URZ, UR11, UR5 ;  /* 0x0000000b3f070299 */ /* 0x000fc80008011605 */
[----:B------:R-:W-:-:S12]  /*7d10*/  UIMAD UR4, UR7, UR9, URZ ;  /* 0x00000009070472a4 */ /* 0x000fd8000f8e023f */
.L_x_2771:
        /* <DEDUP_REMOVED lines=18> */
[----:B------:R-:W-:Y:S01]  /*7e40*/  ULOP3.LUT UR7, URZ, UR7, URZ, 0x33, !UPT ;  /* 0x000000073f077292 */ /* 0x000fe2000f8e333f */
[----:B------:R-:W-:-:S03]  /*7e50*/  ULDC UR4, c[0x0][0xb2c] ;  /* 0x0002cb0000047ab9 */ /* 0x000fc60000000800 */
[----:B------:R-:W-:-:S03]  /*7e60*/  UIADD3 UR7, UR7, UR4, URZ ;  /* 0x0000000407077290 */ /* 0x000fc6000fffe03f */
[----:B------:R-:W1:Y:S01]  /*7e70*/  LDC R3, c[0x0][0x290] ;  /* 0x0000a400ff037b82 */ /* 0x000e620000000800 */
[----:B------:R-:W-:Y:S01]  /*7e80*/  UIMAD UR35, UR7, 0x60, URZ ;  /* 0x00000060072378a4 */ /* 0x000fe2000f8e023f */
[----:B------:R-:W-:-:S05]  /*7e90*/  ULDC UR4, c[0x0][0x74c] ;  /* 0x0001d30000047ab9 */ /* 0x000fca0000000800 */
        /* <DEDUP_REMOVED lines=56> */
.L_x_2810:
        /* <DEDUP_REMOVED lines=9> */
.L_x_2775:
        /* <DEDUP_REMOVED lines=108> */
.L_x_2786:
[----:B-1----:R-:W-:-:S05]  /*8970*/  IMAD.MOV.U32 R13, RZ, RZ, 0x1 ;  /* 0x00000001ff0d7424 */ /* 0x002fca00078e00ff */
[----:B------:R-:W-:-:S04]  /*8980*/  SHF.L.U32 R13, R13, 0x1f, RZ ;  /* 0x0000001f0d0d7819 */ /* 0x000fc800000006ff */
[----:B------:R-:W1:Y:S02]  /*8990*/  SYNCS.PHASECHK.TRANS64.TRYWAIT P1, [R12+URZ+0x36438], R13 ;  /* 0x0364380d0c0075a7 */ /* 0x000e64000802017f */
[----:B-1----:R-:W-:Y:S05]  /*89a0*/  @!P1 BRA `(.L_x_2778) ;  /* 0x0000001c00109947 */ /* 0x002fea0003800000 */
.L_x_2811:
        /* <DEDUP_REMOVED lines=8> */
.L_x_2779:
        /* <DEDUP_REMOVED lines=48> */
.L_x_2812:
        /* <DEDUP_REMOVED lines=8> */
.L_x_2781:
        /* <DEDUP_REMOVED lines=46> */
.L_x_2813:
        /* <DEDUP_REMOVED lines=12> */
.L_x_2783:
        /* <DEDUP_REMOVED lines=37> */
.L_x_2815:
        /* <DEDUP_REMOVED lines=8> */
.L_x_2785:
        /* <DEDUP_REMOVED lines=41> */
.L_x_2777:
[----:B--2---:R-:W2:Y:S01]  /*96b0*/  LDL.LU R4, [R1+0x4] ;  /* 0x0000040001047983 */ /* 0x004ea20000300800 */
[----:B------:R-:W-:-:S03]  /*96c0*/  IMAD.MOV.U32 R10, RZ, RZ, 0x1 ;  /* 0x00000001ff0a7424 */ /* 0x000fc600078e00ff */
[----:B------:R3:W5:Y:S01]  /*96d0*/  LDL R5, [R1+0x8] ;  /* 0x0000080001057983 */ /* 0x0007620000100800 */
[----:B--2---:R-:W-:-:S13]  /*96e0*/  ISETP.NE.AND P1, PT, R4, RZ, PT ;  /* 0x000000ff0400720c */ /* 0x004fda0003f25270 */
[----:B---3--:R-:W-:Y:S05]  /*96f0*/  @!P1 BRA `(.L_x_2776) ;  /* 0x0000000400889947 */ /* 0x008fea0003800000 */
[----:B------:R-:W2:Y:S02]  /*9700*/  SYNCS.PHASECHK.TRANS64.TRYWAIT P1, [R12+URZ+0x36438], R13 ;  /* 0x0364380d0c0075a7 */ /* 0x000ea4000802017f */
[----:B--2---:R-:W-:Y:S05]  /*9710*/  @!P1 BRA `(.L_x_2787) ;  /* 0x0000001000149947 */ /* 0x004fea0003800000 */
.L_x_2816:
        /* <DEDUP_REMOVED lines=8> */
.L_x_2788:
        /* <DEDUP_REMOVED lines=41> */
.L_x_2817:
        /* <DEDUP_REMOVED lines=9> */
.L_x_2790:
        /* <DEDUP_REMOVED lines=38> */
.L_x_2776:
[----:B------:R-:W-:-:S04]  /*9d20*/  SHF.L.U32 R3, R10, 0x1f, RZ ;  /* 0x0000001f0a037819 */ /* 0x000fc800000006ff */
[----:B------:R-:W2:Y:S02]  /*9d30*/  SYNCS.PHASECHK.TRANS64.TRYWAIT P1, [R12+URZ+0x36438], R3 ;  /* 0x036438030c0075a7 */ /* 0x000ea4000802017f */
[----:B--2---:R-:W-:Y:S05]  /*9d40*/  @!P1 BRA `(.L_x_2791) ;  /* 0x0000000800b09947 */ /* 0x004fea0003800000 */
.L_x_2818:
[----:B------:R-:W-:Y:S05]  /*9d50*/  @P0 BRA `(.L_x_2792) ;  /* 0x0000000000180947 */ /* 0x000fea0003800000 */
[----:B------:R-:W3:Y:S01]  /*9d60*/  S2R R0, SR_TID.X ;  /* 0x0000000000007919 */ /* 0x000ee20000002100 */
[----:B--2---:R-:W-:-:S04]  /*9d70*/  IMAD.MOV.U32 R3, RZ, RZ, 0x6100 ;  /* 0x00006100ff037424 */ /* 0x004fc800078e00ff */
[----:B------:R4:W-:Y:S01]  /*9d80*/  SYNCS.ARRIVE.TRANS64 RZ, [R12+URZ+0x36430], R3 ;  /* 0x036430030cff79a7 */ /* 0x0009e2000800003f */
[----:B---3--:R-:W-:-:S13]  /*9d90*/  LOP3.LUT P0, RZ, R0, 0x1f, RZ, 0xc0, !PT ;  /* 0x0000001f00ff7812 */ /* 0x008fda000780c0ff */
[----:B----4-:R-:W-:Y:S05]  /*9da0*/  @!P0 BRA `(.L_x_2792) ;  /* 0x0000000000048947 */ /* 0x010fea0003800000 */
[----:B------:R-:W-:Y:S01]  /*9db0*/  BPT.TRAP 0x1 ;  /* 0x000000040000795c */ /* 0x000fe20000300000 */
.L_x_2792:
        /* <DEDUP_REMOVED lines=45> */
.L_x_2773:
[----:B------:R-:W-:Y:S05]  /*a090*/  BSYNC B1 ;  /* 0x0000000000017941 */ /* 0x000fea0003800000 */
.L_x_2772:
[----:B------:R-:W-:-:S03]  /*a0a0*/  UMOV UR4, 0xffffffff ;  /* 0xffffffff00047882 */ /* 0x000fc60000000000 */
[----:B------:R-:W-:Y:S05]  /*a0b0*/  BRA.DIV UR4, `(.L_x_2793) ;  /* 0x0000000604e87947 */ /* 0x000fea000b800000 */
[----:B------:R-:W-:-:S13]  /*a0c0*/  ELECT P6, URZ, PT ;  /* 0x00000000003f782f */ /* 0x000fda00038c0000 */
.L_x_2821:
[----:B------:R-:W-:Y:S05]  /*a0d0*/  @!P6 BRA `(.L_x_2716) ;  /* 0x000000000074e947 */ /* 0x000fea0003800000 */
[----:B------:R-:W2:Y:S02]  /*a0e0*/  LDL.LU R0, [R1+0xc] ;  /* 0x00000c0001007983 */ /* 0x000ea40000300800 */
[----:B--2---:R-:W-:-:S04]  /*a0f0*/  LOP3.LUT R0, R0, 0x2, RZ, 0xfc, !PT ;  /* 0x0000000200007812 */ /* 0x004fc800078efcff */
[----:B------:R-:W-:-:S13]  /*a100*/  ISETP.NE.AND P2, PT, R0, 0x3, PT ;  /* 0x000000030000780c */ /* 0x000fda0003f45270 */
[----:B------:R-:W-:Y:S05]  /*a110*/  @!P2 BRA `(.L_x_2794) ;  /* 0x000000000004a947 */ /* 0x000fea0003800000 */
[----:B------:R-:W-:Y:S01]  /*a120*/  BPT.TRAP 0x1 ;  /* 0x000000040000795c */ /* 0x000fe20000300000 */
.L_x_2794:
        /* <DEDUP_REMOVED lines=15> */
.L_x_2822:
[----:B------:R-:W3:Y:S02]  /*a220*/  SYNCS.PHASECHK.TRANS64.TRYWAIT P0, [R23+URZ], R0 ;  /* 0x00000000170075a7 */ /* 0x000ee4000800017f */
[----:B---3--:R-:W-:Y:S05]  /*a230*/  @!P0 BRA `(.L_x_2796) ;  /* 0x0000000400bc8947 */ /* 0x008fea0003800000 */
.L_x_2823:
[----:B------:R-:W-:Y:S05]  /*a240*/  @!P2 BRA `(.L_x_2797) ;  /* 0x000000000004a947 */ /* 0x000fea0003800000 */
[----:B------:R-:W-:Y:S01]  /*a250*/  BPT.TRAP 0x1 ;  /* 0x000000040000795c */ /* 0x000fe20000300000 */
.L_x_2797:
[----:B------:R-:W-:-:S07]  /*a260*/  SHF.L.U32 R10, R10, 0x1f, RZ ;  /* 0x0000001f0a0a7819 */ /* 0x000fce00000006ff */
.L_x_2798:
[----:B----4-:R4:W1:Y:S02]  /*a270*/  SYNCS.PHASECHK.TRANS64.TRYWAIT P0, [R7+URZ+0x36438], R10 ;  /* 0x0364380a070075a7 */ /* 0x010864000800017f */
[----:B-1----:R-:W-:Y:S05]  /*a280*/  @!P0 NANOSLEEP.SYNCS 0x989680 ;  /* 0x009896800000895d */ /* 0x002fea0003900000 */
[----:B------:R-:W1:Y:S02]  /*a290*/  @!P0 SYNCS.PHASECHK.TRANS64 P0, [R7+URZ+0x36438], R10 ;  /* 0x0364380a070085a7 */ /* 0x000e64000800007f */
[----:B-1----:R-:W-:Y:S05]  /*a2a0*/  @!P0 BRA `(.L_x_2798) ;  /* 0xfffffffc00f08947 */ /* 0x002fea000383ffff */
.L_x_2716:
[----:B------:R-:W-:Y:S05]  /*a2b0*/  BSYNC B0 ;  /* 0x0000000000007941 */ /* 0x000fea0003800000 */
.L_x_2714:
[----:B------:R-:W-:Y:S05]  /*a2c0*/  EXIT ;  /* 0x000000000000794d */ /* 0x000fea0003800000 */
.L_x_2669:
[----:B------:R-:W-:Y:S02]  /*a2d0*/  IMAD.MOV.U32 R12, RZ, RZ, RZ ;  /* 0x000000ffff0c7224 */ /* 0x000fe400078e00ff */
[----:B------:R-:W-:Y:S02]  /*a2e0*/  IMAD.MOV.U32 R11, RZ, RZ, 0x1f ;  /* 0x0000001fff0b7424 */ /* 0x000fe400078e00ff */
[----:B------:R-:W-:-:S07]  /*a2f0*/  IMAD.MOV.U32 R15, RZ, RZ, -0x1 ;  /* 0xffffffffff0f7424 */ /* 0x000fce00078e00ff */
[----:B------:R-:W-:Y:S05]  /*a300*/  WARPSYNC.COLLECTIVE R15, `(.L_x_2799) ;  /* 0x000000000f087348 */ /* 0x000fea0003c00000 */
[----:B------:R1:W2:Y:S02]  /*a310*/  SHFL.IDX P6, R14, R13, R12, R11 ;  /* 0x0000000c0d0e7389 */ /* 0x0002a400000c000b */
[----:B-12---:R-:W-:Y:S01]  /*a320*/  ENDCOLLECTIVE ;  /* 0x000000000000791b */ /* 0x006fe20003800000 */
.L_x_2799:
[----:B------:R-:W-:Y:S05]  /*a330*/  BRA `(.L_x_2800) ;  /* 0xffffff6c00cc7947 */ /* 0x000fea000383ffff */
.L_x_2671:
[----:B--2---:R-:W-:-:S04]  /*a340*/  IMAD.U32 R3, RZ, RZ, UR40 ;  /* 0x00000028ff037e24 */ /* 0x004fc8000f8e00ff */
[----:B------:R2:W3:Y:S03]  /*a350*/  SYNCS.PHASECHK.TRANS64.TRYWAIT P0, [R3+URZ+0x36400], R10 ;  /* 0x0364000a030075a7 */ /* 0x0004e6000800017f */
[----:B---3--:R-:W-:Y:S05]  /*a360*/  @!P0 NANOSLEEP.SYNCS 0x989680 ;  /* 0x009896800000895d */ /* 0x008fea0003900000 */
[----:B------:R-:W3:Y:S02]  /*a370*/  @!P0 SYNCS.PHASECHK.TRANS64 P0, [R3+URZ+0x36400], R10 ;  /* 0x0364000a030085a7 */ /* 0x000ee4000800007f */
[----:B---3--:R-:W-:Y:S05]  /*a380*/  @!P0 BRA `(.L_x_2671) ;  /* 0xfffffffc00ec8947 */ /* 0x008fea000383ffff */
[----:B------:R-:W-:Y:S05]  /*a390*/  BRA `(.L_x_2670) ;  /* 0xffffff7000007947 */ /* 0x000fea000383ffff */
.L_x_2675:
[----:B--2---:R2:W3:Y:S02]  /*a3a0*/  SYNCS.PHASECHK.TRANS64.TRYWAIT P1, [R3+URZ+0x36410], R10 ;  /* 0x0364100a030075a7 */ /* 0x0044e4000802017f */
[----:B---3--:R-:W-:Y:S05]  /*a3b0*/  @!P1 NANOSLEEP.SYNCS 0x989680 ;  /* 0x009896800000995d */ /* 0x008fea0003900000 */
[----:B------:R-:W3:Y:S02]  /*a3c0*/  @!P1 SYNCS.PHASECHK.TRANS64 P1, [R3+URZ+0x36410], R10 ;  /* 0x0364100a030095a7 */ /* 0x000ee4000802007f */
[----:B---3--:R-:W-:Y:S05]  /*a3d0*/  @!P1 BRA `(.L_x_2675) ;  /* 0xfffffffc00f09947 */ /* 0x008fea000383ffff */
[----:B------:R-:W-:Y:S05]  /*a3e0*/  BRA `(.L_x_2674) ;  /* 0xffffff7400d07947 */ /* 0x000fea000383ffff */
.L_x_2679:
[----:B-1----:R-:W-:-:S04]  /*a3f0*/  IMAD.U32 R121, RZ, RZ, UR40 ;  /* 0x00000028ff797e24 */ /* 0x002fc8000f8e00ff */
[----:B------:R1:W2:Y:S03]  /*a400*/  SYNCS.PHASECHK.TRANS64.TRYWAIT P1, [R121+URZ+0x36430], R14 ;  /* 0x0364300e790075a7 */ /* 0x0002a6000802017f */
[----:B--2---:R-:W-:Y:S05]  /*a410*/  @!P1 NANOSLEEP.SYNCS 0x989680 ;  /* 0x009896800000995d */ /* 0x004fea0003900000 */
[----:B------:R-:W2:Y:S02]  /*a420*/  @!P1 SYNCS.PHASECHK.TRANS64 P1, [R121+URZ+0x36430], R14 ;  /* 0x0364300e790095a7 */ /* 0x000ea4000802007f */
[----:B--2---:R-:W-:Y:S05]  /*a430*/  @!P1 BRA `(.L_x_2679) ;  /* 0xfffffffc00ec9947 */ /* 0x004fea000383ffff */
[----:B------:R-:W-:Y:S05]  /*a440*/  BRA `(.L_x_2678) ;  /* 0xffffff7c00f47947 */ /* 0x000fea000383ffff */
.L_x_2723:
[----:B------:R-:W-:Y:S01]  /*a450*/  BSSY B1, `(.L_x_2801) ;  /* 0x0000005000017945 */ /* 0x000fe20003800000 */
[----:B------:R-:W-:-:S07]  /*a460*/  IMAD.MOV.U32 R15, RZ, RZ, -0x1 ;  /* 0xffffffffff0f7424 */ /* 0x000fce00078e00ff */
[----:B------:R-:W-:Y:S05]  /*a470*/  WARPSYNC.COLLECTIVE R15, `(.L_x_2802) ;  /* 0x000000000f087348 */ /* 0x000fea0003c00000 */
[----:B------:R-:W-:Y:S01]  /*a480*/  NOP ;  /* 0x0000000000007918 */ /* 0x000fe20000000000 */
[----:B------:R-:W-:Y:S01]  /*a490*/  ENDCOLLECTIVE ;  /* 0x000000000000791b */ /* 0x000fe20003800000 */
.L_x_2802:
[----:B------:R-:W-:Y:S05]  /*a4a0*/  BSYNC B1 ;  /* 0x0000000000017941 */ /* 0x000fea0003800000 */
.L_x_2801:
[----:B------:R-:W-:Y:S05]  /*a4b0*/  BRA `(.L_x_2803) ;  /* 0xffffffc000947947 */ /* 0x000fea000383ffff */
.L_x_2740:
[----:B------:R-:W-:Y:S01]  /*a4c0*/  BSSY B1, `(.L_x_2804) ;  /* 0x0000005000017945 */ /* 0x000fe20003800000 */
[----:B------:R-:W-:-:S07]  /*a4d0*/  IMAD.MOV.U32 R15, RZ, RZ, -0x1 ;  /* 0xffffffffff0f7424 */ /* 0x000fce00078e00ff */
[----:B------:R-:W-:Y:S05]  /*a4e0*/  WARPSYNC.COLLECTIVE R15, `(.L_x_2805) ;  /* 0x000000000f087348 */ /* 0x000fea0003c00000 */
[----:B------:R-:W-:Y:S01]  /*a4f0*/  NOP ;  /* 0x0000000000007918 */ /* 0x000fe20000000000 */
[----:B------:R-:W-:Y:S01]  /*a500*/  ENDCOLLECTIVE ;  /* 0x000000000000791b */ /* 0x000fe20003800000 */
.L_x_2805:
[----:B------:R-:W-:Y:S05]  /*a510*/  BSYNC B1 ;  /* 0x0000000000017941 */ /* 0x000fea0003800000 */
.L_x_2804:
[----:B------:R-:W-:Y:S05]  /*a520*/  BRA `(.L_x_2806) ;  /* 0xffffffc800987947 */ /* 0x000fea000383ffff */
.L_x_2756:
[----:B------:R-:W-:Y:S01]  /*a530*/  BSSY B1, `(.L_x_2807) ;  /* 0x0000005000017945 */ /* 0x000fe20003800000 */
[----:B------:R-:W-:-:S07]  /*a540*/  IMAD.MOV.U32 R15, RZ, RZ, -0x1 ;  /* 0xffffffffff0f7424 */ /* 0x000fce00078e00ff */
[----:B------:R-:W-:Y:S05]  /*a550*/  WARPSYNC.COLLECTIVE R15, `(.L_x_2808) ;  /* 0x000000000f087348 */ /* 0x000fea0003c00000 */
[----:B------:R-:W-:Y:S01]  /*a560*/  NOP ;  /* 0x0000000000007918 */ /* 0x000fe20000000000 */
[----:B------:R-:W-:Y:S01]  /*a570*/  ENDCOLLECTIVE ;  /* 0x000000000000791b */ /* 0x000fe20003800000 */
.L_x_2808:
[----:B------:R-:W-:Y:S05]  /*a580*/  BSYNC B1 ;  /* 0x0000000000017941 */ /* 0x000fea0003800000 */
.L_x_2807:
[----:B------:R-:W-:Y:S05]  /*a590*/  BRA `(.L_x_2809) ;  /* 0xffffffd000247947 */ /* 0x000fea000383ffff */
.L_x_2774:
[----:B-1----:R1:W2:Y:S02]  /*a5a0*/  SYNCS.PHASECHK.TRANS64.TRYWAIT P1, [R12+URZ+0x36420], R13 ;  /* 0x0364200d0c0075a7 */ /* 0x0022a4000802017f */
[----:B--2---:R-:W-:Y:S05]  /*a5b0*/  @!P1 NANOSLEEP.SYNCS 0x989680 ;  /* 0x009896800000995d */ /* 0x004fea0003900000 */
[----:B------:R-:W2:Y:S02]  /*a5c0*/  @!P1 SYNCS.PHASECHK.TRANS64 P1, [R12+URZ+0x36420], R13 ;  /* 0x0364200d0c0095a7 */ /* 0x000ea4000802007f */
[----:B--2---:R-:W-:Y:S05]  /*a5d0*/  @!P1 BRA `(.L_x_2774) ;  /* 0xfffffffc00f09947 */ /* 0x004fea000383ffff */
[----:B------:R-:W-:Y:S05]  /*a5e0*/  BRA `(.L_x_2810) ;  /* 0xffffffdc000c7947 */ /* 0x000fea000383ffff */
.L_x_2778:
[----:B-1----:R1:W3:Y:S02]  /*a5f0*/  SYNCS.PHASECHK.TRANS64.TRYWAIT P1, [R12+URZ+0x36438], R13 ;  /* 0x0364380d0c0075a7 */ /* 0x0022e4000802017f */
[----:B---3--:R-:W-:Y:S05]  /*a600*/  @!P1 NANOSLEEP.SYNCS 0x989680 ;  /* 0x009896800000995d */ /* 0x008fea0003900000 */
[----:B------:R-:W3:Y:S02]  /*a610*/  @!P1 SYNCS.PHASECHK.TRANS64 P1, [R12+URZ+0x36438], R13 ;  /* 0x0364380d0c0095a7 */ /* 0x000ee4000802007f */
[----:B---3--:R-:W-:Y:S05]  /*a620*/  @!P1 BRA `(.L_x_2778) ;  /* 0xfffffffc00f09947 */ /* 0x008fea000383ffff */
[----:B------:R-:W-:Y:S05]  /*a630*/  BRA `(.L_x_2811) ;  /* 0xffffffe000dc7947 */ /* 0x000fea000383ffff */
.L_x_2780:
[----:B--2---:R2:W3:Y:S02]  /*a640*/  SYNCS.PHASECHK.TRANS64.TRYWAIT P1, [R12+URZ+0x36428], R0 ;  /* 0x036428000c0075a7 */ /* 0x0044e4000802017f */
[----:B---3--:R-:W-:Y:S05]  /*a650*/  @!P1 NANOSLEEP.SYNCS 0x989680 ;  /* 0x009896800000995d */ /* 0x008fea0003900000 */
[----:B------:R-:W3:Y:S02]  /*a660*/  @!P1 SYNCS.PHASECHK.TRANS64 P1, [R12+URZ+0x36428], R0 ;  /* 0x036428000c0095a7 */ /* 0x000ee4000802007f */
[----:B---3--:R-:W-:Y:S05]  /*a670*/  @!P1 BRA `(.L_x_2780) ;  /* 0xfffffffc00f09947 */ /* 0x008fea000383ffff */
[----:B------:R-:W-:Y:S05]  /*a680*/  BRA `(.L_x_2812) ;  /* 0xffffffe400a87947 */ /* 0x000fea000383ffff */
.L_x_2782:
        /* <DEDUP_REMOVED lines=8> */
.L_x_2784:
[----:B------:R-:W-:-:S07]  /*a710*/  SHF.L.U32 R5, R16, 0x1f, RZ ;  /* 0x0000001f10057819 */ /* 0x000fce00000006ff */
.L_x_2814:
[----:B---3--:R3:W4:Y:S02]  /*a720*/  SYNCS.PHASECHK.TRANS64.TRYWAIT P1, [R12+URZ+0x36420], R5 ;  /* 0x036420050c0075a7 */ /* 0x008724000802017f */
[----:B----4-:R-:W-:Y:S05]  /*a730*/  @!P1 NANOSLEEP.SYNCS 0x989680 ;  /* 0x009896800000995d */ /* 0x010fea0003900000 */
[----:B------:R-:W4:Y:S02]  /*a740*/  @!P1 SYNCS.PHASECHK.TRANS64 P1, [R12+URZ+0x36420], R5 ;  /* 0x036420050c0095a7 */ /* 0x000f24000802007f */
[----:B----4-:R-:W-:Y:S05]  /*a750*/  @!P1 BRA `(.L_x_2814) ;  /* 0xfffffffc00f09947 */ /* 0x010fea000383ffff */
[----:B------:R-:W-:Y:S05]  /*a760*/  BRA `(.L_x_2815) ;  /* 0xffffffec000c7947 */ /* 0x000fea000383ffff */
.L_x_2787:
[----:B--2---:R2:W3:Y:S02]  /*a770*/  SYNCS.PHASECHK.TRANS64.TRYWAIT P1, [R12+URZ+0x36438], R13 ;  /* 0x0364380d0c0075a7 */ /* 0x0044e4000802017f */
[----:B---3--:R-:W-:Y:S05]  /*a780*/  @!P1 NANOSLEEP.SYNCS 0x989680 ;  /* 0x009896800000995d */ /* 0x008fea0003900000 */
[----:B------:R-:W3:Y:S02]  /*a790*/  @!P1 SYNCS.PHASECHK.TRANS64 P1, [R12+URZ+0x36438], R13 ;  /* 0x0364380d0c0095a7 */ /* 0x000ee4000802007f */
[----:B---3--:R-:W-:Y:S05]  /*a7a0*/  @!P1 BRA `(.L_x_2787) ;  /* 0xfffffffc00f09947 */ /* 0x008fea000383ffff */
[----:B------:R-:W-:Y:S05]  /*a7b0*/  BRA `(.L_x_2816) ;  /* 0xffffffec00d87947 */ /* 0x000fea000383ffff */
.L_x_2789:
[----:B-1----:R1:W2:Y:S02]  /*a7c0*/  SYNCS.PHASECHK.TRANS64.TRYWAIT P1, [R12+URZ+0x36428], R5 ;  /* 0x036428050c0075a7 */ /* 0x0022a4000802017f */
[----:B--2---:R-:W-:Y:S05]  /*a7d0*/  @!P1 NANOSLEEP.SYNCS 0x989680 ;  /* 0x009896800000995d */ /* 0x004fea0003900000 */
[----:B------:R-:W2:Y:S02]  /*a7e0*/  @!P1 SYNCS.PHASECHK.TRANS64 P1, [R12+URZ+0x36428], R5 ;  /* 0x036428050c0095a7 */ /* 0x000ea4000802007f */
[----:B--2---:R-:W-:Y:S05]  /*a7f0*/  @!P1 BRA `(.L_x_2789) ;  /* 0xfffffffc00f09947 */ /* 0x004fea000383ffff */
[----:B------:R-:W-:Y:S05]  /*a800*/  BRA `(.L_x_2817) ;  /* 0xfffffff000887947 */ /* 0x000fea000383ffff */
.L_x_2791:
[----:B--2---:R2:W3:Y:S02]  /*a810*/  SYNCS.PHASECHK.TRANS64.TRYWAIT P1, [R12+URZ+0x36438], R3 ;  /* 0x036438030c0075a7 */ /* 0x0044e4000802017f */
[----:B---3--:R-:W-:Y:S05]  /*a820*/  @!P1 NANOSLEEP.SYNCS 0x989680 ;  /* 0x009896800000995d */ /* 0x008fea0003900000 */
[----:B------:R-:W3:Y:S02]  /*a830*/  @!P1 SYNCS.PHASECHK.TRANS64 P1, [R12+URZ+0x36438], R3 ;  /* 0x036438030c0095a7 */ /* 0x000ee4000802007f */
[----:B---3--:R-:W-:Y:S05]  /*a840*/  @!P1 BRA `(.L_x_2791) ;  /* 0xfffffffc00f09947 */ /* 0x008fea000383ffff */
[----:B------:R-:W-:Y:S05]  /*a850*/  BRA `(.L_x_2818) ;  /* 0xfffffff4003c7947 */ /* 0x000fea000383ffff */
.L_x_2793:
[----:B------:R-:W-:Y:S01]  /*a860*/  BSSY B1, `(.L_x_2819) ;  /* 0x0000006000017945 */ /* 0x000fe20003800000 */
[----:B------:R-:W-:-:S07]  /*a870*/  IMAD.MOV.U32 R15, RZ, RZ, -0x1 ;  /* 0xffffffffff0f7424 */ /* 0x000fce00078e00ff */
[----:B-1----:R-:W-:Y:S05]  /*a880*/  WARPSYNC.COLLECTIVE R15, `(.L_x_2820) ;  /* 0x000000000f0c7348 */ /* 0x002fea0003c00000 */
[----:B------:R-:W-:Y:S02]  /*a890*/  ELECT P6, UR62, PT ;  /* 0x00000000003e782f */ /* 0x000fe400038c0000 */
[----:B------:R-:W-:Y:S01]  /*a8a0*/  MOV R14, UR62 ;  /* 0x0000003e000e7c02 */ /* 0x000fe20008000f00 */
[----:B-1----:R-:W-:Y:S10]  /*a8b0*/  ENDCOLLECTIVE ;  /* 0x000000000000791b */ /* 0x002ff40003800000 */
.L_x_2820:
[----:B------:R-:W-:Y:S05]  /*a8c0*/  BSYNC B1 ;  /* 0x0000000000017941 */ /* 0x000fea0003800000 */
.L_x_2819:
[----:B------:R-:W-:Y:S05]  /*a8d0*/  BRA `(.L_x_2821) ;  /* 0xfffffff400fc7947 */ /* 0x000fea000383ffff */
.L_x_2795:
[----:B--2---:R2:W3:Y:S02]  /*a8e0*/  SYNCS.PHASECHK.TRANS64.TRYWAIT P0, [R5+URZ], R2 ;  /* 0x00000002050075a7 */ /* 0x0044e4000800017f */
[----:B---3--:R-:W-:Y:S05]  /*a8f0*/  @!P0 NANOSLEEP.SYNCS 0x989680 ;  /* 0x009896800000895d */ /* 0x008fea0003900000 */
[----:B------:R-:W3:Y:S02]  /*a900*/  @!P0 SYNCS.PHASECHK.TRANS64 P0, [R5+URZ], R2 ;  /* 0x00000002050085a7 */ /* 0x000ee4000800007f */
[----:B---3--:R-:W-:Y:S05]  /*a910*/  @!P0 BRA `(.L_x_2795) ;  /* 0xfffffffc00f08947 */ /* 0x008fea000383ffff */
[----:B------:R-:W-:Y:S05]  /*a920*/  BRA `(.L_x_2822) ;  /* 0xfffffff8003c7947 */ /* 0x000fea000383ffff */
.L_x_2796:
[----:B---3--:R3:W4:Y:S02]  /*a930*/  SYNCS.PHASECHK.TRANS64.TRYWAIT P0, [R23+URZ], R0 ;  /* 0x00000000170075a7 */ /* 0x008724000800017f */
[----:B----4-:R-:W-:Y:S05]  /*a940*/  @!P0 NANOSLEEP.SYNCS 0x989680 ;  /* 0x009896800000895d */ /* 0x010fea0003900000 */
[----:B------:R-:W4:Y:S02]  /*a950*/  @!P0 SYNCS.PHASECHK.TRANS64 P0, [R23+URZ], R0 ;  /* 0x00000000170085a7 */ /* 0x000f24000800007f */
[----:B----4-:R-:W-:Y:S05]  /*a960*/  @!P0 BRA `(.L_x_2796) ;  /* 0xfffffffc00f08947 */ /* 0x010fea000383ffff */
[----:B------:R-:W-:Y:S05]  /*a970*/  BRA `(.L_x_2823) ;  /* 0xfffffff800307947 */ /* 0x000fea000383ffff */
.L_x_2824:
        /* <DEDUP_REMOVED lines=16> */
.L_x_3872:


//--------------------- .text._ZN7cutlass13device_kernelIN5flash11enable_sm90INS1_16FlashAttnBwdSm90INS1_25CollectiveMainloopBwdSm90ILi2ELi1ELi1EN4cute5tupleIJNS5_1CILi1EEES8_S8_EEENS6_IJNS7_ILi64EEENS7_ILi96EEENS7_ILi192EEEEEENS_10bfloat16_tEfNS_4arch4Sm90ELb1ELb0ELb1ELb0ELb0ELb0ELb1ELb0ELi3ELi1ELi1ELi1ELb0EEENS1_24CollectiveEpilogueBwdGQAISD_fSG_Li384ELb0ELb0EEENS1_25SingleTileBwdLPTSchedulerILb0ELi96ELb0EEEEEEEEEvNT_6ParamsE --------------------------
	.section	.text._ZN7cutlass13device_kernelIN5flash11enable_sm90INS1_16FlashAttnBwdSm90INS1_25CollectiveMainloopBwdSm90ILi2ELi1ELi1EN4cute5tupleIJNS5_1CILi1EEES8_S8_EEENS6_IJNS7_ILi64EEENS7_ILi96EEENS7_ILi192EEEEEENS_10bfloat16_tEfNS_4arch4Sm90ELb1ELb0ELb1ELb0ELb0ELb0ELb1ELb0ELi3ELi1ELi1ELi1ELb0EEENS1_24CollectiveEpilogueBwdGQAISD_fSG_Li384ELb0ELb0EEENS1_25SingleTileBwdLPTSchedulerILb0ELi96ELb0EEEEEEEEEvNT_6ParamsE,"ax",@progbits
	.align	128
.text._ZN7cutlass13device_kernelIN5flash11enable_sm90INS1_16FlashAttnBwdSm90INS1_25CollectiveMainloopBwdSm90ILi2ELi1ELi1EN4cute5tupleIJNS5_1CILi1EEES8_S8_EEENS6_IJNS7_ILi64EEENS7_ILi96EEENS7_ILi192EEEEEENS_10bfloat16_tEfNS_4arch4Sm90ELb1ELb0ELb1ELb0ELb0ELb0ELb1ELb0ELi3ELi1ELi1ELi1ELb0EEENS1_24CollectiveEpilogueBwdGQAISD_fSG_Li384ELb0ELb0EEENS1_25SingleTileBwdLPTSchedulerILb0ELi96ELb0EEEEEEEEEvNT_6ParamsE:
        .type           _ZN7cutlass13device_kernelIN5flash11enable_sm90INS1_16FlashAttnBwdSm90INS1_25CollectiveMainloopBwdSm90ILi2ELi1ELi1EN4cute5tupleIJNS5_1CILi1EEES8_S8_EEENS6_IJNS7_ILi64EEENS7_ILi96EEENS7_ILi192EEEEEENS_10bfloat16_tEfNS_4arch4Sm90ELb1ELb0ELb1ELb0ELb0ELb0ELb1ELb0ELi3ELi1ELi1ELi1ELb0EEENS1_24CollectiveEpilogueBwdGQAISD_fSG_Li384ELb0ELb0EEENS1_25SingleTileBwdLPTSchedulerILb0ELi96ELb0EEEEEEEEEvNT_6ParamsE,@function
        .size           _ZN7cutlass13device_kernelIN5flash11enable_sm90INS1_16FlashAttnBwdSm90INS1_25CollectiveMainloopBwdSm90ILi2ELi1ELi1EN4cute5tupleIJNS5_1CILi1EEES8_S8_EEENS6_IJNS7_ILi64EEENS7_ILi96EEENS7_ILi192EEEEEENS_10bfloat16_tEfNS_4arch4Sm90ELb1ELb0ELb1ELb0ELb0ELb0ELb1ELb0ELi3ELi1ELi1ELi1ELb0EEENS1_24CollectiveEpilogueBwdGQAISD_fSG_Li384ELb0ELb0EEENS1_25SingleTileBwdLPTSchedulerILb0ELi96ELb0EEEEEEEEEvNT_6ParamsE,(.L_x_3873 - _ZN7cutlass13device_kernelIN5flash11enable_sm90INS1_16FlashAttnBwdSm90INS1_25CollectiveMainloopBwdSm90ILi2ELi1ELi1EN4cute5tupleIJNS5_1CILi1EEES8_S8_EEENS6_IJNS7_ILi64EEENS7_ILi96EEENS7_ILi192EEEEEENS_10bfloat16_tEfNS_4arch4Sm90ELb1ELb0ELb1ELb0ELb0ELb0ELb1ELb0ELi3ELi1ELi1ELi1ELb0EEENS1_24CollectiveEpilogueBwdGQAISD_fSG_Li384ELb0ELb0EEENS1_25SingleTileBwdLPTSchedulerILb0ELi96ELb0EEEEEEEEEvNT_6ParamsE)
        .other          _ZN7cutlass13device_kernelIN5flash11enable_sm90INS1_16FlashAttnBwdSm90INS1_25CollectiveMainloopBwdSm90ILi2ELi1ELi1EN4cute5tupleIJNS5_1CILi1EEES8_S8_EEENS6_IJNS7_ILi64EEENS7_ILi96EEENS7_ILi192EEEEEENS_10bfloat16_tEfNS_4arch4Sm90ELb1ELb0ELb1ELb0ELb0ELb0ELb1ELb0ELi3ELi1ELi1ELi1ELb0EEENS1_24CollectiveEpilogueBwdGQAISD_fSG_Li384ELb0ELb0EEENS1_25SingleTileBwdLPTSchedulerILb0ELi96ELb0EEEEEEEEEvNT_6ParamsE,@"STO_CUDA_ENTRY STV_DEFAULT"
_ZN7cutlass13device_kernelIN5flash11enable_sm90INS1_16FlashAttnBwdSm90INS1_25CollectiveMainloopBwdSm90ILi2ELi1ELi1EN4cute5tupleIJNS5_1CILi1EEES8_S8_EEENS6_IJNS7_ILi64EEENS7_ILi96EEENS7_ILi192EEEEEENS_10bfloat16_tEfNS_4arch4Sm90ELb1ELb0ELb1ELb0ELb0ELb0ELb1ELb0ELi3ELi1ELi1ELi1ELb0EEENS1_24CollectiveEpilogueBwdGQAISD_fSG_Li384ELb0ELb0EEENS1_25SingleTileBwdLPTSchedulerILb0ELi96ELb0EEEEEEEEEvNT_6ParamsE:
        /* <DEDUP_REMOVED lines=23> */
.L_x_2826:
[----:B------:R-:W-:Y:S05]  /*0170*/  BSYNC B0 ;  /* 0x0000000000007941 */ /* 0x000fea0003800000 */
.L_x_2825:
        /* <DEDUP_REMOVED lines=34> */
.L_x_2827:
        /* <DEDUP_REMOVED lines=20> */
.L_x_2828:
[----:B---3--:R-:W-:Y:S01]  /*04e0*/  ISETP.NE.AND P0, PT, R2, RZ, PT ;  /* 0x000000ff0200720c */ /* 0x008fe20003f05270 */
[----:B------:R-:W-:Y:S01]  /*04f0*/  IMAD.MOV.U32 R2, RZ, RZ, 0x1 ;  /* 0x00000001ff027424 */ /* 0x000fe200078e00ff */
[----:B------:R-:W-:Y:S01]  /*0500*/  NOP ;  /* 0x0000000000007918 */ /* 0x000fe20000000000 */
[----:B------:R-:W-:Y:S03]  /*0510*/  BSSY B6, `(.L_x_2829) ;  /* 0x00007d7000067945 */ /* 0x000fe60003800000 */
[----:B------:R-:W-:-:S05]  /*0520*/  SEL R2, R2, 0x2, !P0 ;  /* 0x0000000202027807 */ /* 0x000fca0004000000 */
[----:B------:R3:W-:Y:S01]  /*0530*/  STL [R1+0xc], R2 ;  /* 0x00000c0201007387 */ /* 0x0007e20000100800 */
[----:B-12-4-:R-:W-:Y:S06]  /*0540*/  BAR.SYNC.DEFER_BLOCKING 0x0 ;  /* 0x0000000000007b1d */ /* 0x016fec0000010000 */
[----:B------:R-:W-:Y:S05]  /*0550*/  @!P0 BRA `(.L_x_2830) ;  /* 0x0000004000d88947 */ /* 0x000fea0003800000 */
.L_x_2831:
        /* <DEDUP_REMOVED lines=32> */
.L_x_2832:
[----:B------:R-:W-:Y:S01]  /*0760*/  ULDC UR7, c[0x0][0x8cc] ;  /* 0x0002330000077ab9 */ /* 0x000fe20000000800 */
[----:B------:R-:W-:Y:S01]  /*0770*/  UMOV UR38, UR10 ;  /* 0x0000000a00267c82 */ /* 0x000fe20008000000 */
[----:B------:R-:W-:-:S11]  /*0780*/  UISETP.NE.AND UP0, UPT, UR7, 0x1, UPT ;  /* 0x000000010700788c */ /* 0x000fd6000bf05270 */
[----:B------:R-:W-:Y:S02]  /*0790*/  @UP0 ULDC.64 UR8, c[0x0][0x8d0] ;  /* 0x0002340000080ab9 */ /* 0x000fe40000000a00 */
[----:B------:R-:W-:-:S04]  /*07a0*/  UIMAD.WIDE.U32 UR4, UR10, UR8, URZ ;  /* 0x000000080a0472a5 */ /* 0x000fc8000f8e003f */
[----:B------:R-:W-:-:S04]  /*07b0*/  @UP0 USHF.R.U32.HI UR38, URZ, UR9, UR5 ;  /* 0x000000093f260299 */ /* 0x000fc80008011605 */
[----:B------:R-:W-:-:S12]  /*07c0*/  UIMAD UR4, UR38, UR7, URZ ;  /* 0x00000007260472a4 */ /* 0x000fd8000f8e023f */
.L_x_2833:
        /* <DEDUP_REMOVED lines=103> */
.L_x_2837:
        /* <DEDUP_REMOVED lines=15> */
.L_x_2836:
        /* <DEDUP_REMOVED lines=20> */
.L_x_2839:
        /* <DEDUP_REMOVED lines=15> */
.L_x_2838:
        /* <DEDUP_REMOVED lines=8> */
.L_x_2924:
        /* <DEDUP_REMOVED lines=19> */
.L_x_2841:
        /* <DEDUP_REMOVED lines=109> */
.L_x_2853:
[----:B------:R-:W-:-:S13]  /*19e0*/  ISETP.NE.AND P0, PT, R8, 0x3, PT ;  /* 0x000000030800780c */ /* 0x000fda0003f05270 */
[----:B-1----:R-:W-:Y:S05]  /*19f0*/  @!P0 BRA `(.L_x_2843) ;  /* 0x0000000000048947 */ /* 0x002fea0003800000 */
[----:B------:R-:W-:Y:S01]  /*1a00*/  BPT.TRAP 0x1 ;  /* 0x000000040000795c */ /* 0x000fe20000300000 */
.L_x_2843:
[----:B------:R-:W-:Y:S02]  /*1a10*/  LEA R3, R2, UR40, 0x3 ;  /* 0x0000002802037c11 */ /* 0x000fe4000f8e18ff */
[----:B------:R-:W-:-:S04]  /*1a20*/  SHF.L.U32 R10, R7, 0x1f, RZ ;  /* 0x0000001f070a7819 */ /* 0x000fc800000006ff */
[----:B------:R1:W2:Y:S01]  /*1a30*/  SYNCS.PHASECHK.TRANS64.TRYWAIT P1, [R3+URZ+0x36410], R10 ;  /* 0x0364100a030075a7 */ /* 0x0002a2000802017f */
[----:B------:R-:W-:Y:S05]  /*1a40*/  @!P0 BRA `(.L_x_2844) ;  /* 0x0000000000048947 */ /* 0x000fea0003800000 */
[----:B------:R-:W-:Y:S01]  /*1a50*/  BPT.TRAP 0x1 ;  /* 0x000000040000795c */ /* 0x000fe20000300000 */
.L_x_2844:
[----:B--2---:R-:W-:Y:S05]  /*1a60*/  @P1 BRA `(.L_x_2845) ;  /* 0x0000000000081947 */ /* 0x004fea0003800000 */
[----:B------:R-:W2:Y:S02]  /*1a70*/  SYNCS.PHASECHK.TRANS64.TRYWAIT P1, [R3+URZ+0x36410], R10 ;  /* 0x0364100a030075a7 */ /* 0x000ea4000802017f */
[----:B--2---:R-:W-:Y:S05]  /*1a80*/  @!P1 BRA `(.L_x_2846) ;  /* 0x0000006800389947 */ /* 0x004fea0003800000 */
.L_x_2845:
        /* <DEDUP_REMOVED lines=103> */
.L_x_2847:
[----:B------:R-:W-:-:S04]  /*2100*/  SHF.L.U32 R14, R5, 0x1f, RZ ;  /* 0x0000001f050e7819 */ /* 0x000fc800000006ff */
[----:B------:R1:W1:Y:S01]  /*2110*/  SYNCS.PHASECHK.TRANS64.TRYWAIT P1, [UR40+0x36430], R14 ;  /* 0x0364300eff0075a7 */ /* 0x0002620008020168 */
[----:B------:R-:W-:Y:S05]  /*2120*/  @!P0 BRA `(.L_x_2848) ;  /* 0x0000000000048947 */ /* 0x000fea0003800000 */
[----:B------:R-:W-:Y:S01]  /*2130*/  BPT.TRAP 0x1 ;  /* 0x000000040000795c */ /* 0x000fe20000300000 */
.L_x_2848:
        /* <DEDUP_REMOVED lines=36> */
.L_x_2849:
        /* <DEDUP_REMOVED lines=351> */
.L_x_2851:
        /* <DEDUP_REMOVED lines=60> */
.L_x_2852:
        /* <DEDUP_REMOVED lines=62> */
.L_x_2835:
[----:B------:R-:W-:Y:S05]  /*4110*/  @P0 BRA `(.L_x_2834) ;  /* 0x0000004000580947 */ /* 0x000fea0003800000 */
[----:B------:R-:W1:Y:S01]  /*4120*/  S2R R4, SR_TID.X ;  /* 0x0000000000047919 */ /* 0x000e620000002100 */
[----:B------:R-:W2:Y:S01]  /*4130*/  S2UR UR5, SR_CgaCtaId ;  /* 0x00000000000579c3 */ /* 0x000ea20000008800 */
[----:B------:R-:W-:Y:S01]  /*4140*/  ULDC UR4, c[0x0][0x850] ;  /* 0x0002140000047ab9 */ /* 0x000fe20000000800 */
[----:B------:R-:W-:Y:S01]  /*4150*/  UIMAD UR38, UR38, 0x4800, URZ ;  /* 0x00004800262678a4 */ /* 0x000fe2000f8e023f */
[----:B------:R-:W-:Y:S01]  /*4160*/  BSSY B0, `(.L_x_2854) ;  /* 0x0000051000007945 */ /* 0x000fe20003800000 */
[----:B------:R-:W-:Y:S01]  /*4170*/  UISETP.NE.AND UP0, UPT, UR4, 0x1, UPT ;  /* 0x000000010400788c */ /* 0x000fe2000bf05270 */
[----:B------:R-:W-:Y:S02]  /*4180*/  ULDC.64 UR10, c[0x0][0x818] ;  /* 0x00020600000a7ab9 */ /* 0x000fe40000000a00 */
[----:B------:R-:W-:Y:S01]  /*4190*/  UMOV UR4, 0x400 ;  /* 0x0000040000047882 */ /* 0x000fe20000000000 */
[----:B------:R-:W-:Y:S01]  /*41a0*/  USHF.R.S32.HI UR39, URZ, 0x1f, UR38 ;  /* 0x0000001f3f277899 */ /* 0x000fe20008011426 */
[----:B------:R-:W-:Y:S01]  /*41b0*/  ULDC.64 UR12, c[0x0][0x820] ;  /* 0x00020800000c7ab9 */ /* 0x000fe20000000a00 */
[----:B------:R-:W-:-:S05]  /*41c0*/  ULDC.64 UR14, c[0x0][0x848] ;  /* 0x00021200000e7ab9 */ /* 0x000fca0000000a00 */
[----:B------:R-:W-:Y:S02]  /*41d0*/  @UP0 ULDC UR6, c[0x0][0x854] ;  /* 0x0002150000060ab9 */ /* 0x000fe40000000800 */
[----:B------:R-:W-:Y:S02]  /*41e0*/  UIMAD.WIDE.U32 UR6, UR36, UR6, URZ ;  /* 0x00000006240672a5 */ /* 0x000fe4000f8e003f */
[----:B--2---:R-:W-:-:S03]  /*41f0*/  ULEA UR4, UR5, UR4, 0x18 ;  /* 0x0000000405047291 */ /* 0x004fc6000f8ec03f */
[----:B------:R-:W-:Y:S02]  /*4200*/  @UP0 ULDC UR5, c[0x0][0x858] ;  /* 0x0002160000050ab9 */ /* 0x000fe40000000800 */
[----:B------:R-:W-:Y:S01]  /*4210*/  @UP0 USHF.R.U32.HI UR36, URZ, UR5, UR7 ;  /* 0x000000053f240299 */ /* 0x000fe20008011607 */
[----:B-1----:R-:W-:-:S03]  /*4220*/  VIADD R3, R4, 0xffffff80 ;  /* 0xffffff8004037836 */ /* 0x002fc60000000000 */
[----:B------:R-:W-:Y:S02]  /*4230*/  USHF.R.S32.HI UR5, URZ, 0x1f, UR36 ;  /* 0x0000001f3f057899 */ /* 0x000fe40008011424 */
[----:B------:R-:W-:Y:S01]  /*4240*/  UIMAD.WIDE.U32 UR6, UR36, UR10, UR38 ;  /* 0x0000000a240672a5 */ /* 0x000fe2000f8e0026 */
[----:B------:R-:W-:Y:S01]  /*4250*/  SHF.R.S32.HI R0, RZ, 0x1f, R3 ;  /* 0x0000001fff007819 */ /* 0x000fe20000011403 */
[----:B------:R-:W-:Y:S01]  /*4260*/  UIMAD UR8, UR5, UR10, URZ ;  /* 0x0000000a050872a4 */ /* 0x000fe2000f8e023f */
[----:B------:R-:W-:Y:S01]  /*4270*/  BAR.SYNC.DEFER_BLOCKING 0x1, 0x180 ;  /* 0x0046000000007b1d */ /* 0x000fe20000010000 */
[----:B------:R-:W-:Y:S02]  /*4280*/  ISETP.NE.AND P0, PT, R3, RZ, PT ;  /* 0x000000ff0300720c */ /* 0x000fe40003f05270 */
[----:B------:R-:W-:Y:S01]  /*4290*/  LEA.HI R2, R0, R3, RZ, 0x7 ;  /* 0x0000000300027211 */ /* 0x000fe200078f38ff */
[----:B------:R-:W-:-:S03]  /*42a0*/  UIMAD UR8, UR36, UR11, UR8 ;  /* 0x0000000b240872a4 */ /* 0x000fc6000f8e0208 */
[----:B------:R-:W-:Y:S01]  /*42b0*/  LOP3.LUT R0, R2, 0x3fffff80, RZ, 0xc0, !PT ;  /* 0x3fffff8002007812 */ /* 0x000fe200078ec0ff */
[----:B------:R-:W-:Y:S01]  /*42c0*/  ULDC.64 UR10, c[0x0][0x840] ;  /* 0x00021000000a7ab9 */ /* 0x000fe20000000a00 */
[----:B------:R-:W-:Y:S01]  /*42d0*/  SHF.R.S32.HI R5, RZ, 0x7, R2 ;  /* 0x00000007ff057819 */ /* 0x000fe20000011402 */
[----:B------:R-:W-:Y:S02]  /*42e0*/  UIMAD UR5, UR5, UR10, URZ ;  /* 0x0000000a050572a4 */ /* 0x000fe4000f8e023f */
[----:B------:R-:W-:Y:S01]  /*42f0*/  IMAD.IADD R0, R3, 0x1, -R0 ;  /* 0x0000000103007824 */ /* 0x000fe200078e0a00 */
[----:B------:R-:W-:Y:S02]  /*4300*/  UIMAD.WIDE.U32 UR38, UR36, UR10, UR38 ;  /* 0x0000000a242672a5 */ /* 0x000fe4000f8e0026 */
[----:B------:R-:W-:Y:S01]  /*4310*/  UIMAD UR9, UR36, UR11, UR5 ;  /* 0x0000000b240972a4 */ /* 0x000fe2000f8e0205 */
[----:B------:R-:W-:Y:S01]  /*4320*/  IMAD R0, R5, 0x600, R0 ;  /* 0x0000060005007824 */ /* 0x000fe200078e0200 */
[----:B------:R-:W-:-:S02]  /*4330*/  USHF.R.S32.HI UR5, URZ, 0x1f, UR37 ;  /* 0x0000001f3f057899 */ /* 0x000fc40008011425 */
[----:B------:R-:W-:Y:S01]  /*4340*/  UIADD3 UR7, UR7, UR8, URZ ;  /* 0x0000000807077290 */ /* 0x000fe2000fffe03f */
[----:B------:R-:W-:Y:S01]  /*4350*/  IMAD.SHL.U32 R0, R0, 0x4, RZ ;  /* 0x0000000400007824 */ /* 0x000fe200078e00ff */
[----:B------:R-:W-:Y:S02]  /*4360*/  UIMAD UR10, UR5, UR12, URZ ;  /* 0x0000000c050a72a4 */ /* 0x000fe4000f8e023f */
[----:B------:R-:W-:Y:S02]  /*4370*/  UIMAD UR5, UR5, UR14, URZ ;  /* 0x0000000e050572a4 */ /* 0x000fe4000f8e023f */
[----:B------:R-:W-:Y:S01]  /*4380*/  LEA R0, R0, UR4, 0x2 ;  /* 0x0000000400007c11 */ /* 0x000fe2000f8e10ff */
[----:B------:R-:W-:Y:S01]  /*4390*/  UIADD3 UR9, UR39, UR9, URZ ;  /* 0x0000000927097290 */ /* 0x000fe2000fffe03f */
[----:B------:R-:W-:Y:S01]  /*43a0*/  UMOV UR8, UR38 ;  /* 0x0000002600087c82 */ /* 0x000fe20008000000 */
[----:B------:R-:W-:Y:S02]  /*43b0*/  UIMAD UR10, UR37, UR13, UR10 ;  /* 0x0000000d250a72a4 */ /* 0x000fe4000f8e020a */
[----:B------:R1:W-:Y:S01]  /*43c0*/  STS.128 [R0], R24 ;  /* 0x0000001800007388 */ /* 0x0003e20000000c00 */
        /* <DEDUP_REMOVED lines=35> */
.L_x_2856:
[----:B------:R-:W-:Y:S01]  /*4600*/  @P0 ELECT P1, URZ, PT ;  /* 0x00000000003f082f */ /* 0x000fe20003820000 */
[----:B------:R2:W-:-:S12]  /*4610*/  UBLKRED.G.S.ADD.F32.RN [UR6], [UR4], UR5, desc[UR8] ;  /* 0x00000806040073bb */ /* 0x0005d800080a1405 */
[----:B------:R-:W-:Y:S02]  /*4620*/  @P1 PLOP3.LUT P0, PT, P1, PT, PT, 0x8, 0x0 ;  /* 0x000000000000181c */ /* 0x000fe40000f0e170 */
[----:B------:R-:W-:-:S11]  /*4630*/  PLOP3.LUT P1, PT, PT, PT, PT, 0x8, 0x0 ;  /* 0x000000000000781c */ /* 0x000fd60003f2e170 */
[----:B--2---:R-:W-:Y:S05]  /*4640*/  @P0 BRA.U.ANY `(.L_x_2856) ;  /* 0xfffffffd00ec0947 */ /* 0x004fea000393ffff */
[----:B------:R0:W-:Y:S01]  /*4650*/  UTMACMDFLUSH ;  /* 0x00000000000079b7 */ /* 0x0001e20000000000 */
[----:B------:R-:W-:-:S04]  /*4660*/  DEPBAR.LE SB0, 0x0 ;  /* 0x000080000000791a */ /* 0x000fc80000000000 */
.L_x_2855:
[----:B------:R-:W-:Y:S05]  /*4670*/  BSYNC B0 ;  /* 0x0000000000007941 */ /* 0x000fea0003800000 */
.L_x_2854:
        /* <DEDUP_REMOVED lines=28> */
.L_x_2857:
[----:B------:R-:W-:Y:S01]  /*4840*/  @P0 ELECT P1, URZ, PT ;  /* 0x00000000003f082f */ /* 0x000fe20003820000 */
[----:B------:R3:W-:-:S12]  /*4850*/  UBLKRED.G.S.ADD.F32.RN [UR6], [UR4], UR5, desc[UR8] ;  /* 0x00000806040073bb */ /* 0x0007d800080a1405 */
[----:B------:R-:W-:Y:S02]  /*4860*/  @P1 PLOP3.LUT P0, PT, P1, PT, PT, 0x8, 0x0 ;  /* 0x000000000000181c */ /* 0x000fe40000f0e170 */
[----:B------:R-:W-:-:S11]  /*4870*/  PLOP3.LUT P1, PT, PT, PT, PT, 0x8, 0x0 ;  /* 0x000000000000781c */ /* 0x000fd60003f2e170 */
[----:B---3--:R-:W-:Y:S05]  /*4880*/  @P0 BRA.U.ANY `(.L_x_2857) ;  /* 0xfffffffd00ec0947 */ /* 0x008fea000393ffff */
[----:B------:R0:W-:Y:S01]  /*4890*/  UTMACMDFLUSH ;  /* 0x00000000000079b7 */ /* 0x0001e20000000000 */
[----:B------:R-:W-:-:S04]  /*48a0*/  DEPBAR.LE SB0, 0x0 ;  /* 0x000080000000791a */ /* 0x000fc80000000000 */
[----:B------:R-:W-:Y:S05]  /*48b0*/  BRA `(.L_x_2834) ;  /* 0x0000003800707947 */ /* 0x000fea0003800000 */
.L_x_2830:
        /* <DEDUP_REMOVED lines=29> */
.L_x_2859:
[----:B------:R-:W-:Y:S01]  /*4a90*/  ULDC UR9, c[0x0][0x8cc] ;  /* 0x0002330000097ab9 */ /* 0x000fe20000000800 */
[----:B------:R-:W-:Y:S01]  /*4aa0*/  UMOV UR7, UR8 ;  /* 0x0000000800077c82 */ /* 0x000fe20008000000 */
[----:B------:R-:W-:-:S11]  /*4ab0*/  UISETP.NE.AND UP0, UPT, UR9, 0x1, UPT ;  /* 0x000000010900788c */ /* 0x000fd6000bf05270 */
[----:B------:R-:W-:Y:S02]  /*4ac0*/  @UP0 ULDC.64 UR10, c[0x0][0x8d0] ;  /* 0x00023400000a0ab9 */ /* 0x000fe40000000a00 */
[----:B------:R-:W-:-:S04]  /*4ad0*/  UIMAD.WIDE.U32 UR4, UR8, UR10, URZ ;  /* 0x0000000a080472a5 */ /* 0x000fc8000f8e003f */
[----:B------:R-:W-:-:S04]  /*4ae0*/  @UP0 USHF.R.U32.HI UR7, URZ, UR11, UR5 ;  /* 0x0000000b3f070299 */ /* 0x000fc80008011605 */
[----:B------:R-:W-:-:S12]  /*4af0*/  UIMAD UR4, UR7, UR9, URZ ;  /* 0x00000009070472a4 */ /* 0x000fd8000f8e023f */
.L_x_2860:
        /* <DEDUP_REMOVED lines=67> */
.L_x_2863:
[----:B------:R-:W-:Y:S05]  /*4f30*/  BSYNC B0 ;  /* 0x0000000000007941 */ /* 0x000fea0003800000 */
.L_x_2862:
        /* <DEDUP_REMOVED lines=18> */
.L_x_2865:
[----:B------:R-:W-:Y:S05]  /*5060*/  BSYNC B0 ;  /* 0x0000000000007941 */ /* 0x000fea0003800000 */
.L_x_2864:
        /* <DEDUP_REMOVED lines=19> */
.L_x_2867:
[----:B------:R-:W-:Y:S05]  /*51a0*/  BSYNC B0 ;  /* 0x0000000000007941 */ /* 0x000fea0003800000 */
.L_x_2866:
[----:B------:R-:W-:Y:S06]  /*51b0*/  BAR.ARV 0xa, 0xa0 ;  /* 0x0282800000007b1d */ /* 0x000fec0000002000 */
[----:B------:R-:W-:Y:S04]  /*51c0*/  BSSY B0, `(.L_x_2868) ;  /* 0x0000003000007945 */ /* 0x000fe80003800000 */
[----:B------:R-:W-:Y:S05]  /*51d0*/  @!P0 BRA `(.L_x_2869) ;  /* 0x0000000000048947 */ /* 0x000fea0003800000 */
[----:B------:R-:W-:-:S04]  /*51e0*/  DEPBAR.LE SB0, 0x1 ;  /* 0x000080400000791a */ /* 0x000fc80000000000 */
.L_x_2869:
[----:B------:R-:W-:Y:S05]  /*51f0*/  BSYNC B0 ;  /* 0x0000000000007941 */ /* 0x000fea0003800000 */
.L_x_2868:
[----:B------:R-:W-:Y:S06]  /*5200*/  BAR.ARV 0xb, 0xa0 ;  /* 0x02c2800000007b1d */ /* 0x000fec0000002000 */
[----:B------:R-:W-:Y:S04]  /*5210*/  BSSY B0, `(.L_x_2870) ;  /* 0x0000003000007945 */ /* 0x000fe80003800000 */
[----:B------:R-:W-:Y:S05]  /*5220*/  @!P0 BRA `(.L_x_2871) ;  /* 0x0000000000048947 */ /* 0x000fea0003800000 */
[----:B------:R-:W-:-:S04]  /*5230*/  DEPBAR.LE SB0, 0x0 ;  /* 0x000080000000791a */ /* 0x000fc80000000000 */
.L_x_2871:
[----:B------:R-:W-:Y:S05]  /*5240*/  BSYNC B0 ;  /* 0x0000000000007941 */ /* 0x000fea0003800000 */
.L_x_2870:
[----:B------:R-:W-:Y:S06]  /*5250*/  BAR.ARV 0xc, 0xa0 ;  /* 0x0302800000007b1d */ /* 0x000fec0000002000 */
[----:B------:R-:W-:Y:S01]  /*5260*/  UIADD3 UR12, UR8, 0x1, URZ ;  /* 0x00000001080c7890 */ /* 0x000fe2000fffe03f */
[----:B------:R-:W-:Y:S11]  /*5270*/  BRA `(.L_x_2872) ;  /* 0x0000000000047947 */ /* 0x000ff60003800000 */
.L_x_2861:
[----:B------:R-:W-:-:S05]  /*5280*/  UMOV UR12, UR8 ;  /* 0x00000008000c7c82 */ /* 0x000fca0008000000 */
.L_x_2872:
        /* <DEDUP_REMOVED lines=22> */
.L_x_2893:
        /* <DEDUP_REMOVED lines=22> */
.L_x_2874:
[----:B------:R-:W-:Y:S05]  /*5550*/  BSYNC B0 ;  /* 0x0000000000007941 */ /* 0x000fea0003800000 */
.L_x_2873:
        /* <DEDUP_REMOVED lines=12> */
.L_x_2876:
[----:B------:R-:W-:Y:S05]  /*5620*/  BSYNC B0 ;  /* 0x0000000000007941 */ /* 0x000fea0003800000 */
.L_x_2875:
        /* <DEDUP_REMOVED lines=13> */
.L_x_2878:
[----:B------:R-:W-:Y:S05]  /*5700*/  BSYNC B0 ;  /* 0x0000000000007941 */ /* 0x000fea0003800000 */
.L_x_2877:
[----:B------:R-:W-:Y:S06]  /*5710*/  BAR.ARV 0xa, 0xa0 ;  /* 0x0282800000007b1d */ /* 0x000fec0000002000 */
[----:B------:R-:W-:Y:S04]  /*5720*/  BSSY B0, `(.L_x_2879) ;  /* 0x0000003000007945 */ /* 0x000fe80003800000 */
[----:B------:R-:W-:Y:S05]  /*5730*/  @!P0 BRA `(.L_x_2880) ;  /* 0x0000000000048947 */ /* 0x000fea0003800000 */
[----:B------:R-:W-:-:S04]  /*5740*/  DEPBAR.LE SB0, 0x1 ;  /* 0x000080400000791a */ /* 0x000fc80000000000 */
.L_x_2880:
[----:B------:R-:W-:Y:S05]  /*5750*/  BSYNC B0 ;  /* 0x0000000000007941 */ /* 0x000fea0003800000 */
.L_x_2879:
[----:B------:R-:W-:Y:S06]  /*5760*/  BAR.ARV 0xb, 0xa0 ;  /* 0x02c2800000007b1d */ /* 0x000fec0000002000 */
[----:B------:R-:W-:Y:S04]  /*5770*/  BSSY B0, `(.L_x_2881) ;  /* 0x0000003000007945 */ /* 0x000fe80003800000 */
[----:B------:R-:W-:Y:S05]  /*5780*/  @!P0 BRA `(.L_x_2882) ;  /* 0x0000000000048947 */ /* 0x000fea0003800000 */
[----:B------:R-:W-:-:S04]  /*5790*/  DEPBAR.LE SB0, 0x0 ;  /* 0x000080000000791a */ /* 0x000fc80000000000 */
.L_x_2882:
[----:B------:R-:W-:Y:S05]  /*57a0*/  BSYNC B0 ;  /* 0x0000000000007941 */ /* 0x000fea0003800000 */
.L_x_2881:
        /* <DEDUP_REMOVED lines=13> */
.L_x_2884:
[----:B------:R-:W-:Y:S05]  /*5880*/  BSYNC B0 ;  /* 0x0000000000007941 */ /* 0x000fea0003800000 */
.L_x_2883:
        /* <DEDUP_REMOVED lines=12> */
.L_x_2886:
[----:B------:R-:W-:Y:S05]  /*5950*/  BSYNC B0 ;  /* 0x0000000000007941 */ /* 0x000fea0003800000 */
.L_x_2885:
        /* <DEDUP_REMOVED lines=13> */
.L_x_2888:
[----:B------:R-:W-:Y:S05]  /*5a30*/  BSYNC B0 ;  /* 0x0000000000007941 */ /* 0x000fea0003800000 */
.L_x_2887:
[----:B------:R-:W-:Y:S06]  /*5a40*/  BAR.ARV 0xa, 0xa0 ;  /* 0x0282800000007b1d */ /* 0x000fec0000002000 */
[----:B------:R-:W-:Y:S04]  /*5a50*/  BSSY B0, `(.L_x_2889) ;  /* 0x0000003000007945 */ /* 0x000fe80003800000 */
[----:B------:R-:W-:Y:S05]  /*5a60*/  @!P0 BRA `(.L_x_2890) ;  /* 0x0000000000048947 */ /* 0x000fea0003800000 */
[----:B------:R-:W-:-:S04]  /*5a70*/  DEPBAR.LE SB0, 0x1 ;  /* 0x000080400000791a */ /* 0x000fc80000000000 */
.L_x_2890:
[----:B------:R-:W-:Y:S05]  /*5a80*/  BSYNC B0 ;  /* 0x0000000000007941 */ /* 0x000fea0003800000 */
.L_x_2889:
[----:B------:R-:W-:Y:S01]  /*5a90*/  UIADD3 UR12, UR12, 0x2, URZ ;  /* 0x000000020c0c7890 */ /* 0x000fe2000fffe03f */
[----:B------:R-:W-:Y:S06]  /*5aa0*/  BAR.ARV 0xb, 0xa0 ;  /* 0x02c2800000007b1d */ /* 0x000fec0000002000 */
[----:B------:R-:W-:Y:S01]  /*5ab0*/  UISETP.GE.AND UP0, UPT, UR12, UR5, UPT ;  /* 0x000000050c00728c */ /* 0x000fe2000bf06270 */
[----:B------:R-:W-:Y:S04]  /*5ac0*/  BSSY B0, `(.L_x_2891) ;  /* 0x0000003000007945 */ /* 0x000fe80003800000 */
[----:B------:R-:W-:Y:S06]  /*5ad0*/  @!P0 BRA `(.L_x_2892) ;  /* 0x0000000000048947 */ /* 0x000fec0003800000 */
[----:B------:R-:W-:-:S04]  /*5ae0*/  DEPBAR.LE SB0, 0x0 ;  /* 0x000080000000791a */ /* 0x000fc80000000000 */
.L_x_2892:
[----:B------:R-:W-:Y:S05]  /*5af0*/  BSYNC B0 ;  /* 0x0000000000007941 */ /* 0x000fea0003800000 */
.L_x_2891:
[----:B------:R-:W-:Y:S06]  /*5b00*/  BAR.ARV 0xc, 0xa0 ;  /* 0x0302800000007b1d */ /* 0x000fec0000002000 */
[----:B------:R-:W-:Y:S01]  /*5b10*/  PLOP3.LUT P1, PT, PT, PT, UP0, 0x80, 0x0 ;  /* 0x000000000000781c */ /* 0x000fe20003f2f008 */
[----:B------:R-:W-:Y:S02]  /*5b20*/  UIADD3 UR24, UR24, 0x6000, URZ ;  /* 0x0000600018187890 */ /* 0x000fe4000fffe03f */
[----:B------:R-:W-:-:S10]  /*5b30*/  UIADD3 UR4, UR4, 0x6000, URZ ;  /* 0x0000600004047890 */ /* 0x000fd4000fffe03f */
[----:B------:R-:W-:Y:S05]  /*5b40*/  @!P1 BRA `(.L_x_2893) ;  /* 0xfffffff800289947 */ /* 0x000fea000383ffff */
[----:B------:R-:W-:Y:S05]  /*5b50*/  BRA `(.L_x_2834) ;  /* 0x0000002400c87947 */ /* 0x000fea0003800000 */
.L_x_2858:
        /* <DEDUP_REMOVED lines=21> */
.L_x_2894:
[----:B------:R-:W-:Y:S01]  /*5cb0*/  ULDC UR8, c[0x0][0x8cc] ;  /* 0x0002330000087ab9 */ /* 0x000fe20000000800 */
[----:B------:R-:W-:Y:S01]  /*5cc0*/  UMOV UR35, UR7 ;  /* 0x0000000700237c82 */ /* 0x000fe20008000000 */
[----:B------:R-:W-:-:S11]  /*5cd0*/  UISETP.NE.AND UP0, UPT, UR8, 0x1, UPT ;  /* 0x000000010800788c */ /* 0x000fd6000bf05270 */
[----:B------:R-:W-:Y:S02]  /*5ce0*/  @UP0 ULDC.64 UR10, c[0x0][0x8d0] ;  /* 0x00023400000a0ab9 */ /* 0x000fe40000000a00 */
[----:B------:R-:W-:-:S04]  /*5cf0*/  UIMAD.WIDE.U32 UR4, UR7, UR10, URZ ;  /* 0x0000000a070472a5 */ /* 0x000fc8000f8e003f */
[----:B------:R-:W-:-:S04]  /*5d00*/  @UP0 USHF.R.U32.HI UR35, URZ, UR11, UR5 ;  /* 0x0000000b3f230299 */ /* 0x000fc80008011605 */
[----:B------:R-:W-:-:S12]  /*5d10*/  UIMAD UR4, UR35, UR8, URZ ;  /* 0x00000008230472a4 */ /* 0x000fd8000f8e023f */
.L_x_2895:
        /* <DEDUP_REMOVED lines=77> */
.L_x_2925:
        /* <DEDUP_REMOVED lines=9> */
.L_x_2899:
        /* <DEDUP_REMOVED lines=108> */
.L_x_2910:
[----:B-1----:R-:W-:-:S05]  /*6940*/  IMAD.MOV.U32 R13, RZ, RZ, 0x1 ;  /* 0x00000001ff0d7424 */ /* 0x002fca00078e00ff */
[----:B------:R-:W-:-:S04]  /*6950*/  SHF.L.U32 R13, R13, 0x1f, RZ ;  /* 0x0000001f0d0d7819 */ /* 0x000fc800000006ff */
[----:B------:R-:W1:Y:S02]  /*6960*/  SYNCS.PHASECHK.TRANS64.TRYWAIT P1, [R12+URZ+0x36438], R13 ;  /* 0x0364380d0c0075a7 */ /* 0x000e64000802017f */
[----:B-1----:R-:W-:Y:S05]  /*6970*/  @!P1 BRA `(.L_x_2902) ;  /* 0x0000001800bc9947 */ /* 0x002fea0003800000 */
.L_x_2926:
        /* <DEDUP_REMOVED lines=8> */
.L_x_2903:
        /* <DEDUP_REMOVED lines=48> */
.L_x_2927:
        /* <DEDUP_REMOVED lines=8> */
.L_x_2905:
        /* <DEDUP_REMOVED lines=46> */
.L_x_2928:
        /* <DEDUP_REMOVED lines=12> */
.L_x_2907:
        /* <DEDUP_REMOVED lines=37> */
.L_x_2930:
        /* <DEDUP_REMOVED lines=8> */
.L_x_2909:
        /* <DEDUP_REMOVED lines=41> */
.L_x_2901:
[----:B--2---:R-:W2:Y:S01]  /*7680*/  LDL.LU R4, [R1+0x4] ;  /* 0x0000040001047983 */ /* 0x004ea20000300800 */
[----:B------:R-:W-:-:S03]  /*7690*/  IMAD.MOV.U32 R10, RZ, RZ, 0x1 ;  /* 0x00000001ff0a7424 */ /* 0x000fc600078e00ff */
[----:B------:R3:W5:Y:S01]  /*76a0*/  LDL R5, [R1+0x8] ;  /* 0x0000080001057983 */ /* 0x0007620000100800 */
[----:B--2---:R-:W-:-:S13]  /*76b0*/  ISETP.NE.AND P1, PT, R4, RZ, PT ;  /* 0x000000ff0400720c */ /* 0x004fda0003f25270 */
[----:B---3--:R-:W-:Y:S05]  /*76c0*/  @!P1 BRA `(.L_x_2900) ;  /* 0x0000000400889947 */ /* 0x008fea0003800000 */
[----:B------:R-:W2:Y:S02]  /*76d0*/  SYNCS.PHASECHK.TRANS64.TRYWAIT P1, [R12+URZ+0x36438], R13 ;  /* 0x0364380d0c0075a7 */ /* 0x000ea4000802017f */
[----:B--2---:R-:W-:Y:S05]  /*76e0*/  @!P1 BRA `(.L_x_2911) ;  /* 0x0000000c00c09947 */ /* 0x004fea0003800000 */
.L_x_2931:
        /* <DEDUP_REMOVED lines=8> */
.L_x_2912:
        /* <DEDUP_REMOVED lines=41> */
.L_x_2932:
        /* <DEDUP_REMOVED lines=9> */
.L_x_2914:
        /* <DEDUP_REMOVED lines=38> */
.L_x_2900:
[----:B------:R-:W-:-:S04]  /*7cf0*/  SHF.L.U32 R3, R10, 0x1f, RZ ;  /* 0x0000001f0a037819 */ /* 0x000fc800000006ff */
[----:B------:R-:W2:Y:S02]  /*7d00*/  SYNCS.PHASECHK.TRANS64.TRYWAIT P1, [R12+URZ+0x36438], R3 ;  /* 0x036438030c0075a7 */ /* 0x000ea4000802017f */
[----:B--2---:R-:W-:Y:S05]  /*7d10*/  @!P1 BRA `(.L_x_2915) ;  /* 0x00000008005c9947 */ /* 0x004fea0003800000 */
.L_x_2933:
[----:B------:R-:W-:Y:S05]  /*7d20*/  @P0 BRA `(.L_x_2916) ;  /* 0x0000000000180947 */ /* 0x000fea0003800000 */
[----:B------:R-:W3:Y:S01]  /*7d30*/  S2R R0, SR_TID.X ;  /* 0x0000000000007919 */ /* 0x000ee20000002100 */
[----:B--2---:R-:W-:-:S04]  /*7d40*/  IMAD.MOV.U32 R3, RZ, RZ, 0x6100 ;  /* 0x00006100ff037424 */ /* 0x004fc800078e00ff */
[----:B------:R4:W-:Y:S01]  /*7d50*/  SYNCS.ARRIVE.TRANS64 RZ, [R12+URZ+0x36430], R3 ;  /* 0x036430030cff79a7 */ /* 0x0009e2000800003f */
[----:B---3--:R-:W-:-:S13]  /*7d60*/  LOP3.LUT P0, RZ, R0, 0x1f, RZ, 0xc0, !PT ;  /* 0x0000001f00ff7812 */ /* 0x008fda000780c0ff */
[----:B----4-:R-:W-:Y:S05]  /*7d70*/  @!P0 BRA `(.L_x_2916) ;  /* 0x0000000000048947 */ /* 0x010fea0003800000 */
[----:B------:R-:W-:Y:S01]  /*7d80*/  BPT.TRAP 0x1 ;  /* 0x000000040000795c */ /* 0x000fe20000300000 */
.L_x_2916:
        /* <DEDUP_REMOVED lines=45> */
.L_x_2897:
[----:B------:R-:W-:Y:S05]  /*8060*/  BSYNC B0 ;  /* 0x0000000000007941 */ /* 0x000fea0003800000 */
.L_x_2896:
[----:B------:R-:W-:-:S03]  /*8070*/  UMOV UR4, 0xffffffff ;  /* 0xffffffff00047882 */ /* 0x000fc60000000000 */
[----:B------:R-:W-:Y:S05]  /*8080*/  BRA.DIV UR4, `(.L_x_2917) ;  /* 0x0000000604947947 */ /* 0x000fea000b800000 */
[----:B------:R-:W-:-:S13]  /*8090*/  ELECT P6, URZ, PT ;  /* 0x00000000003f782f */ /* 0x000fda00038c0000 */
.L_x_2936:
[----:B------:R-:W-:Y:S05]  /*80a0*/  @!P6 BRA `(.L_x_2834) ;  /* 0x000000000074e947 */ /* 0x000fea0003800000 */
[----:B------:R-:W2:Y:S02]  /*80b0*/  LDL.LU R0, [R1+0xc] ;  /* 0x00000c0001007983 */ /* 0x000ea40000300800 */
[----:B--2---:R-:W-:-:S04]  /*80c0*/  LOP3.LUT R0, R0, 0x2, RZ, 0xfc, !PT ;  /* 0x0000000200007812 */ /* 0x004fc800078efcff */
[----:B------:R-:W-:-:S13]  /*80d0*/  ISETP.NE.AND P2, PT, R0, 0x3, PT ;  /* 0x000000030000780c */ /* 0x000fda0003f45270 */
[----:B------:R-:W-:Y:S05]  /*80e0*/  @!P2 BRA `(.L_x_2918) ;  /* 0x000000000004a947 */ /* 0x000fea0003800000 */
[----:B------:R-:W-:Y:S01]  /*80f0*/  BPT.TRAP 0x1 ;  /* 0x000000040000795c */ /* 0x000fe20000300000 */
.L_x_2918:
        /* <DEDUP_REMOVED lines=15> */
.L_x_2937:
[----:B------:R-:W3:Y:S02]  /*81f0*/  SYNCS.PHASECHK.TRANS64.TRYWAIT P0, [R23+URZ], R0 ;  /* 0x00000000170075a7 */ /* 0x000ee4000800017f */
[----:B---3--:R-:W-:Y:S05]  /*8200*/  @!P0 BRA `(.L_x_2920) ;  /* 0x0000000400688947 */ /* 0x008fea0003800000 */
.L_x_2938:
[----:B------:R-:W-:Y:S05]  /*8210*/  @!P2 BRA `(.L_x_2921) ;  /* 0x000000000004a947 */ /* 0x000fea0003800000 */
[----:B------:R-:W-:Y:S01]  /*8220*/  BPT.TRAP 0x1 ;  /* 0x000000040000795c */ /* 0x000fe20000300000 */
.L_x_2921:
[----:B------:R-:W-:-:S07]  /*8230*/  SHF.L.U32 R10, R10, 0x1f, RZ ;  /* 0x0000001f0a0a7819 */ /* 0x000fce00000006ff */
.L_x_2922:
[----:B----4-:R4:W1:Y:S02]  /*8240*/  SYNCS.PHASECHK.TRANS64.TRYWAIT P0, [R7+URZ+0x36438], R10 ;  /* 0x0364380a070075a7 */ /* 0x010864000800017f */
[----:B-1----:R-:W-:Y:S05]  /*8250*/  @!P0 NANOSLEEP.SYNCS 0x989680 ;  /* 0x009896800000895d */ /* 0x002fea0003900000 */
[----:B------:R-:W1:Y:S02]  /*8260*/  @!P0 SYNCS.PHASECHK.TRANS64 P0, [R7+URZ+0x36438], R10 ;  /* 0x0364380a070085a7 */ /* 0x000e64000800007f */
[----:B-1----:R-:W-:Y:S05]  /*8270*/  @!P0 BRA `(.L_x_2922) ;  /* 0xfffffffc00f08947 */ /* 0x002fea000383ffff */
.L_x_2834:
[----:B------:R-:W-:Y:S05]  /*8280*/  BSYNC B6 ;  /* 0x0000000000067941 */ /* 0x000fea0003800000 */
.L_x_2829:
[----:B------:R-:W-:Y:S05]  /*8290*/  EXIT ;  /* 0x000000000000794d */ /* 0x000fea0003800000 */
.L_x_2840:
[----:B------:R-:W-:Y:S02]  /*82a0*/  IMAD.MOV.U32 R12, RZ, RZ, RZ ;  /* 0x000000ffff0c7224 */ /* 0x000fe400078e00ff */
[----:B------:R-:W-:Y:S02]  /*82b0*/  IMAD.MOV.U32 R11, RZ, RZ, 0x1f ;  /* 0x0000001fff0b7424 */ /* 0x000fe400078e00ff */
[----:B------:R-:W-:-:S07]  /*82c0*/  IMAD.MOV.U32 R15, RZ, RZ, -0x1 ;  /* 0xffffffffff0f7424 */ /* 0x000fce00078e00ff */
[----:B------:R-:W-:Y:S05]  /*82d0*/  WARPSYNC.COLLECTIVE R15, `(.L_x_2923) ;  /* 0x000000000f087348 */ /* 0x000fea0003c00000 */
[----:B------:R1:W2:Y:S02]  /*82e0*/  SHFL.IDX P6, R14, R13, R12, R11 ;  /* 0x0000000c0d0e7389 */ /* 0x0002a400000c000b */
[----:B-12---:R-:W-:Y:S01]  /*82f0*/  ENDCOLLECTIVE ;  /* 0x000000000000791b */ /* 0x006fe20003800000 */
.L_x_2923:
[----:B------:R-:W-:Y:S05]  /*8300*/  BRA `(.L_x_2924) ;  /* 0xffffff8c00b47947 */ /* 0x000fea000383ffff */
.L_x_2842:
[----:B--2---:R-:W-:-:S04]  /*8310*/  IMAD.U32 R3, RZ, RZ, UR40 ;  /* 0x00000028ff037e24 */ /* 0x004fc8000f8e00ff */
[----:B------:R2:W3:Y:S03]  /*8320*/  SYNCS.PHASECHK.TRANS64.TRYWAIT P0, [R3+URZ+0x36400], R10 ;  /* 0x0364000a030075a7 */ /* 0x0004e6000800017f */
[----:B---3--:R-:W-:Y:S05]  /*8330*/  @!P0 NANOSLEEP.SYNCS 0x989680 ;  /* 0x009896800000895d */ /* 0x008fea0003900000 */
[----:B------:R-:W3:Y:S02]  /*8340*/  @!P0 SYNCS.PHASECHK.TRANS64 P0, [R3+URZ+0x36400], R10 ;  /* 0x0364000a030085a7 */ /* 0x000ee4000800007f */
[----:B---3--:R-:W-:Y:S05]  /*8350*/  @!P0 BRA `(.L_x_2842) ;  /* 0xfffffffc00ec8947 */ /* 0x008fea000383ffff */
[----:B------:R-:W-:Y:S05]  /*8360*/  BRA `(.L_x_2841) ;  /* 0xffffff8c00e87947 */ /* 0x000fea000383ffff */
.L_x_2846:
[----:B--2---:R2:W3:Y:S02]  /*8370*/  SYNCS.PHASECHK.TRANS64.TRYWAIT P1, [R3+URZ+0x36410], R10 ;  /* 0x0364100a030075a7 */ /* 0x0044e4000802017f */
[----:B---3--:R-:W-:Y:S05]  /*8380*/  @!P1 NANOSLEEP.SYNCS 0x989680 ;  /* 0x009896800000995d */ /* 0x008fea0003900000 */
[----:B------:R-:W3:Y:S02]  /*8390*/  @!P1 SYNCS.PHASECHK.TRANS64 P1, [R3+URZ+0x36410], R10 ;  /* 0x0364100a030095a7 */ /* 0x000ee4000802007f */
[----:B---3--:R-:W-:Y:S05]  /*83a0*/  @!P1 BRA `(.L_x_2846) ;  /* 0xfffffffc00f09947 */ /* 0x008fea000383ffff */
[----:B------:R-:W-:Y:S05]  /*83b0*/  BRA `(.L_x_2845) ;  /* 0xffffff9400b47947 */ /* 0x000fea000383ffff */
.L_x_2850:
[----:B-1----:R-:W-:-:S04]  /*83c0*/  IMAD.U32 R121, RZ, RZ, UR40 ;  /* 0x00000028ff797e24 */ /* 0x002fc8000f8e00ff */
[----:B------:R1:W2:Y:S03]  /*83d0*/  SYNCS.PHASECHK.TRANS64.TRYWAIT P1, [R121+URZ+0x36430], R14 ;  /* 0x0364300e790075a7 */ /* 0x0002a6000802017f */
[----:B--2---:R-:W-:Y:S05]  /*83e0*/  @!P1 NANOSLEEP.SYNCS 0x989680 ;  /* 0x009896800000995d */ /* 0x004fea0003900000 */
[----:B------:R-:W2:Y:S02]  /*83f0*/  @!P1 SYNCS.PHASECHK.TRANS64 P1, [R121+URZ+0x36430], R14 ;  /* 0x0364300e790095a7 */ /* 0x000ea4000802007f */
[----:B--2---:R-:W-:Y:S05]  /*8400*/  @!P1 BRA `(.L_x_2850) ;  /* 0xfffffffc00ec9947 */ /* 0x004fea000383ffff */
[----:B------:R-:W-:Y:S05]  /*8410*/  BRA `(.L_x_2849) ;  /* 0xffffff9c00d87947 */ /* 0x000fea000383ffff */
.L_x_2898:
[----:B-1----:R1:W2:Y:S02]  /*8420*/  SYNCS.PHASECHK.TRANS64.TRYWAIT P1, [R12+URZ+0x36420], R13 ;  /* 0x0364200d0c0075a7 */ /* 0x0022a4000802017f */
[----:B--2---:R-:W-:Y:S05]  /*8430*/  @!P1 NANOSLEEP.SYNCS 0x989680 ;  /* 0x009896800000995d */ /* 0x004fea0003900000 */
[----:B------:R-:W2:Y:S02]  /*8440*/  @!P1 SYNCS.PHASECHK.TRANS64 P1, [R12+URZ+0x36420], R13 ;  /* 0x0364200d0c0095a7 */ /* 0x000ea4000802007f */
[----:B--2---:R-:W-:Y:S05]  /*8450*/  @!P1 BRA `(.L_x_2898) ;  /* 0xfffffffc00f09947 */ /* 0x004fea000383ffff */
[----:B------:R-:W-:Y:S05]  /*8460*/  BRA `(.L_x_2925) ;  /* 0xffffffdc00607947 */ /* 0x000fea000383ffff */
.L_x_2902:
[----:B-1----:R1:W3:Y:S02]  /*8470*/  SYNCS.PHASECHK.TRANS64.TRYWAIT P1, [R12+URZ+0x36438], R13 ;  /* 0x0364380d0c0075a7 */ /* 0x0022e4000802017f */
[----:B---3--:R-:W-:Y:S05]  /*8480*/  @!P1 NANOSLEEP.SYNCS 0x989680 ;  /* 0x009896800000995d */ /* 0x008fea0003900000 */
[----:B------:R-:W3:Y:S02]  /*8490*/  @!P1 SYNCS.PHASECHK.TRANS64 P1, [R12+URZ+0x36438], R13 ;  /* 0x0364380d0c0095a7 */ /* 0x000ee4000802007f */
[----:B---3--:R-:W-:Y:S05]  /*84a0*/  @!P1 BRA `(.L_x_2902) ;  /* 0xfffffffc00f09947 */ /* 0x008fea000383ffff */
[----:B------:R-:W-:Y:S05]  /*84b0*/  BRA `(.L_x_2926) ;  /* 0xffffffe400307947 */ /* 0x000fea000383ffff */
.L_x_2904:
[----:B--2---:R2:W3:Y:S02]  /*84c0*/  SYNCS.PHASECHK.TRANS64.TRYWAIT P1, [R12+URZ+0x36428], R0 ;  /* 0x036428000c0075a7 */ /* 0x0044e4000802017f */
[----:B---3--:R-:W-:Y:S05]  /*84d0*/  @!P1 NANOSLEEP.SYNCS 0x989680 ;  /* 0x009896800000995d */ /* 0x008fea0003900000 */
[----:B------:R-:W3:Y:S02]  /*84e0*/  @!P1 SYNCS.PHASECHK.TRANS64 P1, [R12+URZ+0x36428], R0 ;  /* 0x036428000c0095a7 */ /* 0x000ee4000802007f */
[----:B---3--:R-:W-:Y:S05]  /*84f0*/  @!P1 BRA `(.L_x_2904) ;  /* 0xfffffffc00f09947 */ /* 0x008fea000383ffff */
[----:B------:R-:W-:Y:S05]  /*8500*/  BRA `(.L_x_2927) ;  /* 0xffffffe400fc7947 */ /* 0x000fea000383ffff */
.L_x_2906:
        /* <DEDUP_REMOVED lines=8> */
.L_x_2908:
[----:B------:R-:W-:-:S07]  /*8590*/  SHF.L.U32 R5, R16, 0x1f, RZ ;  /* 0x0000001f10057819 */ /* 0x000fce00000006ff */
.L_x_2929:
[----:B---3--:R3:W4:Y:S02]  /*85a0*/  SYNCS.PHASECHK.TRANS64.TRYWAIT P1, [R12+URZ+0x36420], R5 ;  /* 0x036420050c0075a7 */ /* 0x008724000802017f */
[----:B----4-:R-:W-:Y:S05]  /*85b0*/  @!P1 NANOSLEEP.SYNCS 0x989680 ;  /* 0x009896800000995d */ /* 0x010fea0003900000 */
[----:B------:R-:W4:Y:S02]  /*85c0*/  @!P1 SYNCS.PHASECHK.TRANS64 P1, [R12+URZ+0x36420], R5 ;  /* 0x036420050c0095a7 */ /* 0x000f24000802007f */
[----:B----4-:R-:W-:Y:S05]  /*85d0*/  @!P1 BRA `(.L_x_2929) ;  /* 0xfffffffc00f09947 */ /* 0x010fea000383ffff */
[----:B------:R-:W-:Y:S05]  /*85e0*/  BRA `(.L_x_2930) ;  /* 0xffffffec00607947 */ /* 0x000fea000383ffff */
.L_x_2911:
[----:B--2---:R2:W3:Y:S02]  /*85f0*/  SYNCS.PHASECHK.TRANS64.TRYWAIT P1, [R12+URZ+0x36438], R13 ;  /* 0x0364380d0c0075a7 */ /* 0x0044e4000802017f */
[----:B---3--:R-:W-:Y:S05]  /*8600*/  @!P1 NANOSLEEP.SYNCS 0x989680 ;  /* 0x009896800000995d */ /* 0x008fea0003900000 */
[----:B------:R-:W3:Y:S02]  /*8610*/  @!P1 SYNCS.PHASECHK.TRANS64 P1, [R12+URZ+0x36438], R13 ;  /* 0x0364380d0c0095a7 */ /* 0x000ee4000802007f */
[----:B---3--:R-:W-:Y:S05]  /*8620*/  @!P1 BRA `(.L_x_2911) ;  /* 0xfffffffc00f09947 */ /* 0x008fea000383ffff */
[----:B------:R-:W-:Y:S05]  /*8630*/  BRA `(.L_x_2931) ;  /* 0xfffffff0002c7947 */ /* 0x000fea000383ffff */
.L_x_2913:
[----:B-1----:R1:W2:Y:S02]  /*8640*/  SYNCS.PHASECHK.TRANS64.TRYWAIT P1, [R12+URZ+0x36428], R5 ;  /* 0x036428050c0075a7 */ /* 0x0022a4000802017f */
[----:B--2---:R-:W-:Y:S05]  /*8650*/  @!P1 NANOSLEEP.SYNCS 0x989680 ;  /* 0x009896800000995d */ /* 0x004fea0003900000 */
[----:B------:R-:W2:Y:S02]  /*8660*/  @!P1 SYNCS.PHASECHK.TRANS64 P1, [R12+URZ+0x36428], R5 ;  /* 0x036428050c0095a7 */ /* 0x000ea4000802007f */
[----:B--2---:R-:W-:Y:S05]  /*8670*/  @!P1 BRA `(.L_x_2913) ;  /* 0xfffffffc00f09947 */ /* 0x004fea000383ffff */
[----:B------:R-:W-:Y:S05]  /*8680*/  BRA `(.L_x_2932) ;  /* 0xfffffff000dc7947 */ /* 0x000fea000383ffff */
.L_x_2915:
[----:B--2---:R2:W3:Y:S02]  /*8690*/  SYNCS.PHASECHK.TRANS64.TRYWAIT P1, [R12+URZ+0x36438], R3 ;  /* 0x036438030c0075a7 */ /* 0x0044e4000802017f */
[----:B---3--:R-:W-:Y:S05]  /*86a0*/  @!P1 NANOSLEEP.SYNCS 0x989680 ;  /* 0x009896800000995d */ /* 0x008fea0003900000 */
[----:B------:R-:W3:Y:S02]  /*86b0*/  @!P1 SYNCS.PHASECHK.TRANS64 P1, [R12+URZ+0x36438], R3 ;  /* 0x036438030c0095a7 */ /* 0x000ee4000802007f */
[----:B---3--:R-:W-:Y:S05]  /*86c0*/  @!P1 BRA `(.L_x_2915) ;  /* 0xfffffffc00f09947 */ /* 0x008fea000383ffff */
[----:B------:R-:W-:Y:S05]  /*86d0*/  BRA `(.L_x_2933) ;  /* 0xfffffff400907947 */ /* 0x000fea000383ffff */
.L_x_2917:
[----:B------:R-:W-:Y:S01]  /*86e0*/  BSSY B0, `(.L_x_2934) ;  /* 0x0000006000007945 */ /* 0x000fe20003800000 */
[----:B------:R-:W-:-:S07]  /*86f0*/  IMAD.MOV.U32 R15, RZ, RZ, -0x1 ;  /* 0xffffffffff0f7424 */ /* 0x000fce00078e00ff */
[----:B-1----:R-:W-:Y:S05]  /*8700*/  WARPSYNC.COLLECTIVE R15, `(.L_x_2935) ;  /* 0x000000000f0c7348 */ /* 0x002fea0003c00000 */
[----:B------:R-:W-:Y:S02]  /*8710*/  ELECT P6, UR62, PT ;  /* 0x00000000003e782f */ /* 0x000fe400038c0000 */
[----:B------:R-:W-:Y:S01]  /*8720*/  MOV R14, UR62 ;  /* 0x0000003e000e7c02 */ /* 0x000fe20008000f00 */
[----:B-1----:R-:W-:Y:S10]  /*8730*/  ENDCOLLECTIVE ;  /* 0x000000000000791b */ /* 0x002ff40003800000 */
.L_x_2935:
[----:B------:R-:W-:Y:S05]  /*8740*/  BSYNC B0 ;  /* 0x0000000000007941 */ /* 0x000fea0003800000 */
.L_x_2934:
[----:B------:R-:W-:Y:S05]  /*8750*/  BRA `(.L_x_2936) ;  /* 0xfffffff800507947 */ /* 0x000fea000383ffff */
.L_x_2919:
[----:B--2---:R2:W3:Y:S02]  /*8760*/  SYNCS.PHASECHK.TRANS64.TRYWAIT P0, [R5+URZ], R2 ;  /* 0x00000002050075a7 */ /* 0x0044e4000800017f */
[----:B---3--:R-:W-:Y:S05]  /*8770*/  @!P0 NANOSLEEP.SYNCS 0x989680 ;  /* 0x009896800000895d */ /* 0x008fea0003900000 */
[----:B------:R-:W3:Y:S02]  /*8780*/  @!P0 SYNCS.PHASECHK.TRANS64 P0, [R5+URZ], R2 ;  /* 0x00000002050085a7 */ /* 0x000ee4000800007f */
[----:B---3--:R-:W-:Y:S05]  /*8790*/  @!P0 BRA `(.L_x_2919) ;  /* 0xfffffffc00f08947 */ /* 0x008fea000383ffff */
[----:B------:R-:W-:Y:S05]  /*87a0*/  BRA `(.L_x_2937) ;  /* 0xfffffff800907947 */ /* 0x000fea000383ffff */
.L_x_2920:
[----:B---3--:R3:W4:Y:S02]  /*87b0*/  SYNCS.PHASECHK.TRANS64.TRYWAIT P0, [R23+URZ], R0 ;  /* 0x00000000170075a7 */ /* 0x008724000800017f */
[----:B----4-:R-:W-:Y:S05]  /*87c0*/  @!P0 NANOSLEEP.SYNCS 0x989680 ;  /* 0x009896800000895d */ /* 0x010fea0003900000 */
[----:B------:R-:W4:Y:S02]  /*87d0*/  @!P0 SYNCS.PHASECHK.TRANS64 P0, [R23+URZ], R0 ;  /* 0x00000000170085a7 */ /* 0x000f24000800007f */
[----:B----4-:R-:W-:Y:S05]  /*87e0*/  @!P0 BRA `(.L_x_2920) ;  /* 0xfffffffc00f08947 */ /* 0x010fea000383ffff */
[----:B------:R-:W-:Y:S05]  /*87f0*/  BRA `(.L_x_2938) ;  /* 0xfffffff800847947 */ /* 0x000fea000383ffff */
.L_x_2939:
        /* <DEDUP_REMOVED lines=16> */
.L_x_3873:


//--------------------- .text._ZN7cutlass13device_kernelIN5flash11enable_sm90INS1_16FlashAttnBwdSm90INS1_25CollectiveMainloopBwdSm90ILi2ELi1ELi1EN4cute5tupleIJNS5_1CILi1EEES8_S8_EEENS6_IJNS7_ILi64EEENS7_ILi96EEENS7_ILi192EEEEEENS_10bfloat16_tEfNS_4arch4Sm90ELb1ELb0ELb1ELb0ELb1ELb0ELb1ELb0ELi3ELi1ELi1ELi1ELb0EEENS1_24CollectiveEpilogueBwdGQAISD_fSG_Li384ELb0ELb1EEENS1_25SingleTileBwdLPTSchedulerILb0ELi96ELb1EEEEEEEEEvNT_6ParamsE --------------------------
	.section	.text._ZN7cutlass13device_kernelIN5flash11enable_sm90INS1_16FlashAttnBwdSm90INS1_25CollectiveMainloopBwdSm90ILi2ELi1ELi1EN4cute5tupleIJNS5_1CILi1EEES8_S8_EEENS6_IJNS7_ILi64EEENS7_ILi96EEENS7_ILi192EEEEEENS_10bfloat16_tEfNS_4arch4Sm90ELb1ELb0ELb1ELb0ELb1ELb0ELb1ELb0ELi3ELi1ELi1ELi1ELb0EEENS1_24CollectiveEpilogueBwdGQAISD_fSG_Li384ELb0ELb1EEENS1_25SingleTileBwdLPTSchedulerILb0ELi96ELb1EEEEEEEEEvNT_6ParamsE,"ax",@progbits
	.align	128
.text._ZN7cutlass13device_kernelIN5flash11enable_sm90INS1_16FlashAttnBwdSm90INS1_25CollectiveMainloopBwdSm90ILi2ELi1ELi1EN4cute5tupleIJNS5_1CILi1EEES8_S8_EEENS6_IJNS7_ILi64EEENS7_ILi96EEENS7_ILi192EEEEEENS_10bfloat16_tEfNS_4arch4Sm90ELb1ELb0ELb1ELb0ELb1ELb0ELb1ELb0ELi3ELi1ELi1ELi1ELb0EEENS1_24CollectiveEpilogueBwdGQAISD_fSG_Li384ELb0ELb1EEENS1_25SingleTileBwdLPTSchedulerILb0ELi96ELb1EEEEEEEEEvNT_6ParamsE:
        .type           _ZN7cutlass13device_kernelIN5flash11enable_sm90INS1_16FlashAttnBwdSm90INS1_25CollectiveMainloopBwdSm90ILi2ELi1ELi1EN4cute5tupleIJNS5_1CILi1EEES8_S8_EEENS6_IJNS7_ILi64EEENS7_ILi96EEENS7_ILi192EEEEEENS_10bfloat16_tEfNS_4arch4Sm90ELb1ELb0ELb1ELb0ELb1ELb0ELb1ELb0ELi3ELi1ELi1ELi1ELb0EEENS1_24CollectiveEpilogueBwdGQAISD_fSG_Li384ELb0ELb1EEENS1_25SingleTileBwdLPTSchedulerILb0ELi96ELb1EEEEEEEEEvNT_6ParamsE,@function
        .size           _ZN7cutlass13device_kernelIN5flash11enable_sm90INS1_16FlashAttnBwdSm90INS1_25CollectiveMainloopBwdSm90ILi2ELi1ELi1EN4cute5tupleIJNS5_1CILi1EEES8_S8_EEENS6_IJNS7_ILi64EEENS7_ILi96EEENS7_ILi192EEEEEENS_10bfloat16_tEfNS_4arch4Sm90ELb1ELb0ELb1ELb0ELb1ELb0ELb1ELb0ELi3ELi1ELi1ELi1ELb0EEENS1_24CollectiveEpilogueBwdGQAISD_fSG_Li384ELb0ELb1EEENS1_25SingleTileBwdLPTSchedulerILb0ELi96ELb1EEEEEEEEEvNT_6ParamsE,(.L_x_3874 - _ZN7cutlass13device_kernelIN5flash11enable_sm90INS1_16FlashAttnBwdSm90INS1_25CollectiveMainloopBwdSm90ILi2ELi1ELi1EN4cute5tupleIJNS5_1CILi1EEES8_S8_EEENS6_IJNS7_ILi64EEENS7_ILi96EEENS7_ILi192EEEEEENS_10bfloat16_tEfNS_4arch4Sm90ELb1ELb0ELb1ELb0ELb1ELb0ELb1ELb0ELi3ELi1ELi1ELi1ELb0EEENS1_24CollectiveEpilogueBwdGQAISD_fSG_Li384ELb0ELb1EEENS1_25SingleTileBwdLPTSchedulerILb0ELi96ELb1EEEEEEEEEvNT_6ParamsE)
        .other          _ZN7cutlass13device_kernelIN5flash11enable_sm90INS1_16FlashAttnBwdSm90INS1_25CollectiveMainloopBwdSm90ILi2ELi1ELi1EN4cute5tupleIJNS5_1CILi1EEES8_S8_EEENS6_IJNS7_ILi64EEENS7_ILi96EEENS7_ILi192EEEEEENS_10bfloat16_tEfNS_4arch4Sm90ELb1ELb0ELb1ELb0ELb1ELb0ELb1ELb0ELi3ELi1ELi1ELi1ELb0EEENS1_24CollectiveEpilogueBwdGQAISD_fSG_Li384ELb0ELb1EEENS1_25SingleTileBwdLPTSchedulerILb0ELi96ELb1EEEEEEEEEvNT_6ParamsE,@"STO_CUDA_ENTRY STV_DEFAULT"
_ZN7cutlass13device_kernelIN5flash11enable_sm90INS1_16FlashAttnBwdSm90INS1_25CollectiveMainloopBwdSm90ILi2ELi1ELi1EN4cute5tupleIJNS5_1CILi1EEES8_S8_EEENS6_IJNS7_ILi64EEENS7_ILi96EEENS7_ILi192EEEEEENS_10bfloat16_tEfNS_4arch4Sm90ELb1ELb0ELb1ELb0ELb1ELb0ELb1ELb0ELi3ELi1ELi1ELi1ELb0EEENS1_24CollectiveEpilogueBwdGQAISD_fSG_Li384ELb0ELb1EEENS1_25SingleTileBwdLPTSchedulerILb0ELi96ELb1EEEEEEEEEvNT_6ParamsE:
        /* <DEDUP_REMOVED lines=23> */
.L_x_2941:
[----:B------:R-:W-:Y:S05]  /*0170*/  BSYNC B0 ;  /* 0x0000000000007941 */ /* 0x000fea0003800000 */
.L_x_2940:
        /* <DEDUP_REMOVED lines=34> */
.L_x_2942:
        /* <DEDUP_REMOVED lines=20> */
.L_x_2943:
[----:B---3--:R-:W-:Y:S01]  /*04e0*/  ISETP.NE.AND P0, PT, R2, RZ, PT ;  /* 0x000000ff0200720c */ /* 0x008fe20003f05270 */
[----:B------:R-:W-:Y:S01]  /*04f0*/  IMAD.MOV.U32 R2, RZ, RZ, 0x1 ;  /* 0x00000001ff027424 */ /* 0x000fe200078e00ff */
[----:B------:R-:W-:Y:S01]  /*0500*/  NOP ;  /* 0x0000000000007918 */ /* 0x000fe20000000000 */
[----:B------:R-:W-:Y:S01]  /*0510*/  ULDC.64 UR38, c[0x0][0x208] ;  /* 0x0000820000267ab9 */ /* 0x000fe20000000a00 */
[----:B------:R-:W-:Y:S02]  /*0520*/  BSSY B6, `(.L_x_2944) ;  /* 0x00008ca000067945 */ /* 0x000fe40003800000 */
[----:B------:R-:W-:-:S05]  /*0530*/  SEL R2, R2, 0x2, !P0 ;  /* 0x0000000202027807 */ /* 0x000fca0004000000 */
[----:B------:R3:W-:Y:S01]  /*0540*/  STL [R1+0xc], R2 ;  /* 0x00000c0201007387 */ /* 0x0007e20000100800 */
[----:B-12-4-:R-:W-:Y:S06]  /*0550*/  BAR.SYNC.DEFER_BLOCKING 0x0 ;  /* 0x0000000000007b1d */ /* 0x016fec0000010000 */
[----:B------:R-:W-:Y:S05]  /*0560*/  @!P0 BRA `(.L_x_2945) ;  /* 0x0000004800248947 */ /* 0x000fea0003800000 */
.L_x_2946:
        /* <DEDUP_REMOVED lines=32> */
.L_x_2947:
[----:B------:R-:W-:Y:S01]  /*0770*/  ULDC UR7, c[0x0][0x8cc] ;  /* 0x0002330000077ab9 */ /* 0x000fe20000000800 */
[----:B------:R-:W-:Y:S01]  /*0780*/  UMOV UR36, UR10 ;  /* 0x0000000a00247c82 */ /* 0x000fe20008000000 */
[----:B------:R-:W-:-:S11]  /*0790*/  UISETP.NE.AND UP0, UPT, UR7, 0x1, UPT ;  /* 0x000000010700788c */ /* 0x000fd6000bf05270 */
[----:B------:R-:W-:Y:S02]  /*07a0*/  @UP0 ULDC.64 UR8, c[0x0][0x8d0] ;  /* 0x0002340000080ab9 */ /* 0x000fe40000000a00 */
[----:B------:R-:W-:-:S04]  /*07b0*/  UIMAD.WIDE.U32 UR4, UR10, UR8, URZ ;  /* 0x000000080a0472a5 */ /* 0x000fc8000f8e003f */
[----:B------:R-:W-:-:S04]  /*07c0*/  @UP0 USHF.R.U32.HI UR36, URZ, UR9, UR5 ;  /* 0x000000093f240299 */ /* 0x000fc80008011605 */
[----:B------:R-:W-:-:S12]  /*07d0*/  UIMAD UR4, UR36, UR7, URZ ;  /* 0x00000007240472a4 */ /* 0x000fd8000f8e023f */
.L_x_2948:
        /* <DEDUP_REMOVED lines=106> */
.L_x_2952:
        /* <DEDUP_REMOVED lines=15> */
.L_x_2951:
        /* <DEDUP_REMOVED lines=20> */
.L_x_2954:
        /* <DEDUP_REMOVED lines=15> */
.L_x_2953:
        /* <DEDUP_REMOVED lines=8> */
.L_x_3069:
        /* <DEDUP_REMOVED lines=19> */
.L_x_2956:
        /* <DEDUP_REMOVED lines=109> */
.L_x_2968:
[----:B------:R-:W-:-:S13]  /*1a20*/  ISETP.NE.AND P0, PT, R8, 0x3, PT ;  /* 0x000000030800780c */ /* 0x000fda0003f05270 */
[----:B-1----:R-:W-:Y:S05]  /*1a30*/  @!P0 BRA `(.L_x_2958) ;  /* 0x0000000000048947 */ /* 0x002fea0003800000 */
[----:B------:R-:W-:Y:S01]  /*1a40*/  BPT.TRAP 0x1 ;  /* 0x000000040000795c */ /* 0x000fe20000300000 */
.L_x_2958:
[----:B------:R-:W-:Y:S02]  /*1a50*/  LEA R3, R2, UR43, 0x3 ;  /* 0x0000002b02037c11 */ /* 0x000fe4000f8e18ff */
[----:B------:R-:W-:-:S04]  /*1a60*/  SHF.L.U32 R10, R7, 0x1f, RZ ;  /* 0x0000001f070a7819 */ /* 0x000fc800000006ff */
[----:B------:R1:W2:Y:S01]  /*1a70*/  SYNCS.PHASECHK.TRANS64.TRYWAIT P1, [R3+URZ+0x36410], R10 ;  /* 0x0364100a030075a7 */ /* 0x0002a2000802017f */
[----:B------:R-:W-:Y:S05]  /*1a80*/  @!P0 BRA `(.L_x_2959) ;  /* 0x0000000000048947 */ /* 0x000fea0003800000 */
[----:B------:R-:W-:Y:S01]  /*1a90*/  BPT.TRAP 0x1 ;  /* 0x000000040000795c */ /* 0x000fe20000300000 */
.L_x_2959:
[----:B--2---:R-:W-:Y:S05]  /*1aa0*/  @P1 BRA `(.L_x_2960) ;  /* 0x0000000000081947 */ /* 0x004fea0003800000 */
[----:B------:R-:W2:Y:S02]  /*1ab0*/  SYNCS.PHASECHK.TRANS64.TRYWAIT P1, [R3+URZ+0x36410], R10 ;  /* 0x0364100a030075a7 */ /* 0x000ea4000802017f */
[----:B--2---:R-:W-:Y:S05]  /*1ac0*/  @!P1 BRA `(.L_x_2961) ;  /* 0x0000007400f89947 */ /* 0x004fea0003800000 */
.L_x_2960:
        /* <DEDUP_REMOVED lines=103> */
.L_x_2962:
[----:B------:R-:W-:-:S04]  /*2140*/  SHF.L.U32 R14, R5, 0x1f, RZ ;  /* 0x0000001f050e7819 */ /* 0x000fc800000006ff */
[----:B------:R1:W1:Y:S01]  /*2150*/  SYNCS.PHASECHK.TRANS64.TRYWAIT P1, [UR43+0x36430], R14 ;  /* 0x0364300eff0075a7 */ /* 0x000262000802016b */
[----:B------:R-:W-:Y:S05]  /*2160*/  @!P0 BRA `(.L_x_2963) ;  /* 0x0000000000048947 */ /* 0x000fea0003800000 */
[----:B------:R-:W-:Y:S01]  /*2170*/  BPT.TRAP 0x1 ;  /* 0x000000040000795c */ /* 0x000fe20000300000 */
.L_x_2963:
        /* <DEDUP_REMOVED lines=36> */
.L_x_2964:
        /* <DEDUP_REMOVED lines=351> */
.L_x_2966:
        /* <DEDUP_REMOVED lines=60> */
.L_x_2967:
        /* <DEDUP_REMOVED lines=62> */
.L_x_2950:
[----:B------:R-:W-:Y:S05]  /*4150*/  @P0 BRA `(.L_x_2949) ;  /* 0x0000005000180947 */ /* 0x000fea0003800000 */
[----:B------:R-:W1:Y:S01]  /*4160*/  S2R R4, SR_TID.X ;  /* 0x0000000000047919 */ /* 0x000e620000002100 */
[----:B------:R-:W-:Y:S01]  /*4170*/  ULDC UR8, c[0x0][0x850] ;  /* 0x0002140000087ab9 */ /* 0x000fe20000000800 */
[----:B------:R-:W-:Y:S01]  /*4180*/  UMOV UR10, UR41 ;  /* 0x00000029000a7c82 */ /* 0x000fe20008000000 */
[----:B------:R-:W-:Y:S01]  /*4190*/  UISETP.NE.AND UP0, UPT, UR8, 0x1, UPT ;  /* 0x000000010800788c */ /* 0x000fe2000bf05270 */
[----:B------:R-:W2:Y:S01]  /*41a0*/  S2UR UR17, SR_CgaCtaId ;  /* 0x00000000001179c3 */ /* 0x000ea20000008800 */
[----:B------:R-:W-:Y:S01]  /*41b0*/  ULDC.64 UR12, c[0x0][0x818] ;  /* 0x00020600000c7ab9 */ /* 0x000fe20000000a00 */
[----:B------:R-:W-:Y:S01]  /*41c0*/  ULOP3.LUT UR36, URZ, UR36, URZ, 0x33, !UPT ;  /* 0x000000243f247292 */ /* 0x000fe2000f8e333f */
[----:B------:R-:W-:Y:S01]  /*41d0*/  BSSY B0, `(.L_x_2969) ;  /* 0x0000056000007945 */ /* 0x000fe20003800000 */
[----:B------:R-:W-:Y:S01]  /*41e0*/  ULDC UR6, c[0x0][0x8b4] ;  /* 0x00022d0000067ab9 */ /* 0x000fe20000000800 */
[----:B------:R-:W-:Y:S01]  /*41f0*/  ULDC UR14, c[0x0][0x80c] ;  /* 0x00020300000e7ab9 */ /* 0x000fe20000000800 */
[----:B------:R-:W-:-:S02]  /*4200*/  UIADD3 UR36, UR36, UR6, URZ ;  /* 0x0000000624247290 */ /* 0x000fc4000fffe03f */
[----:B------:R-:W-:Y:S02]  /*4210*/  UIMAD UR11, UR37, UR14, URZ ;  /* 0x0000000e250b72a4 */ /* 0x000fe4000f8e023f */
[----:B------:R-:W-:Y:S01]  /*4220*/  @UP0 ULDC UR4, c[0x0][0x854] ;  /* 0x0002150000040ab9 */ /* 0x000fe20000000800 */
[----:B------:R-:W-:Y:S01]  /*4230*/  @UP0 ULDC UR7, c[0x0][0x858] ;  /* 0x0002160000070ab9 */ /* 0x000fe20000000800 */
[----:B------:R-:W-:Y:S01]  /*4240*/  UIMAD.WIDE.U32 UR4, UR41, UR4, URZ ;  /* 0x00000004290472a5 */ /* 0x000fe2000f8e003f */
[----:B------:R-:W-:Y:S01]  /*4250*/  UMOV UR16, 0x400 ;  /* 0x0000040000107882 */ /* 0x000fe20000000000 */
[----:B------:R-:W-:Y:S02]  /*4260*/  UIMAD UR6, UR36, 0x4800, URZ ;  /* 0x00004800240678a4 */ /* 0x000fe4000f8e023f */
[----:B------:R-:W-:Y:S02]  /*4270*/  @UP0 USHF.R.U32.HI UR10, URZ, UR7, UR5 ;  /* 0x000000073f0a0299 */ /* 0x000fe40008011605 */
[----:B------:R-:W-:-:S02]  /*4280*/  USHF.R.S32.HI UR7, URZ, 0x1f, UR6 ;  /* 0x0000001f3f077899 */ /* 0x000fc40008011406 */
[----:B------:R-:W-:Y:S01]  /*4290*/  USHF.R.S32.HI UR15, URZ, 0x1f, UR10 ;  /* 0x0000001f3f0f7899 */ /* 0x000fe2000801140a */
[----:B------:R-:W-:Y:S01]  /*42a0*/  ULDC.64 UR20, c[0x0][0x840] ;  /* 0x0002100000147ab9 */ /* 0x000fe20000000a00 */
[----:B------:R-:W-:Y:S02]  /*42b0*/  UIMAD.WIDE.U32 UR4, UR10, UR12, UR6 ;  /* 0x0000000c0a0472a5 */ /* 0x000fe4000f8e0006 */
[----:B------:R-:W-:Y:S01]  /*42c0*/  UIMAD UR9, UR15, UR12, URZ ;  /* 0x0000000c0f0972a4 */ /* 0x000fe2000f8e023f */
[C---:B-1----:R-:W-:Y:S01]  /*42d0*/  VIADD R3, R4.reuse, 0xffffff80 ;  /* 0xffffff8004037836 */ /* 0x042fe20000000000 */
[----:B------:R-:W-:Y:S01]  /*42e0*/  UIMAD UR19, UR15, UR20, URZ ;  /* 0x000000140f1372a4 */ /* 0x000fe2000f8e023f */
[----:B------:R-:W-:Y:S01]  /*42f0*/  BAR.SYNC.DEFER_BLOCKING 0x1, 0x180 ;  /* 0x0046000000007b1d */ /* 0x000fe20000010000 */
[----:B------:R-:W-:Y:S01]  /*4300*/  UIMAD UR18, UR10, UR13, UR9 ;  /* 0x0000000d0a1272a4 */ /* 0x000fe2000f8e0209 */
[----:B------:R-:W-:Y:S01]  /*4310*/  ISETP.NE.AND P1, PT, R4, 0x80, PT ;  /* 0x000000800400780c */ /* 0x000fe20003f25270 */
[----:B------:R-:W-:Y:S01]  /*4320*/  UIMAD.WIDE.U32 UR6, UR10, UR20, UR6 ;  /* 0x000000140a0672a5 */ /* 0x000fe2000f8e0006 */
[----:B------:R-:W-:Y:S01]  /*4330*/  SHF.R.S32.HI R0, RZ, 0x1f, R3 ;  /* 0x0000001fff007819 */ /* 0x000fe20000011403 */
[----:B------:R-:W-:Y:S01]  /*4340*/  UIMAD UR19, UR10, UR21, UR19 ;  /* 0x000000150a1372a4 */ /* 0x000fe2000f8e0213 */
[----:B------:R-:W-:Y:S01]  /*4350*/  ISETP.NE.AND P0, PT, R3, RZ, PT ;  /* 0x000000ff0300720c */ /* 0x000fe20003f05270 */
[----:B------:R-:W-:Y:S01]  /*4360*/  ULDC UR9, c[0x0][0x870] ;  /* 0x00021c0000097ab9 */ /* 0x000fe20000000800 */
[----:B------:R-:W-:Y:S01]  /*4370*/  LEA.HI R2, R0, R3, RZ, 0x7 ;  /* 0x0000000300027211 */ /* 0x000fe200078f38ff */
[----:B------:R-:W-:Y:S01]  /*4380*/  UIMAD UR9, UR9, UR36, URZ ;  /* 0x00000024090972a4 */ /* 0x000fe2000f8e023f */
[----:B------:R-:W-:-:S02]  /*4390*/  ULDC.64 UR12, c[0x0][0x868] ;  /* 0x00021a00000c7ab9 */ /* 0x000fc40000000a00 */
[----:B------:R-:W-:Y:S01]  /*43a0*/  LOP3.LUT R0, R2, 0x3fffff80, RZ, 0xc0, !PT ;  /* 0x3fffff8002007812 */ /* 0x000fe200078ec0ff */
[----:B------:R-:W-:Y:S01]  /*43b0*/  UIMAD UR14, UR9, UR14, URZ ;  /* 0x0000000e090e72a4 */ /* 0x000fe2000f8e023f */
[----:B------:R-:W-:Y:S01]  /*43c0*/  SHF.R.S32.HI R5, RZ, 0x7, R2 ;  /* 0x00000007ff057819 */ /* 0x000fe20000011402 */
[----:B--2---:R-:W-:Y:S02]  /*43d0*/  ULEA UR9, UR17, UR16, 0x18 ;  /* 0x0000001011097291 */ /* 0x004fe4000f8ec03f */
[----:B------:R-:W-:Y:S01]  /*43e0*/  IMAD.IADD R0, R3, 0x1, -R0 ;  /* 0x0000000103007824 */ /* 0x000fe200078e0a00 */
[----:B------:R-:W-:Y:S02]  /*43f0*/  USHF.R.S32.HI UR16, URZ, 0x1f, UR11 ;  /* 0x0000001f3f107899 */ /* 0x000fe4000801140b */
[----:B------:R-:W-:Y:S01]  /*4400*/  USHF.R.S32.HI UR17, URZ, 0x1f, UR14 ;  /* 0x0000001f3f117899 */ /* 0x000fe2000801140e */
[----:B------:R-:W-:Y:S01]  /*4410*/  IMAD R0, R5, 0x600, R0 ;  /* 0x0000060005007824 */ /* 0x000fe200078e0200 */
[----:B------:R-:W-:Y:S01]  /*4420*/  UIADD3 UR11, UP0, UP1, UR14, UR11, UR10 ;  /* 0x0000000b0e0b7290 */ /* 0x000fe2000f91e00a */
[----:B------:R-:W-:-:S02]  /*4430*/  ULDC.64 UR20, c[0x0][0x820] ;  /* 0x0002080000147ab9 */ /* 0x000fc40000000a00 */
[----:B------:R-:W-:Y:S01]  /*4440*/  IMAD.SHL.U32 R0, R0, 0x4, RZ ;  /* 0x0000000400007824 */ /* 0x000fe200078e00ff */
[----:B------:R-:W-:Y:S02]  /*4450*/  UIADD3.X UR16, UR17, UR16, UR15, UP0, UP1 ;  /* 0x0000001011107290 */ /* 0x000fe400087e240f */
[----:B------:R-:W-:Y:S02]  /*4460*/  USHF.L.U32 UR14, UR11, 0x2, URZ ;  /* 0x000000020b0e7899 */ /* 0x000fe4000800063f */
[----:B------:R-:W-:Y:S01]  /*4470*/  LEA R0, R0, UR9, 0x2 ;  /* 0x0000000900007c11 */ /* 0x000fe2000f8e10ff */
[----:B------:R-:W-:Y:S02]  /*4480*/  USHF.L.U64.HI UR11, UR11, 0x2, UR16 ;  /* 0x000000020b0b7899 */ /* 0x000fe40008010210 */
[----:B------:R-:W-:Y:S02]  /*4490*/  UIADD3 UR15, UP0, UR14, UR12, URZ ;  /* 0x0000000c0e0f7290 */ /* 0x000fe4000ff1e03f */
[----:B------:R1:W-:Y:S01]  /*44a0*/  STS.128 [R0], R24 ;  /* 0x0000001800007388 */ /* 0x0003e20000000c00 */
[----:B------:R-:W-:-:S02]  /*44b0*/  USHF.R.S32.HI UR12, URZ, 0x1f, UR37 ;  /* 0x0000001f3f0c7899 */ /* 0x000fc40008011425 */
[----:B------:R-:W-:Y:S01]  /*44c0*/  UIADD3.X UR16, UR11, UR13, URZ, UP0, !UPT ;  /* 0x0000000d0b107290 */ /* 0x000fe200087fe43f */
[----:B------:R1:W-:Y:S01]  /*44d0*/  STS.128 [R0+0x800], R28 ;  /* 0x0008001c00007388 */ /* 0x0003e20000000c00 */
[----:B------:R-:W-:Y:S01]  /*44e0*/  ULDC.64 UR22, c[0x0][0x848] ;  /* 0x0002120000167ab9 */ /* 0x000fe20000000a00 */
[----:B------:R-:W-:Y:S01]  /*44f0*/  UIMAD UR13, UR12, UR20, URZ ;  /* 0x000000140c0d72a4 */ /* 0x000fe2000f8e023f */
[----:B------:R-:W-:Y:S01]  /*4500*/  IMAD.U32 R2, RZ, RZ, UR15 ;  /* 0x0000000fff027e24 */ /* 0x000fe2000f8e00ff */
[----:B------:R1:W-:Y:S01]  /*4510*/  STS.128 [R0+0x1000], R32 ;  /* 0x0010002000007388 */ /* 0x0003e20000000c00 */
[----:B------:R-:W-:Y:S01]  /*4520*/  UIADD3 UR5, UR5, UR18, URZ ;  /* 0x0000001205057290 */ /* 0x000fe2000fffe03f */
[----:B------:R-:W-:Y:S01]  /*4530*/  IMAD.U32 R3, RZ, RZ, UR16 ;  /* 0x00000010ff037e24 */ /* 0x000fe2000f8e00ff */
[----:B------:R-:W-:Y:S01]  /*4540*/  UIMAD UR12, UR12, UR22, URZ ;  /* 0x000000160c0c72a4 */ /* 0x000fe2000f8e023f */
[----:B------:R1:W-:Y:S01]  /*4550*/  STS.128 [R0+0x1800], R36 ;  /* 0x0018002400007388 */ /* 0x0003e20000000c00 */
[----:B------:R-:W-:-:S02]  /*4560*/  UIADD3 UR7, UR7, UR19, URZ ;  /* 0x0000001307077290 */ /* 0x000fc4000fffe03f */
[----:B------:R-:W-:Y:S01]  /*4570*/  UIMAD UR13, UR37, UR21, UR13 ;  /* 0x00000015250d72a4 */ /* 0x000fe2000f8e020d */
[----:B------:R1:W-:Y:S01]  /*4580*/  STS.128 [R0+0x2000], R40 ;  /* 0x0020002800007388 */ /* 0x0003e20000000c00 */
[----:B------:R-:W-:Y:S02]  /*4590*/  UIMAD.WIDE.U32 UR4, UR37, UR20, UR4 ;  /* 0x00000014250472a5 */ /* 0x000fe4000f8e0004 */
[----:B------:R-:W-:Y:S01]  /*45a0*/  UIMAD UR12, UR37, UR23, UR12 ;  /* 0x00000017250c72a4 */ /* 0x000fe2000f8e020c */
[----:B------:R1:W-:Y:S01]  /*45b0*/  STS.128 [R0+0x2800], R44 ;  /* 0x0028002c00007388 */ /* 0x0003e20000000c00 */
[----:B------:R-:W-:Y:S01]  /*45c0*/  UIMAD.WIDE.U32 UR6, UR37, UR22, UR6 ;  /* 0x00000016250672a5 */ /* 0x000fe2000f8e0006 */
[----:B------:R-:W-:Y:S02]  /*45d0*/  ULDC.64 UR18, c[0x0][0x800] ;  /* 0x0002000000127ab9 */ /* 0x000fe40000000a00 */
[----:B------:R1:W-:Y:S01]  /*45e0*/  STS.128 [R0+0x3000], R48 ;  /* 0x0030003000007388 */ /* 0x0003e20000000c00 */
[----:B------:R-:W-:Y:S01]  /*45f0*/  ULDC.64 UR20, c[0x0][0x828] ;  /* 0x00020a0000147ab9 */ /* 0x000fe20000000a00 */
[----:B------:R-:W-:-:S02]  /*4600*/  UIADD3 UR17, -UR10, URZ, URZ ;  /* 0x0000003f0a117290 */ /* 0x000fc4000fffe13f */
[----:B------:R1:W-:Y:S01]  /*4610*/  STS.128 [R0+0x3800], R52 ;  /* 0x0038003400007388 */ /* 0x0003e20000000c00 */
[----:B------:R-:W-:Y:S02]  /*4620*/  UIADD3 UR10, UR5, UR13, URZ ;  /* 0x0000000d050a7290 */ /* 0x000fe4000fffe03f */
[----:B------:R-:W-:Y:S01]  /*4630*/  ULEA UR18, UP0, UR4, UR18, 0x2 ;  /* 0x0000001204127291 */ /* 0x000fe2000f80103f */
[----:B------:R1:W-:Y:S01]  /*4640*/  STS.128 [R0+0x4000], R56 ;  /* 0x0040003800007388 */ /* 0x0003e20000000c00 */
[----:B------:R-:W-:Y:S02]  /*4650*/  UIADD3 UR5, UR7, UR12, URZ ;  /* 0x0000000c07057290 */ /* 0x000fe4000fffe03f */
[----:B------:R-:W-:Y:S01]  /*4660*/  ULEA UR20, UP1, UR6, UR20, 0x2 ;  /* 0x0000001406147291 */ /* 0x000fe2000f82103f */
[----:B------:R1:W-:Y:S01]  /*4670*/  STS.128 [R0+0x4800], R60 ;  /* 0x0048003c00007388 */ /* 0x0003e20000000c00 */
[----:B------:R-:W-:Y:S02]  /*4680*/  ULEA.HI.X UR19, UR4, UR19, UR10, 0x2, UP0 ;  /* 0x0000001304137291 */ /* 0x000fe400080f140a */
[----:B------:R-:W-:Y:S01]  /*4690*/  ULEA.HI.X UR5, UR6, UR21, UR5, 0x2, UP1 ;  /* 0x0000001506057291 */ /* 0x000fe200088f1405 */
[----:B------:R1:W-:Y:S01]  /*46a0*/  STS.128 [R0+0x5000], R64 ;  /* 0x0050004000007388 */ /* 0x0003e20000000c00 */
[----:B------:R-:W-:-:S03]  /*46b0*/  UIMAD UR17, UR8, UR17, UR41 ;  /* 0x00000011081172a4 */ /* 0x000fc6000f8e0229 */
[----:B------:R1:W-:Y:S01]  /*46c0*/  STS.128 [R0+0x5800], R68 ;  /* 0x0058004400007388 */ /* 0x0003e20000000c00 */
[----:B------:R-:W-:Y:S08]  /*46d0*/  @P0 BRA `(.L_x_2970) ;  /* 0x0000000000140947 */ /* 0x000ff00003800000 */
.L_x_2971:
[----:B------:R-:W2:Y:S04]  /*46e0*/  LDG.E.STRONG.GPU R4, desc[UR38][R2.64] ;  /* 0x0000002602047981 */ /* 0x000ea8000c1ef900 */
[----:B--2---:R-:W-:Y:S01]  /*46f0*/  CCTL.IVALL ;  /* 0x00000000ff00798f */ /* 0x004fe20002000000 */
[----:B------:R-:W-:Y:S05]  /*4700*/  YIELD ;  /* 0x0000000000007946 */ /* 0x000fea0003800000 */
[----:B------:R-:W-:-:S13]  /*4710*/  ISETP.NE.AND P0, PT, R4, UR17, PT ;  /* 0x0000001104007c0c */ /* 0x000fda000bf05270 */
[----:B------:R-:W-:Y:S05]  /*4720*/  @P0 BRA `(.L_x_2971) ;  /* 0xfffffffc00ec0947 */ /* 0x000fea000383ffff */
.L_x_2970:
[----:B------:R-:W-:Y:S05]  /*4730*/  BSYNC B0 ;  /* 0x0000000000007941 */ /* 0x000fea0003800000 */
.L_x_2969:
[----:B------:R-:W-:-:S03]  /*4740*/  UMOV UR4, 0xffffffff ;  /* 0xffffffff00047882 */ /* 0x000fc60000000000 */
[----:B------:R-:W-:Y:S05]  /*4750*/  BRA.DIV UR4, `(.L_x_2972) ;  /* 0x0000004e04007947 */ /* 0x000fea000b800000 */
[----:B------:R-:W-:Y:S01]  /*4760*/  NOP ;  /* 0x0000000000007918 */ /* 0x000fe20000000000 */
.L_x_3072:
        /* <DEDUP_REMOVED lines=15> */
.L_x_2975:
[----:B------:R-:W-:Y:S01]  /*4860*/  @P0 ELECT P2, URZ, PT ;  /* 0x00000000003f082f */ /* 0x000fe20003840000 */
[----:B------:R2:W-:-:S12]  /*4870*/  UBLKRED.G.S.ADD.F32.RN [UR4], [UR9], UR6, desc[UR12] ;  /* 0x00000c04090073bb */ /* 0x0005d800080a1406 */
[----:B------:R-:W-:Y:S02]  /*4880*/  @P2 PLOP3.LUT P0, PT, P2, PT, PT, 0x8, 0x0 ;  /* 0x000000000000281c */ /* 0x000fe4000170e170 */
[----:B------:R-:W-:-:S11]  /*4890*/  PLOP3.LUT P2, PT, PT, PT, PT, 0x8, 0x0 ;  /* 0x000000000000781c */ /* 0x000fd60003f4e170 */
[----:B--2---:R-:W-:Y:S05]  /*48a0*/  @P0 BRA.U.ANY `(.L_x_2975) ;  /* 0xfffffffd00ec0947 */ /* 0x004fea000393ffff */
[----:B------:R0:W-:Y:S01]  /*48b0*/  UTMACMDFLUSH ;  /* 0x00000000000079b7 */ /* 0x0001e20000000000 */
[----:B------:R-:W-:-:S04]  /*48c0*/  DEPBAR.LE SB0, 0x0 ;  /* 0x000080000000791a */ /* 0x000fc80000000000 */
.L_x_2974:
[----:B------:R-:W-:Y:S05]  /*48d0*/  BSYNC B0 ;  /* 0x0000000000007941 */ /* 0x000fea0003800000 */
.L_x_2973:
        /* <DEDUP_REMOVED lines=14> */
.L_x_2977:
[----:B------:R-:W-:Y:S05]  /*49c0*/  BSYNC B0 ;  /* 0x0000000000007941 */ /* 0x000fea0003800000 */
.L_x_2976:
        /* <DEDUP_REMOVED lines=20> */
.L_x_2980:
[----:B-12---:R-:W2:Y:S04]  /*4b10*/  LDG.E.STRONG.GPU R0, desc[UR38][R2.64] ;  /* 0x0000002602007981 */ /* 0x006ea8000c1ef900 */
[----:B--2---:R-:W-:Y:S01]  /*4b20*/  CCTL.IVALL ;  /* 0x00000000ff00798f */ /* 0x004fe20002000000 */
[----:B------:R-:W-:Y:S05]  /*4b30*/  YIELD ;  /* 0x0000000000007946 */ /* 0x000fea0003800000 */
[----:B------:R-:W-:-:S13]  /*4b40*/  ISETP.NE.AND P0, PT, R0, UR17, PT ;  /* 0x0000001100007c0c */ /* 0x000fda000bf05270 */
[----:B------:R-:W-:Y:S05]  /*4b50*/  @P0 BRA `(.L_x_2980) ;  /* 0xfffffffc00ec0947 */ /* 0x000fea000383ffff */
.L_x_2979:
[----:B------:R-:W-:Y:S05]  /*4b60*/  BSYNC B0 ;  /* 0x0000000000007941 */ /* 0x000fea0003800000 */
.L_x_2978:
[----:B------:R-:W-:-:S03]  /*4b70*/  UMOV UR4, 0xffffffff ;  /* 0xffffffff00047882 */ /* 0x000fc60000000000 */
[----:B------:R-:W-:Y:S05]  /*4b80*/  BRA.DIV UR4, `(.L_x_2981) ;  /* 0x0000004a04107947 */ /* 0x000fea000b800000 */
[----:B------:R-:W-:Y:S01]  /*4b90*/  NOP ;  /* 0x0000000000007918 */ /* 0x000fe20000000000 */
.L_x_3075:
        /* <DEDUP_REMOVED lines=16> */
.L_x_2984:
[----:B------:R-:W-:Y:S01]  /*4ca0*/  @P0 ELECT P2, URZ, PT ;  /* 0x00000000003f082f */ /* 0x000fe20003840000 */
[----:B------:R3:W-:-:S12]  /*4cb0*/  UBLKRED.G.S.ADD.F32.RN [UR4], [UR9], UR6, desc[UR10] ;  /* 0x00000a04090073bb */ /* 0x0007d800080a1406 */
[----:B------:R-:W-:Y:S02]  /*4cc0*/  @P2 PLOP3.LUT P0, PT, P2, PT, PT, 0x8, 0x0 ;  /* 0x000000000000281c */ /* 0x000fe4000170e170 */
[----:B------:R-:W-:-:S11]  /*4cd0*/  PLOP3.LUT P2, PT, PT, PT, PT, 0x8, 0x0 ;  /* 0x000000000000781c */ /* 0x000fd60003f4e170 */
[----:B---3--:R-:W-:Y:S05]  /*4ce0*/  @P0 BRA.U.ANY `(.L_x_2984) ;  /* 0xfffffffd00ec0947 */ /* 0x008fea000393ffff */
[----:B------:R0:W-:Y:S01]  /*4cf0*/  UTMACMDFLUSH ;  /* 0x00000000000079b7 */ /* 0x0001e20000000000 */
[----:B------:R-:W-:-:S04]  /*4d00*/  DEPBAR.LE SB0, 0x0 ;  /* 0x000080000000791a */ /* 0x000fc80000000000 */
.L_x_2983:
[----:B------:R-:W-:Y:S05]  /*4d10*/  BSYNC B0 ;  /* 0x0000000000007941 */ /* 0x000fea0003800000 */
.L_x_2982:
        /* <DEDUP_REMOVED lines=14> */
.L_x_2945:
        /* <DEDUP_REMOVED lines=29> */
.L_x_2986:
[----:B------:R-:W-:Y:S01]  /*4fd0*/  ULDC UR9, c[0x0][0x8cc] ;  /* 0x0002330000097ab9 */ /* 0x000fe20000000800 */
[----:B------:R-:W-:Y:S01]  /*4fe0*/  UMOV UR7, UR8 ;  /* 0x0000000800077c82 */ /* 0x000fe20008000000 */
[----:B------:R-:W-:-:S11]  /*4ff0*/  UISETP.NE.AND UP0, UPT, UR9, 0x1, UPT ;  /* 0x000000010900788c */ /* 0x000fd6000bf05270 */
[----:B------:R-:W-:Y:S02]  /*5000*/  @UP0 ULDC.64 UR10, c[0x0][0x8d0] ;  /* 0x00023400000a0ab9 */ /* 0x000fe40000000a00 */
[----:B------:R-:W-:-:S04]  /*5010*/  UIMAD.WIDE.U32 UR4, UR8, UR10, URZ ;  /* 0x0000000a080472a5 */ /* 0x000fc8000f8e003f */
[----:B------:R-:W-:-:S04]  /*5020*/  @UP0 USHF.R.U32.HI UR7, URZ, UR11, UR5 ;  /* 0x0000000b3f070299 */ /* 0x000fc80008011605 */
[----:B------:R-:W-:-:S12]  /*5030*/  UIMAD UR4, UR7, UR9, URZ ;  /* 0x00000009070472a4 */ /* 0x000fd8000f8e023f */
.L_x_2987:
        /* <DEDUP_REMOVED lines=85> */
.L_x_2991:
[----:B------:R-:W2:Y:S04]  /*5590*/  LDG.E.STRONG.GPU R4, desc[UR38][R2.64] ;  /* 0x0000002602047981 */ /* 0x000ea8000c1ef900 */
[----:B--2---:R-:W-:Y:S01]  /*55a0*/  CCTL.IVALL ;  /* 0x00000000ff00798f */ /* 0x004fe20002000000 */
[----:B------:R-:W-:Y:S05]  /*55b0*/  YIELD ;  /* 0x0000000000007946 */ /* 0x000fea0003800000 */
[----:B------:R-:W-:-:S13]  /*55c0*/  ISETP.NE.AND P1, PT, R4, R5, PT ;  /* 0x000000050400720c */ /* 0x000fda0003f25270 */
[----:B------:R-:W-:Y:S05]  /*55d0*/  @P1 BRA `(.L_x_2991) ;  /* 0xfffffffc00ec1947 */ /* 0x000fea000383ffff */
.L_x_2990:
[----:B------:R-:W-:Y:S05]  /*55e0*/  BSYNC B0 ;  /* 0x0000000000007941 */ /* 0x000fea0003800000 */
.L_x_2989:
[----:B------:R-:W-:-:S03]  /*55f0*/  UMOV UR4, 0xffffffff ;  /* 0xffffffff00047882 */ /* 0x000fc60000000000 */
[----:B------:R-:W-:Y:S05]  /*5600*/  BRA.DIV UR4, `(.L_x_2992) ;  /* 0x0000003e048c7947 */ /* 0x000fea000b800000 */
[----:B------:R-:W-:Y:S01]  /*5610*/  NOP ;  /* 0x0000000000007918 */ /* 0x000fe20000000000 */
.L_x_3078:
        /* <DEDUP_REMOVED lines=22> */
.L_x_2994:
[----:B------:R-:W-:Y:S05]  /*5780*/  BSYNC B0 ;  /* 0x0000000000007941 */ /* 0x000fea0003800000 */
.L_x_2993:
        /* <DEDUP_REMOVED lines=19> */
.L_x_2996:
[----:B------:R-:W-:Y:S05]  /*58c0*/  BSYNC B0 ;  /* 0x0000000000007941 */ /* 0x000fea0003800000 */
.L_x_2995:
        /* <DEDUP_REMOVED lines=20> */
.L_x_2998:
[----:B------:R-:W-:Y:S05]  /*5a10*/  BSYNC B0 ;  /* 0x0000000000007941 */ /* 0x000fea0003800000 */
.L_x_2997:
[----:B------:R-:W-:Y:S06]  /*5a20*/  BAR.ARV 0xa, 0xa0 ;  /* 0x0282800000007b1d */ /* 0x000fec0000002000 */
[----:B------:R-:W-:Y:S04]  /*5a30*/  BSSY B0, `(.L_x_2999) ;  /* 0x0000003000007945 */ /* 0x000fe80003800000 */
[----:B------:R-:W-:Y:S05]  /*5a40*/  @!P0 BRA `(.L_x_3000) ;  /* 0x0000000000048947 */ /* 0x000fea0003800000 */
[----:B------:R-:W-:-:S04]  /*5a50*/  DEPBAR.LE SB0, 0x1 ;  /* 0x000080400000791a */ /* 0x000fc80000000000 */
.L_x_3000:
[----:B------:R-:W-:Y:S05]  /*5a60*/  BSYNC B0 ;  /* 0x0000000000007941 */ /* 0x000fea0003800000 */
.L_x_2999:
[----:B------:R-:W-:Y:S06]  /*5a70*/  BAR.ARV 0xb, 0xa0 ;  /* 0x02c2800000007b1d */ /* 0x000fec0000002000 */
[----:B------:R-:W-:Y:S04]  /*5a80*/  BSSY B0, `(.L_x_3001) ;  /* 0x0000003000007945 */ /* 0x000fe80003800000 */
[----:B------:R-:W-:Y:S05]  /*5a90*/  @!P0 BRA `(.L_x_3002) ;  /* 0x0000000000048947 */ /* 0x000fea0003800000 */
[----:B------:R-:W-:-:S04]  /*5aa0*/  DEPBAR.LE SB0, 0x0 ;  /* 0x000080000000791a */ /* 0x000fc80000000000 */
.L_x_3002:
[----:B------:R-:W-:Y:S05]  /*5ab0*/  BSYNC B0 ;  /* 0x0000000000007941 */ /* 0x000fea0003800000 */
.L_x_3001:
        /* <DEDUP_REMOVED lines=19> */
.L_x_3004:
[----:B------:R-:W-:Y:S05]  /*5bf0*/  BSYNC B0 ;  /* 0x0000000000007941 */ /* 0x000fea0003800000 */
.L_x_3003:
[----:B------:R-:W-:Y:S01]  /*5c00*/  UIADD3 UR17, UR8, 0x1, URZ ;  /* 0x0000000108117890 */ /* 0x000fe2000fffe03f */
[----:B------:R-:W-:Y:S11]  /*5c10*/  BRA `(.L_x_3005) ;  /* 0x0000000000047947 */ /* 0x000ff60003800000 */
.L_x_2988:
[----:B------:R-:W-:-:S05]  /*5c20*/  UMOV UR17, UR8 ;  /* 0x0000000800117c82 */ /* 0x000fca0008000000 */
.L_x_3005:
        /* <DEDUP_REMOVED lines=12> */
.L_x_3038:
        /* <DEDUP_REMOVED lines=18> */
.L_x_3008:
[----:B------:R-:W2:Y:S04]  /*5e10*/  LDG.E.STRONG.GPU R4, desc[UR38][R2.64] ;  /* 0x0000002602047981 */ /* 0x000ea8000c1ef900 */
[----:B--2---:R-:W-:Y:S01]  /*5e20*/  CCTL.IVALL ;  /* 0x00000000ff00798f */ /* 0x004fe20002000000 */
[----:B------:R-:W-:Y:S05]  /*5e30*/  YIELD ;  /* 0x0000000000007946 */ /* 0x000fea0003800000 */
[----:B------:R-:W-:-:S13]  /*5e40*/  ISETP.NE.AND P1, PT, R4, R5, PT ;  /* 0x000000050400720c */ /* 0x000fda0003f25270 */
[----:B------:R-:W-:Y:S05]  /*5e50*/  @P1 BRA `(.L_x_3008) ;  /* 0xfffffffc00ec1947 */ /* 0x000fea000383ffff */
.L_x_3007:
[----:B------:R-:W-:Y:S05]  /*5e60*/  BSYNC B0 ;  /* 0x0000000000007941 */ /* 0x000fea0003800000 */
.L_x_3006:
[----:B------:R-:W-:-:S03]  /*5e70*/  UMOV UR18, 0xffffffff ;  /* 0xffffffff00127882 */ /* 0x000fc60000000000 */
[----:B------:R-:W-:Y:S05]  /*5e80*/  BRA.DIV UR18, `(.L_x_3009) ;  /* 0x0000003612887947 */ /* 0x000fea000b800000 */
[----:B------:R-:W-:Y:S01]  /*5e90*/  NOP ;  /* 0x0000000000007918 */ /* 0x000fe20000000000 */
.L_x_3081:
        /* <DEDUP_REMOVED lines=19> */
.L_x_3011:
[----:B------:R-:W-:Y:S05]  /*5fd0*/  BSYNC B0 ;  /* 0x0000000000007941 */ /* 0x000fea0003800000 */
.L_x_3010:
        /* <DEDUP_REMOVED lines=14> */
.L_x_3013:
[----:B------:R-:W-:Y:S05]  /*60c0*/  BSYNC B0 ;  /* 0x0000000000007941 */ /* 0x000fea0003800000 */
.L_x_3012:
        /* <DEDUP_REMOVED lines=15> */
.L_x_3015:
[----:B------:R-:W-:Y:S05]  /*61c0*/  BSYNC B0 ;  /* 0x0000000000007941 */ /* 0x000fea0003800000 */
.L_x_3014:
[----:B------:R-:W-:Y:S06]  /*61d0*/  BAR.ARV 0xa, 0xa0 ;  /* 0x0282800000007b1d */ /* 0x000fec0000002000 */
[----:B------:R-:W-:Y:S04]  /*61e0*/  BSSY B0, `(.L_x_3016) ;  /* 0x0000003000007945 */ /* 0x000fe80003800000 */
[----:B------:R-:W-:Y:S05]  /*61f0*/  @!P0 BRA `(.L_x_3017) ;  /* 0x0000000000048947 */ /* 0x000fea0003800000 */
[----:B------:R-:W-:-:S04]  /*6200*/  DEPBAR.LE SB0, 0x1 ;  /* 0x000080400000791a */ /* 0x000fc80000000000 */
.L_x_3017:
[----:B------:R-:W-:Y:S05]  /*6210*/  BSYNC B0 ;  /* 0x0000000000007941 */ /* 0x000fea0003800000 */
.L_x_3016:
[----:B------:R-:W-:Y:S06]  /*6220*/  BAR.ARV 0xb, 0xa0 ;  /* 0x02c2800000007b1d */ /* 0x000fec0000002000 */
[----:B------:R-:W-:Y:S04]  /*6230*/  BSSY B0, `(.L_x_3018) ;  /* 0x0000003000007945 */ /* 0x000fe80003800000 */
[----:B------:R-:W-:Y:S05]  /*6240*/  @!P0 BRA `(.L_x_3019) ;  /* 0x0000000000048947 */ /* 0x000fea0003800000 */
[----:B------:R-:W-:-:S04]  /*6250*/  DEPBAR.LE SB0, 0x0 ;  /* 0x000080000000791a */ /* 0x000fc80000000000 */
.L_x_3019:
[----:B------:R-:W-:Y:S05]  /*6260*/  BSYNC B0 ;  /* 0x0000000000007941 */ /* 0x000fea0003800000 */
.L_x_3018:
        /* <DEDUP_REMOVED lines=19> */
.L_x_3021:
[----:B------:R-:W-:Y:S05]  /*63a0*/  BSYNC B0 ;  /* 0x0000000000007941 */ /* 0x000fea0003800000 */
.L_x_3020:
        /* <DEDUP_REMOVED lines=16> */
.L_x_3024:
[----:B------:R-:W2:Y:S04]  /*64b0*/  LDG.E.STRONG.GPU R4, desc[UR38][R2.64] ;  /* 0x0000002602047981 */ /* 0x000ea8000c1ef900 */
[----:B--2---:R-:W-:Y:S01]  /*64c0*/  CCTL.IVALL ;  /* 0x00000000ff00798f */ /* 0x004fe20002000000 */
[----:B------:R-:W-:Y:S05]  /*64d0*/  YIELD ;  /* 0x0000000000007946 */ /* 0x000fea0003800000 */
[----:B------:R-:W-:-:S13]  /*64e0*/  ISETP.NE.AND P1, PT, R4, R5, PT ;  /* 0x000000050400720c */ /* 0x000fda0003f25270 */
[----:B------:R-:W-:Y:S05]  /*64f0*/  @P1 BRA `(.L_x_3024) ;  /* 0xfffffffc00ec1947 */ /* 0x000fea000383ffff */
.L_x_3023:
[----:B------:R-:W-:Y:S05]  /*6500*/  BSYNC B0 ;  /* 0x0000000000007941 */ /* 0x000fea0003800000 */
.L_x_3022:
[----:B------:R-:W-:-:S03]  /*6510*/  UMOV UR14, 0xffffffff ;  /* 0xffffffff000e7882 */ /* 0x000fc60000000000 */
[----:B------:R-:W-:Y:S05]  /*6520*/  BRA.DIV UR14, `(.L_x_3025) ;  /* 0x0000002e0efc7947 */ /* 0x000fea000b800000 */
[----:B------:R-:W-:Y:S01]  /*6530*/  NOP ;  /* 0x0000000000007918 */ /* 0x000fe20000000000 */
.L_x_3084:
        /* <DEDUP_REMOVED lines=15> */
.L_x_3027:
[----:B------:R-:W-:Y:S05]  /*6630*/  BSYNC B0 ;  /* 0x0000000000007941 */ /* 0x000fea0003800000 */
.L_x_3026:
        /* <DEDUP_REMOVED lines=14> */
.L_x_3029:
[----:B------:R-:W-:Y:S05]  /*6720*/  BSYNC B0 ;  /* 0x0000000000007941 */ /* 0x000fea0003800000 */
.L_x_3028:
        /* <DEDUP_REMOVED lines=15> */
.L_x_3031:
[----:B------:R-:W-:Y:S05]  /*6820*/  BSYNC B0 ;  /* 0x0000000000007941 */ /* 0x000fea0003800000 */
.L_x_3030:
[----:B------:R-:W-:Y:S06]  /*6830*/  BAR.ARV 0xa, 0xa0 ;  /* 0x0282800000007b1d */ /* 0x000fec0000002000 */
[----:B------:R-:W-:Y:S04]  /*6840*/  BSSY B0, `(.L_x_3032) ;  /* 0x0000003000007945 */ /* 0x000fe80003800000 */
[----:B------:R-:W-:Y:S05]  /*6850*/  @!P0 BRA `(.L_x_3033) ;  /* 0x0000000000048947 */ /* 0x000fea0003800000 */
[----:B------:R-:W-:-:S04]  /*6860*/  DEPBAR.LE SB0, 0x1 ;  /* 0x000080400000791a */ /* 0x000fc80000000000 */
.L_x_3033:
[----:B------:R-:W-:Y:S05]  /*6870*/  BSYNC B0 ;  /* 0x0000000000007941 */ /* 0x000fea0003800000 */
.L_x_3032:
[----:B------:R-:W-:Y:S06]  /*6880*/  BAR.ARV 0xb, 0xa0 ;  /* 0x02c2800000007b1d */ /* 0x000fec0000002000 */
[----:B------:R-:W-:Y:S04]  /*6890*/  BSSY B0, `(.L_x_3034) ;  /* 0x0000003000007945 */ /* 0x000fe80003800000 */
[----:B------:R-:W-:Y:S05]  /*68a0*/  @!P0 BRA `(.L_x_3035) ;  /* 0x0000000000048947 */ /* 0x000fea0003800000 */
[----:B------:R-:W-:-:S04]  /*68b0*/  DEPBAR.LE SB0, 0x0 ;  /* 0x000080000000791a */ /* 0x000fc80000000000 */
.L_x_3035:
[----:B------:R-:W-:Y:S05]  /*68c0*/  BSYNC B0 ;  /* 0x0000000000007941 */ /* 0x000fea0003800000 */
.L_x_3034:
        /* <DEDUP_REMOVED lines=19> */
.L_x_3037:
[----:B------:R-:W-:Y:S05]  /*6a00*/  BSYNC B0 ;  /* 0x0000000000007941 */ /* 0x000fea0003800000 */
.L_x_3036:
[----:B------:R-:W-:Y:S02]  /*6a10*/  UIADD3 UR17, UR17, 0x2, URZ ;  /* 0x0000000211117890 */ /* 0x000fe4000fffe03f */
[----:B------:R-:W-:Y:S02]  /*6a20*/  UIADD3 UR4, UR4, 0x6000, URZ ;  /* 0x0000600004047890 */ /* 0x000fe4000fffe03f */
[----:B------:R-:W-:-:S06]  /*6a30*/  UISETP.GE.AND UP0, UPT, UR17, UR5, UPT ;  /* 0x000000051100728c */ /* 0x000fcc000bf06270 */
[----:B------:R-:W-:-:S13]  /*6a40*/  PLOP3.LUT P1, PT, PT, PT, UP0, 0x80, 0x0 ;  /* 0x000000000000781c */ /* 0x000fda0003f2f008 */
[----:B------:R-:W-:Y:S05]  /*6a50*/  @!P1 BRA `(.L_x_3038) ;  /* 0xfffffff000a49947 */ /* 0x000fea000383ffff */
[----:B------:R-:W-:Y:S05]  /*6a60*/  BRA `(.L_x_2949) ;  /* 0x0000002400d47947 */ /* 0x000fea0003800000 */
.L_x_2985:
        /* <DEDUP_REMOVED lines=21> */
.L_x_3039:
[----:B------:R-:W-:Y:S01]  /*6bc0*/  ULDC UR9, c[0x0][0x8cc] ;  /* 0x0002330000097ab9 */ /* 0x000fe20000000800 */
[----:B------:R-:W-:Y:S01]  /*6bd0*/  UMOV UR7, UR8 ;  /* 0x0000000800077c82 */ /* 0x000fe20008000000 */
[----:B------:R-:W-:-:S11]  /*6be0*/  UISETP.NE.AND UP0, UPT, UR9, 0x1, UPT ;  /* 0x000000010900788c */ /* 0x000fd6000bf05270 */
[----:B------:R-:W-:Y:S02]  /*6bf0*/  @UP0 ULDC.64 UR10, c[0x0][0x8d0] ;  /* 0x00023400000a0ab9 */ /* 0x000fe40000000a00 */
[----:B------:R-:W-:-:S04]  /*6c00*/  UIMAD.WIDE.U32 UR4, UR8, UR10, URZ ;  /* 0x0000000a080472a5 */ /* 0x000fc8000f8e003f */
[----:B------:R-:W-:-:S04]  /*6c10*/  @UP0 USHF.R.U32.HI UR7, URZ, UR11, UR5 ;  /* 0x0000000b3f070299 */ /* 0x000fc80008011605 */
[----:B------:R-:W-:-:S12]  /*6c20*/  UIMAD UR4, UR7, UR9, URZ ;  /* 0x00000009070472a4 */ /* 0x000fd8000f8e023f */
.L_x_3040:
        /* <DEDUP_REMOVED lines=80> */
.L_x_3085:
        /* <DEDUP_REMOVED lines=9> */
.L_x_3044:
        /* <DEDUP_REMOVED lines=108> */
.L_x_3055:
[----:B-1----:R-:W-:-:S05]  /*7880*/  IMAD.MOV.U32 R13, RZ, RZ, 0x1 ;  /* 0x00000001ff0d7424 */ /* 0x002fca00078e00ff */
[----:B------:R-:W-:-:S04]  /*7890*/  SHF.L.U32 R13, R13, 0x1f, RZ ;  /* 0x0000001f0d0d7819 */ /* 0x000fc800000006ff */
[----:B------:R-:W1:Y:S02]  /*78a0*/  SYNCS.PHASECHK.TRANS64.TRYWAIT P1, [R12+URZ+0x36438], R13 ;  /* 0x0364380d0c0075a7 */ /* 0x000e64000802017f */
[----:B-1----:R-:W-:Y:S05]  /*78b0*/  @!P1 BRA `(.L_x_3047) ;  /* 0x0000001c00489947 */ /* 0x002fea0003800000 */
.L_x_3086:
        /* <DEDUP_REMOVED lines=8> */
.L_x_3048:
        /* <DEDUP_REMOVED lines=48> */
.L_x_3087:
        /* <DEDUP_REMOVED lines=8> */
.L_x_3050:
        /* <DEDUP_REMOVED lines=46> */
.L_x_3088:
        /* <DEDUP_REMOVED lines=12> */
.L_x_3052:
        /* <DEDUP_REMOVED lines=37> */
.L_x_3090:
        /* <DEDUP_REMOVED lines=8> */
.L_x_3054:
        /* <DEDUP_REMOVED lines=41> */
.L_x_3046:
[----:B--2---:R-:W2:Y:S01]  /*85c0*/  LDL.LU R4, [R1+0x4] ;  /* 0x0000040001047983 */ /* 0x004ea20000300800 */
[----:B------:R-:W-:-:S03]  /*85d0*/  IMAD.MOV.U32 R10, RZ, RZ, 0x1 ;  /* 0x00000001ff0a7424 */ /* 0x000fc600078e00ff */
[----:B------:R3:W5:Y:S01]  /*85e0*/  LDL R5, [R1+0x8] ;  /* 0x0000080001057983 */ /* 0x0007620000100800 */
[----:B--2---:R-:W-:-:S13]  /*85f0*/  ISETP.NE.AND P1, PT, R4, RZ, PT ;  /* 0x000000ff0400720c */ /* 0x004fda0003f25270 */
[----:B---3--:R-:W-:Y:S05]  /*8600*/  @!P1 BRA `(.L_x_3045) ;  /* 0x0000000400889947 */ /* 0x008fea0003800000 */
[----:B------:R-:W2:Y:S02]  /*8610*/  SYNCS.PHASECHK.TRANS64.TRYWAIT P1, [R12+URZ+0x36438], R13 ;  /* 0x0364380d0c0075a7 */ /* 0x000ea4000802017f */
[----:B--2---:R-:W-:Y:S05]  /*8620*/  @!P1 BRA `(.L_x_3056) ;  /* 0x00000010004c9947 */ /* 0x004fea0003800000 */
.L_x_3091:
        /* <DEDUP_REMOVED lines=8> */
.L_x_3057:
        /* <DEDUP_REMOVED lines=41> */
.L_x_3092:
        /* <DEDUP_REMOVED lines=9> */
.L_x_3059:
        /* <DEDUP_REMOVED lines=38> */
.L_x_3045:
[----:B------:R-:W-:-:S04]  /*8c30*/  SHF.L.U32 R3, R10, 0x1f, RZ ;  /* 0x0000001f0a037819 */ /* 0x000fc800000006ff */
[----:B------:R-:W2:Y:S02]  /*8c40*/  SYNCS.PHASECHK.TRANS64.TRYWAIT P1, [R12+URZ+0x36438], R3 ;  /* 0x036438030c0075a7 */ /* 0x000ea4000802017f */
[----:B--2---:R-:W-:Y:S05]  /*8c50*/  @!P1 BRA `(.L_x_3060) ;  /* 0x0000000800e89947 */ /* 0x004fea0003800000 */
.L_x_3093:
[----:B------:R-:W-:Y:S05]  /*8c60*/  @P0 BRA `(.L_x_3061) ;  /* 0x0000000000180947 */ /* 0x000fea0003800000 */
[----:B------:R-:W3:Y:S01]  /*8c70*/  S2R R0, SR_TID.X ;  /* 0x0000000000007919 */ /* 0x000ee20000002100 */
[----:B--2---:R-:W-:-:S04]  /*8c80*/  IMAD.MOV.U32 R3, RZ, RZ, 0x6100 ;  /* 0x00006100ff037424 */ /* 0x004fc800078e00ff */
[----:B------:R4:W-:Y:S01]  /*8c90*/  SYNCS.ARRIVE.TRANS64 RZ, [R12+URZ+0x36430], R3 ;  /* 0x036430030cff79a7 */ /* 0x0009e2000800003f */
[----:B---3--:R-:W-:-:S13]  /*8ca0*/  LOP3.LUT P0, RZ, R0, 0x1f, RZ, 0xc0, !PT ;  /* 0x0000001f00ff7812 */ /* 0x008fda000780c0ff */
[----:B----4-:R-:W-:Y:S05]  /*8cb0*/  @!P0 BRA `(.L_x_3061) ;  /* 0x0000000000048947 */ /* 0x010fea0003800000 */
[----:B------:R-:W-:Y:S01]  /*8cc0*/  BPT.TRAP 0x1 ;  /* 0x000000040000795c */ /* 0x000fe20000300000 */
.L_x_3061:
        /* <DEDUP_REMOVED lines=45> */
.L_x_3042:
[----:B------:R-:W-:Y:S05]  /*8fa0*/  BSYNC B0 ;  /* 0x0000000000007941 */ /* 0x000fea0003800000 */
.L_x_3041:
[----:B------:R-:W-:-:S03]  /*8fb0*/  UMOV UR4, 0xffffffff ;  /* 0xffffffff00047882 */ /* 0x000fc60000000000 */
[----:B------:R-:W-:Y:S05]  /*8fc0*/  BRA.DIV UR4, `(.L_x_3062) ;  /* 0x0000000a04207947 */ /* 0x000fea000b800000 */
[----:B------:R-:W-:-:S13]  /*8fd0*/  ELECT P6, URZ, PT ;  /* 0x00000000003f782f */ /* 0x000fda00038c0000 */
.L_x_3096:
[----:B------:R-:W-:Y:S05]  /*8fe0*/  @!P6 BRA `(.L_x_2949) ;  /* 0x000000000074e947 */ /* 0x000fea0003800000 */
[----:B------:R-:W2:Y:S02]  /*8ff0*/  LDL.LU R0, [R1+0xc] ;  /* 0x00000c0001007983 */ /* 0x000ea40000300800 */
[----:B--2---:R-:W-:-:S04]  /*9000*/  LOP3.LUT R0, R0, 0x2, RZ, 0xfc, !PT ;  /* 0x0000000200007812 */ /* 0x004fc800078efcff */
[----:B------:R-:W-:-:S13]  /*9010*/  ISETP.NE.AND P2, PT, R0, 0x3, PT ;  /* 0x000000030000780c */ /* 0x000fda0003f45270 */
[----:B------:R-:W-:Y:S05]  /*9020*/  @!P2 BRA `(.L_x_3063) ;  /* 0x000000000004a947 */ /* 0x000fea0003800000 */
[----:B------:R-:W-:Y:S01]  /*9030*/  BPT.TRAP 0x1 ;  /* 0x000000040000795c */ /* 0x000fe20000300000 */
.L_x_3063:
        /* <DEDUP_REMOVED lines=15> */
.L_x_3097:
[----:B------:R-:W3:Y:S02]  /*9130*/  SYNCS.PHASECHK.TRANS64.TRYWAIT P0, [R23+URZ], R0 ;  /* 0x00000000170075a7 */ /* 0x000ee4000800017f */
[----:B---3--:R-:W-:Y:S05]  /*9140*/  @!P0 BRA `(.L_x_3065) ;  /* 0x0000000400f48947 */ /* 0x008fea0003800000 */
.L_x_3098:
[----:B------:R-:W-:Y:S05]  /*9150*/  @!P2 BRA `(.L_x_3066) ;  /* 0x000000000004a947 */ /* 0x000fea0003800000 */
[----:B------:R-:W-:Y:S01]  /*9160*/  BPT.TRAP 0x1 ;  /* 0x000000040000795c */ /* 0x000fe20000300000 */
.L_x_3066:
[----:B------:R-:W-:-:S07]  /*9170*/  SHF.L.U32 R10, R10, 0x1f, RZ ;  /* 0x0000001f0a0a7819 */ /* 0x000fce00000006ff */
.L_x_3067:
[----:B----4-:R4:W1:Y:S02]  /*9180*/  SYNCS.PHASECHK.TRANS64.TRYWAIT P0, [R7+URZ+0x36438], R10 ;  /* 0x0364380a070075a7 */ /* 0x010864000800017f */
[----:B-1----:R-:W-:Y:S05]  /*9190*/  @!P0 NANOSLEEP.SYNCS 0x989680 ;  /* 0x009896800000895d */ /* 0x002fea0003900000 */
[----:B------:R-:W1:Y:S02]  /*91a0*/  @!P0 SYNCS.PHASECHK.TRANS64 P0, [R7+URZ+0x36438], R10 ;  /* 0x0364380a070085a7 */ /* 0x000e64000800007f */
[----:B-1----:R-:W-:Y:S05]  /*91b0*/  @!P0 BRA `(.L_x_3067) ;  /* 0xfffffffc00f08947 */ /* 0x002fea000383ffff */
.L_x_2949:
[----:B------:R-:W-:Y:S05]  /*91c0*/  BSYNC B6 ;  /* 0x0000000000067941 */ /* 0x000fea0003800000 */
.L_x_2944:
[----:B------:R-:W-:Y:S05]  /*91d0*/  EXIT ;  /* 0x000000000000794d */ /* 0x000fea0003800000 */
.L_x_2955:
[----:B------:R-:W-:Y:S02]  /*91e0*/  IMAD.MOV.U32 R12, RZ, RZ, RZ ;  /* 0x000000ffff0c7224 */ /* 0x000fe400078e00ff */
[----:B------:R-:W-:Y:S02]  /*91f0*/  IMAD.MOV.U32 R11, RZ, RZ, 0x1f ;  /* 0x0000001fff0b7424 */ /* 0x000fe400078e00ff */
[----:B------:R-:W-:-:S07]  /*9200*/  IMAD.MOV.U32 R15, RZ, RZ, -0x1 ;  /* 0xffffffffff0f7424 */ /* 0x000fce00078e00ff */
[----:B------:R-:W-:Y:S05]  /*9210*/  WARPSYNC.COLLECTIVE R15, `(.L_x_3068) ;  /* 0x000000000f087348 */ /* 0x000fea0003c00000 */
[----:B------:R1:W2:Y:S02]  /*9220*/  SHFL.IDX P6, R14, R13, R12, R11 ;  /* 0x0000000c0d0e7389 */ /* 0x0002a400000c000b */
[----:B-12---:R-:W-:Y:S01]  /*9230*/  ENDCOLLECTIVE ;  /* 0x000000000000791b */ /* 0x006fe20003800000 */
.L_x_3068:
[----:B------:R-:W-:Y:S05]  /*9240*/  BRA `(.L_x_3069) ;  /* 0xffffff7c00f47947 */ /* 0x000fea000383ffff */
.L_x_2957:
[----:B--2---:R-:W-:-:S04]  /*9250*/  IMAD.U32 R3, RZ, RZ, UR43 ;  /* 0x0000002bff037e24 */ /* 0x004fc8000f8e00ff */
[----:B------:R2:W3:Y:S03]  /*9260*/  SYNCS.PHASECHK.TRANS64.TRYWAIT P0, [R3+URZ+0x36400], R10 ;  /* 0x0364000a030075a7 */ /* 0x0004e6000800017f */
[----:B---3--:R-:W-:Y:S05]  /*9270*/  @!P0 NANOSLEEP.SYNCS 0x989680 ;  /* 0x009896800000895d */ /* 0x008fea0003900000 */
[----:B------:R-:W3:Y:S02]  /*9280*/  @!P0 SYNCS.PHASECHK.TRANS64 P0, [R3+URZ+0x36400], R10 ;  /* 0x0364000a030085a7 */ /* 0x000ee4000800007f */
[----:B---3--:R-:W-:Y:S05]  /*9290*/  @!P0 BRA `(.L_x_2957) ;  /* 0xfffffffc00ec8947 */ /* 0x008fea000383ffff */
[----:B------:R-:W-:Y:S05]  /*92a0*/  BRA `(.L_x_2956) ;  /* 0xffffff8000287947 */ /* 0x000fea000383ffff */
.L_x_2961:
[----:B--2---:R2:W3:Y:S02]  /*92b0*/  SYNCS.PHASECHK.TRANS64.TRYWAIT P1, [R3+URZ+0x36410], R10 ;  /* 0x0364100a030075a7 */ /* 0x0044e4000802017f */
[----:B---3--:R-:W-:Y:S05]  /*92c0*/  @!P1 NANOSLEEP.SYNCS 0x989680 ;  /* 0x009896800000995d */ /* 0x008fea0003900000 */
[----:B------:R-:W3:Y:S02]  /*92d0*/  @!P1 SYNCS.PHASECHK.TRANS64 P1, [R3+URZ+0x36410], R10 ;  /* 0x0364100a030095a7 */ /* 0x000ee4000802007f */
[----:B---3--:R-:W-:Y:S05]  /*92e0*/  @!P1 BRA `(.L_x_2961) ;  /* 0xfffffffc00f09947 */ /* 0x008fea000383ffff */
[----:B------:R-:W-:Y:S05]  /*92f0*/  BRA `(.L_x_2960) ;  /* 0xffffff8400f47947 */ /* 0x000fea000383ffff */
.L_x_2965:
[----:B-1----:R-:W-:-:S04]  /*9300*/  IMAD.U32 R121, RZ, RZ, UR43 ;  /* 0x0000002bff797e24 */ /* 0x002fc8000f8e00ff */
[----:B------:R1:W2:Y:S03]  /*9310*/  SYNCS.PHASECHK.TRANS64.TRYWAIT P1, [R121+URZ+0x36430], R14 ;  /* 0x0364300e790075a7 */ /* 0x0002a6000802017f */
[----:B--2---:R-:W-:Y:S05]  /*9320*/  @!P1 NANOSLEEP.SYNCS 0x989680 ;  /* 0x009896800000995d */ /* 0x004fea0003900000 */
[----:B------:R-:W2:Y:S02]  /*9330*/  @!P1 SYNCS.PHASECHK.TRANS64 P1, [R121+URZ+0x36430], R14 ;  /* 0x0364300e790095a7 */ /* 0x000ea4000802007f */
[----:B--2---:R-:W-:Y:S05]  /*9340*/  @!P1 BRA `(.L_x_2965) ;  /* 0xfffffffc00ec9947 */ /* 0x004fea000383ffff */
[----:B------:R-:W-:Y:S05]  /*9350*/  BRA `(.L_x_2964) ;  /* 0xffffff9000187947 */ /* 0x000fea000383ffff */
.L_x_2972:
[----:B------:R-:W-:Y:S01]  /*9360*/  BSSY B0, `(.L_x_3070) ;  /* 0x0000005000007945 */ /* 0x000fe20003800000 */
[----:B------:R-:W-:-:S07]  /*9370*/  IMAD.MOV.U32 R15, RZ, RZ, -0x1 ;  /* 0xffffffffff0f7424 */ /* 0x000fce00078e00ff */
[----:B-1----:R-:W-:Y:S05]  /*9380*/  WARPSYNC.COLLECTIVE R15, `(.L_x_3071) ;  /* 0x000000000f087348 */ /* 0x002fea0003c00000 */
[----:B------:R-:W-:Y:S01]  /*9390*/  NOP ;  /* 0x0000000000007918 */ /* 0x000fe20000000000 */
[----:B-1----:R-:W-:Y:S01]  /*93a0*/  ENDCOLLECTIVE ;  /* 0x000000000000791b */ /* 0x002fe20003800000 */
.L_x_3071:
[----:B------:R-:W-:Y:S05]  /*93b0*/  BSYNC B0 ;  /* 0x0000000000007941 */ /* 0x000fea0003800000 */
.L_x_3070:
[----:B------:R-:W-:Y:S05]  /*93c0*/  BRA `(.L_x_3072) ;  /* 0xffffffb000e87947 */ /* 0x000fea000383ffff */
.L_x_2981:
[----:B------:R-:W-:Y:S01]  /*93d0*/  BSSY B0, `(.L_x_3073) ;  /* 0x0000005000007945 */ /* 0x000fe20003800000 */
[----:B------:R-:W-:-:S07]  /*93e0*/  IMAD.MOV.U32 R15, RZ, RZ, -0x1 ;  /* 0xffffffffff0f7424 */ /* 0x000fce00078e00ff */
[----:B-12---:R-:W-:Y:S05]  /*93f0*/  WARPSYNC.COLLECTIVE R15, `(.L_x_3074) ;  /* 0x000000000f087348 */ /* 0x006fea0003c00000 */
[----:B------:R-:W-:Y:S01]  /*9400*/  NOP ;  /* 0x0000000000007918 */ /* 0x000fe20000000000 */
[----:B-12---:R-:W-:Y:S01]  /*9410*/  ENDCOLLECTIVE ;  /* 0x000000000000791b */ /* 0x006fe20003800000 */
.L_x_3074:
[----:B------:R-:W-:Y:S05]  /*9420*/  BSYNC B0 ;  /* 0x0000000000007941 */ /* 0x000fea0003800000 */
.L_x_3073:
[----:B------:R-:W-:Y:S05]  /*9430*/  BRA `(.L_x_3075) ;  /* 0xffffffb400d87947 */ /* 0x000fea000383ffff */
.L_x_2992:
[----:B------:R-:W-:Y:S01]  /*9440*/  BSSY B0, `(.L_x_3076) ;  /* 0x0000005000007945 */ /* 0x000fe20003800000 */
[----:B------:R-:W-:-:S07]  /*9450*/  IMAD.MOV.U32 R15, RZ, RZ, -0x1 ;  /* 0xffffffffff0f7424 */ /* 0x000fce00078e00ff */
[----:B------:R-:W-:Y:S05]  /*9460*/  WARPSYNC.COLLECTIVE R15, `(.L_x_3077) ;  /* 0x000000000f087348 */ /* 0x000fea0003c00000 */
[----:B------:R-:W-:Y:S01]  /*9470*/  NOP ;  /* 0x0000000000007918 */ /* 0x000fe20000000000 */
[----:B------:R-:W-:Y:S01]  /*9480*/  ENDCOLLECTIVE ;  /* 0x000000000000791b */ /* 0x000fe20003800000 */
.L_x_3077:
[----:B------:R-:W-:Y:S05]  /*9490*/  BSYNC B0 ;  /* 0x0000000000007941 */ /* 0x000fea0003800000 */
.L_x_3076:
[----:B------:R-:W-:Y:S05]  /*94a0*/  BRA `(.L_x_3078) ;  /* 0xffffffc0005c7947 */ /* 0x000fea000383ffff */
.L_x_3009:
[----:B------:R-:W-:Y:S01]  /*94b0*/  BSSY B0, `(.L_x_3079) ;  /* 0x0000005000007945 */ /* 0x000fe20003800000 */
[----:B------:R-:W-:-:S07]  /*94c0*/  IMAD.MOV.U32 R15, RZ, RZ, -0x1 ;  /* 0xffffffffff0f7424 */ /* 0x000fce00078e00ff */
[----:B------:R-:W-:Y:S05]  /*94d0*/  WARPSYNC.COLLECTIVE R15, `(.L_x_3080) ;  /* 0x000000000f087348 */ /* 0x000fea0003c00000 */
[----:B------:R-:W-:Y:S01]  /*94e0*/  NOP ;  /* 0x0000000000007918 */ /* 0x000fe20000000000 */
[----:B------:R-:W-:Y:S01]  /*94f0*/  ENDCOLLECTIVE ;  /* 0x000000000000791b */ /* 0x000fe20003800000 */
.L_x_3080:
[----:B------:R-:W-:Y:S05]  /*9500*/  BSYNC B0 ;  /* 0x0000000000007941 */ /* 0x000fea0003800000 */
.L_x_3079:
[----:B------:R-:W-:Y:S05]  /*9510*/  BRA `(.L_x_3081) ;  /* 0xffffffc800607947 */ /* 0x000fea000383ffff */
.L_x_3025:
[----:B------:R-:W-:Y:S01]  /*9520*/  BSSY B0, `(.L_x_3082) ;  /* 0x0000005000007945 */ /* 0x000fe20003800000 */
[----:B------:R-:W-:-:S07]  /*9530*/  IMAD.MOV.U32 R15, RZ, RZ, -0x1 ;  /* 0xffffffffff0f7424 */ /* 0x000fce00078e00ff */
[----:B------:R-:W-:Y:S05]  /*9540*/  WARPSYNC.COLLECTIVE R15, `(.L_x_3083) ;  /* 0x000000000f087348 */ /* 0x000fea0003c00000 */
[----:B------:R-:W-:Y:S01]  /*9550*/  NOP ;  /* 0x0000000000007918 */ /* 0x000fe20000000000 */
[----:B------:R-:W-:Y:S01]  /*9560*/  ENDCOLLECTIVE ;  /* 0x000000000000791b */ /* 0x000fe20003800000 */
.L_x_3083:
[----:B------:R-:W-:Y:S05]  /*9570*/  BSYNC B0 ;  /* 0x0000000000007941 */ /* 0x000fea0003800000 */
.L_x_3082:
[----:B------:R-:W-:Y:S05]  /*9580*/  BRA `(.L_x_3084) ;  /* 0xffffffcc00ec7947 */ /* 0x000fea000383ffff */
.L_x_3043:
[----:B-1----:R1:W2:Y:S02]  /*9590*/  SYNCS.PHASECHK.TRANS64.TRYWAIT P1, [R12+URZ+0x36420], R13 ;  /* 0x0364200d0c0075a7 */ /* 0x0022a4000802017f */
[----:B--2---:R-:W-:Y:S05]  /*95a0*/  @!P1 NANOSLEEP.SYNCS 0x989680 ;  /* 0x009896800000995d */ /* 0x004fea0003900000 */
[----:B------:R-:W2:Y:S02]  /*95b0*/  @!P1 SYNCS.PHASECHK.TRANS64 P1, [R12+URZ+0x36420], R13 ;  /* 0x0364200d0c0095a7 */ /* 0x000ea4000802007f */
[----:B--2---:R-:W-:Y:S05]  /*95c0*/  @!P1 BRA `(.L_x_3043) ;  /* 0xfffffffc00f09947 */ /* 0x004fea000383ffff */
[----:B------:R-:W-:Y:S05]  /*95d0*/  BRA `(.L_x_3085) ;  /* 0xffffffd800d47947 */ /* 0x000fea000383ffff */
.L_x_3047:
[----:B-1----:R1:W3:Y:S02]  /*95e0*/  SYNCS.PHASECHK.TRANS64.TRYWAIT P1, [R12+URZ+0x36438], R13 ;  /* 0x0364380d0c0075a7 */ /* 0x0022e4000802017f */
[----:B---3--:R-:W-:Y:S05]  /*95f0*/  @!P1 NANOSLEEP.SYNCS 0x989680 ;  /* 0x009896800000995d */ /* 0x008fea0003900000 */
[----:B------:R-:W3:Y:S02]  /*9600*/  @!P1 SYNCS.PHASECHK.TRANS64 P1, [R12+URZ+0x36438], R13 ;  /* 0x0364380d0c0095a7 */ /* 0x000ee4000802007f */
[----:B---3--:R-:W-:Y:S05]  /*9610*/  @!P1 BRA `(.L_x_3047) ;  /* 0xfffffffc00f09947 */ /* 0x008fea000383ffff */
[----:B------:R-:W-:Y:S05]  /*9620*/  BRA `(.L_x_3086) ;  /* 0xffffffe000a47947 */ /* 0x000fea000383ffff */
.L_x_3049:
[----:B--2---:R2:W3:Y:S02]  /*9630*/  SYNCS.PHASECHK.TRANS64.TRYWAIT P1, [R12+URZ+0x36428], R0 ;  /* 0x036428000c0075a7 */ /* 0x0044e4000802017f */
[----:B---3--:R-:W-:Y:S05]  /*9640*/  @!P1 NANOSLEEP.SYNCS 0x989680 ;  /* 0x009896800000995d */ /* 0x008fea0003900000 */
[----:B------:R-:W3:Y:S02]  /*9650*/  @!P1 SYNCS.PHASECHK.TRANS64 P1, [R12+URZ+0x36428], R0 ;  /* 0x036428000c0095a7 */ /* 0x000ee4000802007f */
[----:B---3--:R-:W-:Y:S05]  /*9660*/  @!P1 BRA `(.L_x_3049) ;  /* 0xfffffffc00f09947 */ /* 0x008fea000383ffff */
[----:B------:R-:W-:Y:S05]  /*9670*/  BRA `(.L_x_3087) ;  /* 0xffffffe400707947 */ /* 0x000fea000383ffff */
.L_x_3051:
        /* <DEDUP_REMOVED lines=8> */
.L_x_3053:
[----:B------:R-:W-:-:S07]  /*9700*/  SHF.L.U32 R5, R16, 0x1f, RZ ;  /* 0x0000001f10057819 */ /* 0x000fce00000006ff */
.L_x_3089:
[----:B---3--:R3:W4:Y:S02]  /*9710*/  SYNCS.PHASECHK.TRANS64.TRYWAIT P1, [R12+URZ+0x36420], R5 ;  /* 0x036420050c0075a7 */ /* 0x008724000802017f */
[----:B----4-:R-:W-:Y:S05]  /*9720*/  @!P1 NANOSLEEP.SYNCS 0x989680 ;  /* 0x009896800000995d */ /* 0x010fea0003900000 */
[----:B------:R-:W4:Y:S02]  /*9730*/  @!P1 SYNCS.PHASECHK.TRANS64 P1, [R12+URZ+0x36420], R5 ;  /* 0x036420050c0095a7 */ /* 0x000f24000802007f */
[----:B----4-:R-:W-:Y:S05]  /*9740*/  @!P1 BRA `(.L_x_3089) ;  /* 0xfffffffc00f09947 */ /* 0x010fea000383ffff */
[----:B------:R-:W-:Y:S05]  /*9750*/  BRA `(.L_x_3090) ;  /* 0xffffffe800d47947 */ /* 0x000fea000383ffff */
.L_x_3056:
[----:B--2---:R2:W3:Y:S02]  /*9760*/  SYNCS.PHASECHK.TRANS64.TRYWAIT P1, [R12+URZ+0x36438], R13 ;  /* 0x0364380d0c0075a7 */ /* 0x0044e4000802017f */
[----:B---3--:R-:W-:Y:S05]  /*9770*/  @!P1 NANOSLEEP.SYNCS 0x989680 ;  /* 0x009896800000995d */ /* 0x008fea0003900000 */
[----:B------:R-:W3:Y:S02]  /*9780*/  @!P1 SYNCS.PHASECHK.TRANS64 P1, [R12+URZ+0x36438], R13 ;  /* 0x0364380d0c0095a7 */ /* 0x000ee4000802007f */
[----:B---3--:R-:W-:Y:S05]  /*9790*/  @!P1 BRA `(.L_x_3056) ;  /* 0xfffffffc00f09947 */ /* 0x008fea000383ffff */
[----:B------:R-:W-:Y:S05]  /*97a0*/  BRA `(.L_x_3091) ;  /* 0xffffffec00a07947 */ /* 0x000fea000383ffff */
.L_x_3058:
[----:B-1----:R1:W2:Y:S02]  /*97b0*/  SYNCS.PHASECHK.TRANS64.TRYWAIT P1, [R12+URZ+0x36428], R5 ;  /* 0x036428050c0075a7 */ /* 0x0022a4000802017f */
[----:B--2---:R-:W-:Y:S05]  /*97c0*/  @!P1 NANOSLEEP.SYNCS 0x989680 ;  /* 0x009896800000995d */ /* 0x004fea0003900000 */
[----:B------:R-:W2:Y:S02]  /*97d0*/  @!P1 SYNCS.PHASECHK.TRANS64 P1, [R12+URZ+0x36428], R5 ;  /* 0x036428050c0095a7 */ /* 0x000ea4000802007f */
[----:B--2---:R-:W-:Y:S05]  /*97e0*/  @!P1 BRA `(.L_x_3058) ;  /* 0xfffffffc00f09947 */ /* 0x004fea000383ffff */
[----:B------:R-:W-:Y:S05]  /*97f0*/  BRA `(.L_x_3092) ;  /* 0xfffffff000507947 */ /* 0x000fea000383ffff */
.L_x_3060:
[----:B--2---:R2:W3:Y:S02]  /*9800*/  SYNCS.PHASECHK.TRANS64.TRYWAIT P1, [R12+URZ+0x36438], R3 ;  /* 0x036438030c0075a7 */ /* 0x0044e4000802017f */
[----:B---3--:R-:W-:Y:S05]  /*9810*/  @!P1 NANOSLEEP.SYNCS 0x989680 ;  /* 0x009896800000995d */ /* 0x008fea0003900000 */
[----:B------:R-:W3:Y:S02]  /*9820*/  @!P1 SYNCS.PHASECHK.TRANS64 P1, [R12+URZ+0x36438], R3 ;  /* 0x036438030c0095a7 */ /* 0x000ee4000802007f */
[----:B---3--:R-:W-:Y:S05]  /*9830*/  @!P1 BRA `(.L_x_3060) ;  /* 0xfffffffc00f09947 */ /* 0x008fea000383ffff */
[----:B------:R-:W-:Y:S05]  /*9840*/  BRA `(.L_x_3093) ;  /* 0xfffffff400047947 */ /* 0x000fea000383ffff */
.L_x_3062:
[----:B------:R-:W-:Y:S01]  /*9850*/  BSSY B0, `(.L_x_3094) ;  /* 0x0000006000007945 */ /* 0x000fe20003800000 */
[----:B------:R-:W-:-:S07]  /*9860*/  IMAD.MOV.U32 R15, RZ, RZ, -0x1 ;  /* 0xffffffffff0f7424 */ /* 0x000fce00078e00ff */
[----:B-1----:R-:W-:Y:S05]  /*9870*/  WARPSYNC.COLLECTIVE R15, `(.L_x_3095) ;  /* 0x000000000f0c7348 */ /* 0x002fea0003c00000 */
[----:B------:R-:W-:Y:S02]  /*9880*/  ELECT P6, UR62, PT ;  /* 0x00000000003e782f */ /* 0x000fe400038c0000 */
[----:B------:R-:W-:Y:S01]  /*9890*/  MOV R14, UR62 ;  /* 0x0000003e000e7c02 */ /* 0x000fe20008000f00 */
[----:B-1----:R-:W-:Y:S10]  /*98a0*/  ENDCOLLECTIVE ;  /* 0x000000000000791b */ /* 0x002ff40003800000 */
.L_x_3095:
[----:B------:R-:W-:Y:S05]  /*98b0*/  BSYNC B0 ;  /* 0x0000000000007941 */ /* 0x000fea0003800000 */
.L_x_3094:
[----:B------:R-:W-:Y:S05]  /*98c0*/  BRA `(.L_x_3096) ;  /* 0xfffffff400c47947 */ /* 0x000fea000383ffff */
.L_x_3064:
[----:B--2---:R2:W3:Y:S02]  /*98d0*/  SYNCS.PHASECHK.TRANS64.TRYWAIT P0, [R5+URZ], R2 ;  /* 0x00000002050075a7 */ /* 0x0044e4000800017f */
[----:B---3--:R-:W-:Y:S05]  /*98e0*/  @!P0 NANOSLEEP.SYNCS 0x989680 ;  /* 0x009896800000895d */ /* 0x008fea0003900000 */
[----:B------:R-:W3:Y:S02]  /*98f0*/  @!P0 SYNCS.PHASECHK.TRANS64 P0, [R5+URZ], R2 ;  /* 0x00000002050085a7 */ /* 0x000ee4000800007f */
[----:B---3--:R-:W-:Y:S05]  /*9900*/  @!P0 BRA `(.L_x_3064) ;  /* 0xfffffffc00f08947 */ /* 0x008fea000383ffff */
[----:B------:R-:W-:Y:S05]  /*9910*/  BRA `(.L_x_3097) ;  /* 0xfffffff800047947 */ /* 0x000fea000383ffff */
.L_x_3065:
[----:B---3--:R3:W4:Y:S02]  /*9920*/  SYNCS.PHASECHK.TRANS64.TRYWAIT P0, [R23+URZ], R0 ;  /* 0x00000000170075a7 */ /* 0x008724000800017f */
[----:B----4-:R-:W-:Y:S05]  /*9930*/  @!P0 NANOSLEEP.SYNCS 0x989680 ;  /* 0x009896800000895d */ /* 0x010fea0003900000 */
[----:B------:R-:W4:Y:S02]  /*9940*/  @!P0 SYNCS.PHASECHK.TRANS64 P0, [R23+URZ], R0 ;  /* 0x00000000170085a7 */ /* 0x000f24000800007f */
[----:B----4-:R-:W-:Y:S05]  /*9950*/  @!P0 BRA `(.L_x_3065) ;  /* 0xfffffffc00f08947 */ /* 0x010fea000383ffff */
[----:B------:R-:W-:Y:S05]  /*9960*/  BRA `(.L_x_3098) ;  /* 0xfffffff400f87947 */ /* 0x000fea000383ffff */
.L_x_3099:
        /* <DEDUP_REMOVED lines=9> */
.L_x_3874:


//--------------------- .text._ZN7cutlass13device_kernelIN5flash22FlashAttnBwdPreprocessIN4cute5tupleIJNS3_1CILi64EEENS5_ILi192EEEEEENS_10bfloat16_tEfNS_4arch4Sm90ELb1ELb0EEEEEvNT_6ParamsE --------------------------
	.section	.text._ZN7cutlass13device_kernelIN5flash22FlashAttnBwdPreprocessIN4cute5tupleIJNS3_1CILi64EEENS5_ILi192EEEEEENS_10bfloat16_tEfNS_4arch4Sm90ELb1ELb0EEEEEvNT_6ParamsE,"ax",@progbits
	.align	128
.text._ZN7cutlass13device_kernelIN5flash22FlashAttnBwdPreprocessIN4cute5tupleIJNS3_1CILi64EEENS5_ILi192EEEEEENS_10bfloat16_tEfNS_4arch4Sm90ELb1ELb0EEEEEvNT_6ParamsE:
        .type           _ZN7cutlass13device_kernelIN5flash22FlashAttnBwdPreprocessIN4cute5tupleIJNS3_1CILi64EEENS5_ILi192EEEEEENS_10bfloat16_tEfNS_4arch4Sm90ELb1ELb0EEEEEvNT_6ParamsE,@function
        .size           _ZN7cutlass13device_kernelIN5flash22FlashAttnBwdPreprocessIN4cute5tupleIJNS3_1CILi64EEENS5_ILi192EEEEEENS_10bfloat16_tEfNS_4arch4Sm90ELb1ELb0EEEEEvNT_6ParamsE,(.L_x_3875 - _ZN7cutlass13device_kernelIN5flash22FlashAttnBwdPreprocessIN4cute5tupleIJNS3_1CILi64EEENS5_ILi192EEEEEENS_10bfloat16_tEfNS_4arch4Sm90ELb1ELb0EEEEEvNT_6ParamsE)
        .other          _ZN7cutlass13device_kernelIN5flash22FlashAttnBwdPreprocessIN4cute5tupleIJNS3_1CILi64EEENS5_ILi192EEEEEENS_10bfloat16_tEfNS_4arch4Sm90ELb1ELb0EEEEEvNT_6ParamsE,@"STO_CUDA_ENTRY STV_DEFAULT"
_ZN7cutlass13device_kernelIN5flash22FlashAttnBwdPreprocessIN4cute5tupleIJNS3_1CILi64EEENS5_ILi192EEEEEENS_10bfloat16_tEfNS_4arch4Sm90ELb1ELb0EEEEEvNT_6ParamsE:
[----:B------:R-:W-:Y:S01]  /*0000*/  LDC R1, c[0x0][0x28] ;  /* 0x00000a00ff017b82 */ /* 0x000fe20000000800 */
[----:B------:R-:W0:Y:S01]  /*0010*/  S2R R55, SR_CTAID.X ;  /* 0x0000000000377919 */ /* 0x000e220000002500 */
[----:B------:R-:W-:-:S06]  /*0020*/  ULDC UR4, c[0x0][0x218] ;  /* 0x0000860000047ab9 */ /* 0x000fcc0000000800 */
[----:B------:R-:W1:Y:S01]  /*0030*/  S2UR UR8, SR_CTAID.Y ;  /* 0x00000000000879c3 */ /* 0x000e620000002600 */
[----:B------:R-:W-:Y:S01]  /*0040*/  IMAD.MOV.U32 R56, RZ, RZ, 0x7f800000 ;  /* 0x7f800000ff387424 */ /* 0x000fe200078e00ff */
[----:B------:R-:W2:Y:S01]  /*0050*/  S2R R57, SR_TID.X ;  /* 0x0000000000397919 */ /* 0x000ea20000002100 */
[----:B------:R-:W-:-:S05]  /*0060*/  ULDC.64 UR6, c[0x0][0x208] ;  /* 0x0000820000067ab9 */ /* 0x000fca0000000a00 */
[----:B------:R-:W3:Y:S08]  /*0070*/  S2UR UR9, SR_CTAID.Z ;  /* 0x00000000000979c3 */ /* 0x000ef00000002700 */
[----:B------:R-:W4:Y:S01]  /*0080*/  LDC.64 R30, c[0x0][0x250] ;  /* 0x00009400ff1e7b82 */ /* 0x000f220000000a00 */
[----:B-1----:R-:W-:-:S07]  /*0090*/  USHF.R.S32.HI UR10, URZ, 0x1f, UR8 ;  /* 0x0000001f3f0a7899 */ /* 0x002fce0008011408 */
[----:B------:R-:W1:Y:S01]  /*00a0*/  LDC.64 R38, c[0x0][0x238] ;  /* 0x00008e00ff267b82 */ /* 0x000e620000000a00 */
[----:B0-----:R-:W-:Y:S01]  /*00b0*/  IMAD.SHL.U32 R2, R55, 0x40, RZ ;  /* 0x0000004037027824 */ /* 0x001fe200078e00ff */
[----:B---3--:R-:W-:-:S06]  /*00c0*/  USHF.R.S32.HI UR11, URZ, 0x1f, UR9 ;  /* 0x0000001f3f0b7899 */ /* 0x008fcc0008011409 */
[----:B------:R-:W0:Y:S01]  /*00d0*/  LDC.64 R62, c[0x0][0x258] ;  /* 0x00009600ff3e7b82 */ /* 0x000e220000000a00 */
[----:B------:R-:W-:-:S04]  /*00e0*/  IADD3 R59, -R2, UR4, RZ ;  /* 0x00000004023b7c10 */ /* 0x000fc8000fffe1ff */
[----:B--2---:R-:W-:-:S04]  /*00f0*/  ISETP.GE.AND P0, PT, R57, R59, PT ;  /* 0x0000003b3900720c */ /* 0x004fc80003f06270 */
[----:B------:R-:W-:-:S13]  /*0100*/  ISETP.GT.OR P0, PT, R57, 0x3f, P0 ;  /* 0x0000003f3900780c */ /* 0x000fda0000704670 */
[----:B------:R-:W2:Y:S01]  /*0110*/  @!P0 LDC.64 R6, c[0x0][0x290] ;  /* 0x0000a400ff068b82 */ /* 0x000ea20000000a00 */
[----:B------:R-:W-:Y:S02]  /*0120*/  @!P0 SHF.R.S32.HI R5, RZ, 0x1f, R57 ;  /* 0x0000001fff058819 */ /* 0x000fe40000011439 */
[----:B------:R-:W-:-:S04]  /*0130*/  @!P0 IADD3 R4, P1, R2, R57, RZ ;  /* 0x0000003902048210 */ /* 0x000fc80007f3e0ff */
[----:B------:R-:W-:Y:S01]  /*0140*/  @!P0 LEA.HI.X.SX32 R5, R2, R5, 0x1, P1 ;  /* 0x0000000502058211 */ /* 0x000fe200008f0eff */
[----:B------:R-:W3:Y:S08]  /*0150*/  @!P0 LDC.64 R8, c[0x0][0x298] ;  /* 0x0000a600ff088b82 */ /* 0x000ef00000000a00 */
[----:B------:R-:W4:Y:S01]  /*0160*/  @!P0 LDC.64 R10, c[0x0][0x288] ;  /* 0x0000a200ff0a8b82 */ /* 0x000f220000000a00 */
[----:B--2---:R-:W-:-:S02]  /*0170*/  @!P0 IMAD R0, R6, UR10, RZ ;  /* 0x0000000a06008c24 */ /* 0x004fc4000f8e02ff */
[----:B------:R-:W-:-:S04]  /*0180*/  @!P0 IMAD.WIDE.U32 R4, R6, UR8, R4 ;  /* 0x0000000806048c25 */ /* 0x000fc8000f8e0004 */
[----:B------:R-:W-:Y:S02]  /*0190*/  @!P0 IMAD R7, R7, UR8, R0 ;  /* 0x0000000807078c24 */ /* 0x000fe4000f8e0200 */
[C---:B---3--:R-:W-:Y:S02]  /*01a0*/  @!P0 IMAD R0, R8.reuse, UR11, RZ ;  /* 0x0000000b08008c24 */ /* 0x048fe4000f8e02ff */
[----:B------:R-:W-:Y:S02]  /*01b0*/  @!P0 IMAD.IADD R5, R5, 0x1, R7 ;  /* 0x0000000105058824 */ /* 0x000fe400078e0207 */
[----:B------:R-:W-:Y:S02]  /*01c0*/  @!P0 IMAD R7, R9, UR9, R0 ;  /* 0x0000000909078c24 */ /* 0x000fe4000f8e0200 */
[----:B------:R-:W-:Y:S02]  /*01d0*/  @!P0 IMAD.WIDE.U32 R4, R8, UR9, R4 ;  /* 0x0000000908048c25 */ /* 0x000fe4000f8e0004 */
[----:B------:R-:W2:Y:S03]  /*01e0*/  LDC.64 R8, c[0x0][0x230] ;  /* 0x00008c00ff087b82 */ /* 0x000ea60000000a00 */
[----:B------:R-:W-:-:S02]  /*01f0*/  @!P0 IADD3 R0, R5, R7, RZ ;  /* 0x0000000705008210 */ /* 0x000fc40007ffe0ff */
[----:B----4-:R-:W-:-:S04]  /*0200*/  @!P0 LEA R6, P1, R4, R10, 0x2 ;  /* 0x0000000a04068211 */ /* 0x010fc800078210ff */
[----:B------:R-:W-:Y:S02]  /*0210*/  @!P0 LEA.HI.X R7, R4, R11, R0, 0x2, P1 ;  /* 0x0000000b04078211 */ /* 0x000fe400008f1400 */
[----:B------:R-:W-:-:S03]  /*0220*/  SHF.R.S32.HI R0, RZ, 0x1f, R57 ;  /* 0x0000001fff007819 */ /* 0x000fc60000011439 */
[----:B------:R1:W5:Y:S01]  /*0230*/  @!P0 LDG.E R56, desc[UR6][R6.64] ;  /* 0x0000000606388981 */ /* 0x000362000c1e1900 */
[----:B------:R-:W-:Y:S01]  /*0240*/  LEA.HI R0, R0, R57, RZ, 0x3 ;  /* 0x0000003900007211 */ /* 0x000fe200078f18ff */
[----:B------:R-:W-:Y:S01]  /*0250*/  BSSY B0, `(.L_x_3100) ;  /* 0x0000037000007945 */ /* 0x000fe20003800000 */
[----:B------:R-:W-:Y:S02]  /*0260*/  CS2R R10, SRZ ;  /* 0x00000000000a7805 */ /* 0x000fe4000001ff00 */
[----:B------:R-:W-:Y:S02]  /*0270*/  CS2R R12, SRZ ;  /* 0x00000000000c7805 */ /* 0x000fe4000001ff00 */
[----:B------:R-:W-:Y:S02]  /*0280*/  LOP3.LUT R54, R0, 0xfffffff8, RZ, 0xc0, !PT ;  /* 0xfffffff800367812 */ /* 0x000fe400078ec0ff */
[----:B------:R-:W-:Y:S02]  /*0290*/  CS2R R14, SRZ ;  /* 0x00000000000e7805 */ /* 0x000fe4000001ff00 */
[----:B------:R-:W-:-:S02]  /*02a0*/  SHF.R.S32.HI R52, RZ, 0x3, R0 ;  /* 0x00000003ff347819 */ /* 0x000fc40000011400 */
[----:B------:R-:W-:Y:S02]  /*02b0*/  CS2R R16, SRZ ;  /* 0x0000000000107805 */ /* 0x000fe4000001ff00 */
[----:B------:R-:W-:Y:S01]  /*02c0*/  CS2R R18, SRZ ;  /* 0x0000000000127805 */ /* 0x000fe2000001ff00 */
[----:B------:R-:W-:Y:S01]  /*02d0*/  IMAD.IADD R54, R57, 0x1, -R54 ;  /* 0x0000000139367824 */ /* 0x000fe200078e0a36 */
[----:B------:R-:W-:Y:S01]  /*02e0*/  ISETP.GE.AND P0, PT, R52, R59, PT ;  /* 0x0000003b3400720c */ /* 0x000fe20003f06270 */
[----:B--2---:R-:W-:Y:S01]  /*02f0*/  IMAD R4, R8, UR10, RZ ;  /* 0x0000000a08047c24 */ /* 0x004fe2000f8e02ff */
[----:B------:R-:W-:Y:S01]  /*0300*/  CS2R R24, SRZ ;  /* 0x0000000000187805 */ /* 0x000fe2000001ff00 */
[----:B-1----:R-:W-:Y:S01]  /*0310*/  IMAD R6, R38, UR11, RZ ;  /* 0x0000000b26067c24 */ /* 0x002fe2000f8e02ff */
[----:B------:R-:W-:Y:S01]  /*0320*/  SHF.L.U32 R60, R54, 0x3, RZ ;  /* 0x00000003363c7819 */ /* 0x000fe200000006ff */
[----:B------:R-:W-:Y:S01]  /*0330*/  IMAD R7, R9, UR8, R4 ;  /* 0x0000000809077c24 */ /* 0x000fe2000f8e0204 */
[----:B------:R-:W-:Y:S01]  /*0340*/  CS2R R20, SRZ ;  /* 0x0000000000147805 */ /* 0x000fe2000001ff00 */
[----:B------:R-:W-:Y:S01]  /*0350*/  VIADD R0, R52, 0x20 ;  /* 0x0000002034007836 */ /* 0x000fe20000000000 */
[----:B------:R-:W-:Y:S01]  /*0360*/  SHF.R.S32.HI R61, RZ, 0x1f, R60 ;  /* 0x0000001fff3d7819 */ /* 0x000fe2000001143c */
[----:B------:R-:W-:Y:S01]  /*0370*/  IMAD R39, R39, UR9, R6 ;  /* 0x0000000927277c24 */ /* 0x000fe2000f8e0206 */
[----:B------:R-:W-:-:S02]  /*0380*/  CS2R R22, SRZ ;  /* 0x0000000000167805 */ /* 0x000fc4000001ff00 */
[----:B------:R-:W-:Y:S02]  /*0390*/  SHF.R.S32.HI R53, RZ, 0x1f, R52 ;  /* 0x0000001fff357819 */ /* 0x000fe40000011434 */
[----:B------:R-:W-:Y:S01]  /*03a0*/  CS2R R26, SRZ ;  /* 0x00000000001a7805 */ /* 0x000fe2000001ff00 */
[----:B------:R-:W-:Y:S01]  /*03b0*/  IMAD.WIDE.U32 R4, R8, UR8, R60 ;  /* 0x0000000808047c25 */ /* 0x000fe2000f8e003c */
[----:B------:R-:W-:-:S03]  /*03c0*/  ISETP.GE.AND P1, PT, R0, R59, PT ;  /* 0x0000003b0000720c */ /* 0x000fc60003f26270 */
[C---:B------:R-:W-:Y:S02]  /*03d0*/  IMAD R8, R30.reuse, UR10, RZ ;  /* 0x0000000a1e087c24 */ /* 0x040fe4000f8e02ff */
[----:B------:R-:W-:Y:S01]  /*03e0*/  IMAD.IADD R5, R5, 0x1, R7 ;  /* 0x0000000105057824 */ /* 0x000fe200078e0207 */
[----:B------:R-:W-:Y:S01]  /*03f0*/  CS2R R6, SRZ ;  /* 0x0000000000067805 */ /* 0x000fe2000001ff00 */
[----:B------:R-:W-:Y:S01]  /*0400*/  IMAD R31, R31, UR8, R8 ;  /* 0x000000081f1f7c24 */ /* 0x000fe2000f8e0208 */
[----:B------:R-:W-:Y:S01]  /*0410*/  CS2R R8, SRZ ;  /* 0x0000000000087805 */ /* 0x000fe2000001ff00 */
[----:B------:R-:W-:-:S04]  /*0420*/  IMAD.WIDE.U32 R28, R30, UR8, R60 ;  /* 0x000000081e1c7c25 */ /* 0x000fc8000f8e003c */
[----:B------:R-:W-:Y:S01]  /*0430*/  IMAD.WIDE.U32 R34, R38, UR9, R4 ;  /* 0x0000000926227c25 */ /* 0x000fe2000f8e0004 */
[----:B------:R-:W-:Y:S02]  /*0440*/  CS2R R4, SRZ ;  /* 0x0000000000047805 */ /* 0x000fe4000001ff00 */
[----:B------:R-:W-:Y:S01]  /*0450*/  IADD3 R31, R29, R31, RZ ;  /* 0x0000001f1d1f7210 */ /* 0x000fe20007ffe0ff */
[----:B0-----:R-:W-:Y:S02]  /*0460*/  IMAD R40, R62, UR11, RZ ;  /* 0x0000000b3e287c24 */ /* 0x001fe4000f8e02ff */
[----:B------:R-:W-:Y:S01]  /*0470*/  IMAD.IADD R39, R35, 0x1, R39 ;  /* 0x0000000123277824 */ /* 0x000fe200078e0227 */
[----:B------:R-:W-:Y:S06]  /*0480*/  @P0 BRA `(.L_x_3101) ;  /* 0x00000000004c0947 */ /* 0x000fec0003800000 */
[----:B------:R-:W-:Y:S01]  /*0490*/  IMAD.WIDE R32, R55, 0x40, R52 ;  /* 0x0000004037207825 */ /* 0x000fe200078e0234 */
[----:B------:R-:W-:Y:S01]  /*04a0*/  ULDC.64 UR12, c[0x0][0x228] ;  /* 0x00008a00000c7ab9 */ /* 0x000fe20000000a00 */
[----:B------:R-:W-:Y:S01]  /*04b0*/  ULDC UR5, c[0x0][0x21c] ;  /* 0x0000870000057ab9 */ /* 0x000fe20000000800 */
[C---:B------:R-:W-:Y:S01]  /*04c0*/  IADD3 R41, R60.reuse, 0x80, RZ ;  /* 0x000000803c297810 */ /* 0x040fe20007ffe0ff */
[C---:B------:R-:W-:Y:S01]  /*04d0*/  VIADD R36, R60.reuse, 0x40 ;  /* 0x000000403c247836 */ /* 0x040fe20000000000 */
[----:B------:R-:W-:Y:S01]  /*04e0*/  ISETP.GE.AND P2, PT, R60, UR5, PT ;  /* 0x000000053c007c0c */ /* 0x000fe2000bf46270 */
[----:B------:R-:W-:Y:S01]  /*04f0*/  IMAD R33, R33, UR12, RZ ;  /* 0x0000000c21217c24 */ /* 0x000fe2000f8e02ff */
[----:B------:R-:W-:Y:S01]  /*0500*/  ISETP.GE.AND P4, PT, R41, UR5, PT ;  /* 0x0000000529007c0c */ /* 0x000fe2000bf86270 */
[----:B------:R-:W-:Y:S01]  /*0510*/  IMAD.MOV.U32 R38, RZ, RZ, R34 ;  /* 0x000000ffff267224 */ /* 0x000fe200078e0022 */
[----:B------:R-:W-:Y:S01]  /*0520*/  ISETP.GE.AND P3, PT, R36, UR5, PT ;  /* 0x0000000524007c0c */ /* 0x000fe2000bf66270 */
[----:B------:R-:W-:-:S02]  /*0530*/  IMAD R33, R32, UR13, R33 ;  /* 0x0000000d20217c24 */ /* 0x000fc4000f8e0221 */
[----:B------:R-:W-:Y:S01]  /*0540*/  IMAD.WIDE.U32 R36, R32, UR12, R38 ;  /* 0x0000000c20247c25 */ /* 0x000fe2000f8e0026 */
[----:B------:R-:W-:-:S03]  /*0550*/  ULDC.64 UR12, c[0x0][0x210] ;  /* 0x00008400000c7ab9 */ /* 0x000fc60000000a00 */
[----:B------:R-:W-:Y:S01]  /*0560*/  IMAD.IADD R33, R37, 0x1, R33 ;  /* 0x0000000125217824 */ /* 0x000fe200078e0221 */
[----:B------:R-:W-:-:S04]  /*0570*/  LEA R32, P5, R36, UR12, 0x1 ;  /* 0x0000000c24207c11 */ /* 0x000fc8000f8a08ff */
[----:B------:R-:W-:-:S05]  /*0580*/  LEA.HI.X R33, R36, UR13, R33, 0x1, P5 ;  /* 0x0000000d24217c11 */ /* 0x000fca000a8f0c21 */
[----:B------:R0:W5:Y:S04]  /*0590*/  @!P2 LDG.E.128 R4, desc[UR6][R32.64] ;  /* 0x000000062004a981 */ /* 0x000168000c1e1d00 */
[----:B------:R0:W5:Y:S04]  /*05a0*/  @!P3 LDG.E.128 R8, desc[UR6][R32.64+0x80] ;  /* 0x000080062008b981 */ /* 0x000168000c1e1d00 */
[----:B------:R0:W5:Y:S02]  /*05b0*/  @!P4 LDG.E.128 R20, desc[UR6][R32.64+0x100] ;  /* 0x000100062014c981 */ /* 0x000164000c1e1d00 */
.L_x_3101:
[----:B------:R-:W-:Y:S05]  /*05c0*/  BSYNC B0 ;  /* 0x0000000000007941 */ /* 0x000fea0003800000 */
.L_x_3100:
[----:B------:R-:W-:Y:S04]  /*05d0*/  BSSY B0, `(.L_x_3102) ;  /* 0x0000017000007945 */ /* 0x000fe80003800000 */
[----:B------:R-:W-:Y:S05]  /*05e0*/  @P1 BRA `(.L_x_3103) ;  /* 0x0000000000541947 */ /* 0x000fea0003800000 */
[----:B0-----:R-:W-:Y:S01]  /*05f0*/  IMAD.WIDE R32, R55, 0x40, R52 ;  /* 0x0000004037207825 */ /* 0x001fe200078e0234 */
[----:B------:R-:W-:Y:S01]  /*0600*/  ULDC.64 UR12, c[0x0][0x228] ;  /* 0x00008a00000c7ab9 */ /* 0x000fe20000000a00 */
[----:B------:R-:W-:Y:S01]  /*0610*/  ULDC UR5, c[0x0][0x21c] ;  /* 0x0000870000057ab9 */ /* 0x000fe20000000800 */
[----:B------:R-:W-:Y:S01]  /*0620*/  IADD3 R36, R60, 0x80, RZ ;  /* 0x000000803c247810 */ /* 0x000fe20007ffe0ff */
[----:B------:R-:W-:Y:S01]  /*0630*/  IMAD.MOV.U32 R35, RZ, RZ, R39 ;  /* 0x000000ffff237224 */ /* 0x000fe200078e0027 */
[----:B------:R-:W-:Y:S02]  /*0640*/  IADD3 R37, P2, R32, 0x20, RZ ;  /* 0x0000002020257810 */ /* 0x000fe40007f5e0ff */
[C---:B------:R-:W-:Y:S02]  /*0650*/  ISETP.GE.AND P3, PT, R60.reuse, UR5, PT ;  /* 0x000000053c007c0c */ /* 0x040fe4000bf66270 */
[----:B------:R-:W-:Y:S01]  /*0660*/  IADD3.X R32, RZ, R33, RZ, P2, !PT ;  /* 0x00000021ff207210 */ /* 0x000fe200017fe4ff */
[----:B------:R-:W-:Y:S01]  /*0670*/  VIADD R33, R60, 0x40 ;  /* 0x000000403c217836 */ /* 0x000fe20000000000 */
[----:B------:R-:W-:Y:S01]  /*0680*/  ISETP.GE.AND P5, PT, R36, UR5, PT ;  /* 0x0000000524007c0c */ /* 0x000fe2000bfa6270 */
[----:B------:R-:W-:-:S03]  /*0690*/  IMAD.WIDE.U32 R34, R37, UR12, R34 ;  /* 0x0000000c25227c25 */ /* 0x000fc6000f8e0022 */
[----:B------:R-:W-:Y:S01]  /*06a0*/  ISETP.GE.AND P4, PT, R33, UR5, PT ;  /* 0x0000000521007c0c */ /* 0x000fe2000bf86270 */
[----:B------:R-:W-:-:S04]  /*06b0*/  IMAD R32, R32, UR12, RZ ;  /* 0x0000000c20207c24 */ /* 0x000fc8000f8e02ff */
[----:B------:R-:W-:Y:S01]  /*06c0*/  IMAD R33, R37, UR13, R32 ;  /* 0x0000000d25217c24 */ /* 0x000fe2000f8e0220 */
[----:B------:R-:W-:Y:S02]  /*06d0*/  ULDC.64 UR12, c[0x0][0x210] ;  /* 0x00008400000c7ab9 */ /* 0x000fe40000000a00 */
[----:B------:R-:W-:Y:S01]  /*06e0*/  LEA R32, P2, R34, UR12, 0x1 ;  /* 0x0000000c22207c11 */ /* 0x000fe2000f8408ff */
[----:B------:R-:W-:-:S05]  /*06f0*/  IMAD.IADD R33, R35, 0x1, R33 ;  /* 0x0000000123217824 */ /* 0x000fca00078e0221 */
[----:B------:R-:W-:-:S05]  /*0700*/  LEA.HI.X R33, R34, UR13, R33, 0x1, P2 ;  /* 0x0000000d22217c11 */ /* 0x000fca00090f0c21 */
[----:B------:R1:W5:Y:S04]  /*0710*/  @!P3 LDG.E.128 R12, desc[UR6][R32.64] ;  /* 0x00000006200cb981 */ /* 0x000368000c1e1d00 */
[----:B------:R1:W5:Y:S04]  /*0720*/  @!P4 LDG.E.128 R16, desc[UR6][R32.64+0x80] ;  /* 0x000080062010c981 */ /* 0x000368000c1e1d00 */
[----:B------:R1:W5:Y:S02]  /*0730*/  @!P5 LDG.E.128 R24, desc[UR6][R32.64+0x100] ;  /* 0x000100062018d981 */ /* 0x000364000c1e1d00 */
.L_x_3103:
[----:B------:R-:W-:Y:S05]  /*0740*/  BSYNC B0 ;  /* 0x0000000000007941 */ /* 0x000fea0003800000 */
.L_x_3102:
[----:B------:R-:W-:Y:S01]  /*0750*/  IMAD.MOV.U32 R30, RZ, RZ, R28 ;  /* 0x000000ffff1e7224 */ /* 0x000fe200078e001c */
[----:B------:R-:W-:Y:S01]  /*0760*/  BSSY B0, `(.L_x_3104) ;  /* 0x000003a000007945 */ /* 0x000fe20003800000 */
[----:B------:R-:W-:Y:S01]  /*0770*/  IMAD R65, R63, UR9, R40 ;  /* 0x000000093f417c24 */ /* 0x000fe2000f8e0228 */
[----:B------:R-:W-:Y:S01]  /*0780*/  CS2R R28, SRZ ;  /* 0x00000000001c7805 */ /* 0x000fe2000001ff00 */
[----:B------:R-:W-:Y:S01]  /*0790*/  IMAD.WIDE.U32 R62, R62, UR9, R30 ;  /* 0x000000093e3e7c25 */ /* 0x000fe2000f8e001e */
[----:B------:R-:W-:Y:S02]  /*07a0*/  CS2R R30, SRZ ;  /* 0x00000000001e7805 */ /* 0x000fe4000001ff00 */
[----:B01----:R-:W-:Y:S02]  /*07b0*/  CS2R R32, SRZ ;  /* 0x0000000000207805 */ /* 0x003fe4000001ff00 */
        /* <DEDUP_REMOVED lines=9> */
[----:B------:R-:W-:Y:S01]  /*0850*/  IADD3 R65, R63, R65, RZ ;  /* 0x000000413f417210 */ /* 0x000fe20007ffe0ff */
[----:B------:R-:W-:Y:S06]  /*0860*/  @P0 BRA `(.L_x_3105) ;  /* 0x0000000000a40947 */ /* 0x000fec0003800000 */
[----:B------:R-:W-:Y:S01]  /*0870*/  ULDC UR5, c[0x0][0x21c] ;  /* 0x0000870000057ab9 */ /* 0x000fe20000000800 */
[C---:B------:R-:W-:Y:S01]  /*0880*/  VIADD R58, R60.reuse, 0x40 ;  /* 0x000000403c3a7836 */ /* 0x040fe20000000000 */
[C---:B------:R-:W-:Y:S01]  /*0890*/  ISETP.GE.AND P2, PT, R60.reuse, UR5, PT ;  /* 0x000000053c007c0c */ /* 0x040fe2000bf46270 */
[----:B------:R-:W-:-:S03]  /*08a0*/  VIADD R64, R60, 0x80 ;  /* 0x000000803c407836 */ /* 0x000fc60000000000 */
[----:B------:R-:W-:Y:S02]  /*08b0*/  ISETP.GE.AND P3, PT, R58, UR5, PT ;  /* 0x000000053a007c0c */ /* 0x000fe4000bf66270 */
[----:B------:R-:W-:-:S07]  /*08c0*/  ISETP.GE.AND P5, PT, R64, UR5, PT ;  /* 0x0000000540007c0c */ /* 0x000fce000bfa6270 */
[----:B------:R-:W0:Y:S01]  /*08d0*/  @!P2 LDC.64 R76, c[0x0][0x248] ;  /* 0x00009200ff4cab82 */ /* 0x000e220000000a00 */
[----:B------:R-:W-:Y:S01]  /*08e0*/  @!P2 IMAD.WIDE R68, R55, 0x40, R52 ;  /* 0x000000403744a825 */ /* 0x000fe200078e0234 */
[----:B------:R-:W-:-:S03]  /*08f0*/  @!P2 MOV R64, R62 ;  /* 0x0000003e0040a202 */ /* 0x000fc60000000f00 */
[----:B------:R-:W-:Y:S01]  /*0900*/  @!P3 IMAD.WIDE R78, R55, 0x40, R52 ;  /* 0x00000040374eb825 */ /* 0x000fe200078e0234 */
[----:B------:R-:W-:Y:S02]  /*0910*/  @!P5 MOV R84, R62 ;  /* 0x0000003e0054d202 */ /* 0x000fe40000000f00 */
[----:B------:R-:W1:Y:S01]  /*0920*/  @!P3 LDC.64 R80, c[0x0][0x248] ;  /* 0x00009200ff50bb82 */ /* 0x000e620000000a00 */
[----:B------:R-:W-:-:S07]  /*0930*/  @!P5 IMAD.MOV.U32 R85, RZ, RZ, R65 ;  /* 0x000000ffff55d224 */ /* 0x000fce00078e0041 */
[----:B------:R-:W2:Y:S08]  /*0940*/  @!P5 LDC.64 R82, c[0x0][0x248] ;  /* 0x00009200ff52db82 */ /* 0x000eb00000000a00 */
[----:B------:R-:W3:Y:S01]  /*0950*/  @!P2 LDC.64 R74, c[0x0][0x240] ;  /* 0x00009000ff4aab82 */ /* 0x000ee20000000a00 */
[-C--:B0-----:R-:W-:Y:S02]  /*0960*/  @!P2 IMAD R87, R69, R76.reuse, RZ ;  /* 0x0000004c4557a224 */ /* 0x081fe400078e02ff */
[----:B------:R-:W-:-:S04]  /*0970*/  @!P2 IMAD.WIDE.U32 R72, R68, R76, R64 ;  /* 0x0000004c4448a225 */ /* 0x000fc800078e0040 */
[----:B------:R-:W-:Y:S01]  /*0980*/  @!P2 IMAD R87, R68, R77, R87 ;  /* 0x0000004d4457a224 */ /* 0x000fe200078e0257 */
[----:B------:R-:W0:Y:S01]  /*0990*/  @!P3 LDC.64 R70, c[0x0][0x240] ;  /* 0x00009000ff46bb82 */ /* 0x000e220000000a00 */
[----:B------:R-:W-:Y:S02]  /*09a0*/  @!P3 IMAD.MOV.U32 R68, RZ, RZ, R62 ;  /* 0x000000ffff44b224 */ /* 0x000fe400078e003e */
[----:B------:R-:W-:Y:S02]  /*09b0*/  @!P3 IMAD.MOV.U32 R69, RZ, RZ, R65 ;  /* 0x000000ffff45b224 */ /* 0x000fe400078e0041 */
[----:B------:R-:W-:-:S03]  /*09c0*/  @!P5 IMAD.WIDE R76, R55, 0x40, R52 ;  /* 0x00000040374cd825 */ /* 0x000fc600078e0234 */
[----:B------:R-:W4:Y:S01]  /*09d0*/  @!P5 LDC.64 R66, c[0x0][0x240] ;  /* 0x00009000ff42db82 */ /* 0x000f220000000a00 */
[----:B-1----:R-:W-:-:S04]  /*09e0*/  @!P3 IMAD.WIDE.U32 R68, R78, R80, R68 ;  /* 0x000000504e44b225 */ /* 0x002fc800078e0044 */
[----:B------:R-:W-:Y:S02]  /*09f0*/  @!P3 IMAD R80, R79, R80, RZ ;  /* 0x000000504f50b224 */ /* 0x000fe400078e02ff */
[----:B--2---:R-:W-:Y:S01]  /*0a00*/  @!P5 IMAD R58, R77, R82, RZ ;  /* 0x000000524d3ad224 */ /* 0x004fe200078e02ff */
[----:B---3--:R-:W-:Y:S01]  /*0a10*/  @!P2 LEA R74, P0, R72, R74, 0x1 ;  /* 0x0000004a484aa211 */ /* 0x008fe200078008ff */
[----:B------:R-:W-:-:S04]  /*0a20*/  @!P5 IMAD.WIDE.U32 R84, R76, R82, R84 ;  /* 0x000000524c54d225 */ /* 0x000fc800078e0054 */
[----:B------:R-:W-:Y:S02]  /*0a30*/  @!P3 IMAD R81, R78, R81, R80 ;  /* 0x000000514e51b224 */ /* 0x000fe400078e0250 */
[----:B------:R-:W-:Y:S01]  /*0a40*/  @!P5 IMAD R83, R76, R83, R58 ;  /* 0x000000534c53d224 */ /* 0x000fe200078e023a */
[----:B0-----:R-:W-:Y:S01]  /*0a50*/  @!P3 LEA R70, P4, R68, R70, 0x1 ;  /* 0x000000464446b211 */ /* 0x001fe200078808ff */
[----:B------:R-:W-:Y:S01]  /*0a60*/  @!P2 IMAD.IADD R87, R73, 0x1, R87 ;  /* 0x000000014957a824 */ /* 0x000fe200078e0257 */
[----:B------:R-:W-:Y:S01]  /*0a70*/  @!P3 IADD3 R81, R69, R81, RZ ;  /* 0x000000514551b210 */ /* 0x000fe20007ffe0ff */
[----:B------:R-:W-:-:S03]  /*0a80*/  @!P5 IMAD.IADD R83, R85, 0x1, R83 ;  /* 0x000000015553d824 */ /* 0x000fc600078e0253 */
[----:B------:R-:W-:Y:S02]  /*0a90*/  @!P2 LEA.HI.X R75, R72, R75, R87, 0x1, P0 ;  /* 0x0000004b484ba211 */ /* 0x000fe400000f0c57 */
[----:B----4-:R-:W-:Y:S02]  /*0aa0*/  @!P5 LEA R66, P6, R84, R66, 0x1 ;  /* 0x000000425442d211 */ /* 0x010fe400078c08ff */
[----:B------:R-:W-:Y:S01]  /*0ab0*/  @!P3 LEA.HI.X R71, R68, R71, R81, 0x1, P4 ;  /* 0x000000474447b211 */ /* 0x000fe200020f0c51 */
[----:B------:R0:W5:Y:S01]  /*0ac0*/  @!P2 LDG.E.128 R28, desc[UR6][R74.64] ;  /* 0x000000064a1ca981 */ /* 0x000162000c1e1d00 */
[----:B------:R-:W-:-:S03]  /*0ad0*/  @!P5 LEA.HI.X R67, R84, R67, R83, 0x1, P6 ;  /* 0x000000435443d211 */ /* 0x000fc600030f0c53 */
[----:B------:R0:W5:Y:S04]  /*0ae0*/  @!P3 LDG.E.128 R32, desc[UR6][R70.64+0x80] ;  /* 0x000080064620b981 */ /* 0x000168000c1e1d00 */
[----:B------:R0:W5:Y:S02]  /*0af0*/  @!P5 LDG.E.128 R44, desc[UR6][R66.64+0x100] ;  /* 0x00010006422cd981 */ /* 0x000164000c1e1d00 */
.L_x_3105:
[----:B------:R-:W-:Y:S05]  /*0b00*/  BSYNC B0 ;  /* 0x0000000000007941 */ /* 0x000fea0003800000 */
.L_x_3104:
[----:B------:R-:W-:Y:S04]  /*0b10*/  BSSY B0, `(.L_x_3106) ;  /* 0x0000017000007945 */ /* 0x000fe80003800000 */
[----:B------:R-:W-:Y:S05]  /*0b20*/  @P1 BRA `(.L_x_3107) ;  /* 0x0000000000541947 */ /* 0x000fea0003800000 */
[----:B0-----:R-:W-:Y:S01]  /*0b30*/  IMAD.WIDE R66, R55, 0x40, R52 ;  /* 0x0000004037427825 */ /* 0x001fe200078e0234 */
[----:B------:R-:W-:Y:S01]  /*0b40*/  ULDC UR5, c[0x0][0x21c] ;  /* 0x0000870000057ab9 */ /* 0x000fe20000000800 */
[----:B------:R-:W-:Y:S01]  /*0b50*/  MOV R63, R65 ;  /* 0x00000041003f7202 */ /* 0x000fe20000000f00 */
[----:B------:R-:W-:Y:S01]  /*0b60*/  ULDC.64 UR12, c[0x0][0x248] ;  /* 0x00009200000c7ab9 */ /* 0x000fe20000000a00 */
[----:B------:R-:W-:Y:S01]  /*0b70*/  VIADD R64, R60, 0x40 ;  /* 0x000000403c407836 */ /* 0x000fe20000000000 */
[----:B------:R-:W-:Y:S02]  /*0b80*/  IADD3 R61, P0, R66, 0x20, RZ ;  /* 0x00000020423d7810 */ /* 0x000fe40007f1e0ff */
[C---:B------:R-:W-:Y:S01]  /*0b90*/  ISETP.GE.AND P1, PT, R60.reuse, UR5, PT ;  /* 0x000000053c007c0c */ /* 0x040fe2000bf26270 */
[----:B------:R-:W-:Y:S01]  /*0ba0*/  VIADD R60, R60, 0x80 ;  /* 0x000000803c3c7836 */ /* 0x000fe20000000000 */
[----:B------:R-:W-:Y:S01]  /*0bb0*/  ISETP.GE.AND P2, PT, R64, UR5, PT ;  /* 0x0000000540007c0c */ /* 0x000fe2000bf46270 */
[----:B------:R-:W-:-:S02]  /*0bc0*/  IMAD.X R58, RZ, RZ, R67, P0 ;  /* 0x000000ffff3a7224 */ /* 0x000fc400000e0643 */
[----:B------:R-:W-:Y:S01]  /*0bd0*/  IMAD.WIDE.U32 R62, R61, UR12, R62 ;  /* 0x0000000c3d3e7c25 */ /* 0x000fe2000f8e003e */
[----:B------:R-:W-:-:S03]  /*0be0*/  ISETP.GE.AND P3, PT, R60, UR5, PT ;  /* 0x000000053c007c0c */ /* 0x000fc6000bf66270 */
[----:B------:R-:W-:-:S04]  /*0bf0*/  IMAD R58, R58, UR12, RZ ;  /* 0x0000000c3a3a7c24 */ /* 0x000fc8000f8e02ff */
[----:B------:R-:W-:Y:S01]  /*0c00*/  IMAD R61, R61, UR13, R58 ;  /* 0x0000000d3d3d7c24 */ /* 0x000fe2000f8e023a */
[----:B------:R-:W-:Y:S02]  /*0c10*/  ULDC.64 UR12, c[0x0][0x240] ;  /* 0x00009000000c7ab9 */ /* 0x000fe40000000a00 */
[----:B------:R-:W-:Y:S02]  /*0c20*/  LEA R60, P0, R62, UR12, 0x1 ;  /* 0x0000000c3e3c7c11 */ /* 0x000fe4000f8008ff */
[----:B------:R-:W-:-:S04]  /*0c30*/  IADD3 R61, R63, R61, RZ ;  /* 0x0000003d3f3d7210 */ /* 0x000fc80007ffe0ff */
[----:B------:R-:W-:-:S05]  /*0c40*/  LEA.HI.X R61, R62, UR13, R61, 0x1, P0 ;  /* 0x0000000d3e3d7c11 */ /* 0x000fca00080f0c3d */
[----:B------:R1:W5:Y:S04]  /*0c50*/  @!P1 LDG.E.128 R36, desc[UR6][R60.64] ;  /* 0x000000063c249981 */ /* 0x000368000c1e1d00 */
[----:B------:R1:W5:Y:S04]  /*0c60*/  @!P2 LDG.E.128 R40, desc[UR6][R60.64+0x80] ;  /* 0x000080063c28a981 */ /* 0x000368000c1e1d00 */
[----:B------:R1:W5:Y:S02]  /*0c70*/  @!P3 LDG.E.128 R48, desc[UR6][R60.64+0x100] ;  /* 0x000100063c30b981 */ /* 0x000364000c1e1d00 */
.L_x_3107:
[----:B------:R-:W-:Y:S05]  /*0c80*/  BSYNC B0 ;  /* 0x0000000000007941 */ /* 0x000fea0003800000 */
.L_x_3106:
[C---:B0----5:R-:W-:Y:S01]  /*0c90*/  IMAD.U32 R75, R32.reuse, 0x10000, RZ ;  /* 0x00010000204b7824 */ /* 0x061fe200078e00ff */
[----:B------:R-:W-:Y:S01]  /*0ca0*/  LOP3.LUT R68, R32, 0xffff0000, RZ, 0xc0, !PT ;  /* 0xffff000020447812 */ /* 0x000fe200078ec0ff */
[----:B------:R-:W-:Y:S01]  /*0cb0*/  IMAD.U32 R67, R31, 0x10000, RZ ;  /* 0x000100001f437824 */ /* 0x000fe200078e00ff */
[----:B------:R-:W-:Y:S01]  /*0cc0*/  LOP3.LUT R74, R4, 0xffff0000, RZ, 0xc0, !PT ;  /* 0xffff0000044a7812 */ /* 0x000fe200078ec0ff */
[----:B------:R-:W-:Y:S01]  /*0cd0*/  IMAD.U32 R69, R29, 0x10000, RZ ;  /* 0x000100001d457824 */ /* 0x000fe200078e00ff */
[----:B------:R-:W-:Y:S01]  /*0ce0*/  LOP3.LUT R79, R28, 0xffff0000, RZ, 0xc0, !PT ;  /* 0xffff00001c4f7812 */ /* 0x000fe200078ec0ff */
[----:B------:R-:W-:Y:S01]  /*0cf0*/  IMAD.U32 R66, R6, 0x10000, RZ ;  /* 0x0001000006427824 */ /* 0x000fe200078e00ff */
[C---:B------:R-:W-:Y:S01]  /*0d00*/  SHF.L.U32 R65, R33.reuse, 0x10, RZ ;  /* 0x0000001021417819 */ /* 0x040fe200000006ff */
[----:B------:R-:W-:Y:S01]  /*0d10*/  IMAD.U32 R77, R30, 0x10000, RZ ;  /* 0x000100001e4d7824 */ /* 0x000fe200078e00ff */
[----:B------:R-:W-:Y:S01]  /*0d20*/  LOP3.LUT R32, R33, 0xffff0000, RZ, 0xc0, !PT ;  /* 0xffff000021207812 */ /* 0x000fe200078ec0ff */
[----:B------:R-:W-:Y:S01]  /*0d30*/  IMAD.U32 R63, R4, 0x10000, RZ ;  /* 0x00010000043f7824 */ /* 0x000fe200078e00ff */
[----:B------:R-:W-:Y:S01]  /*0d40*/  LOP3.LUT R71, R31, 0xffff0000, RZ, 0xc0, !PT ;  /* 0xffff00001f477812 */ /* 0x000fe200078ec0ff */
[----:B------:R-:W-:Y:S01]  /*0d50*/  IMAD.U32 R4, R11, 0x10000, RZ ;  /* 0x000100000b047824 */ /* 0x000fe200078e00ff */
[----:B------:R-:W-:Y:S01]  /*0d60*/  LOP3.LUT R33, R12, 0xffff0000, RZ, 0xc0, !PT ;  /* 0xffff00000c217812 */ /* 0x000fe200078ec0ff */
[----:B------:R-:W-:Y:S01]  /*0d70*/  FMUL.FTZ R74, R74, R79 ;  /* 0x0000004f4a4a7220 */ /* 0x000fe20000410000 */
[----:B------:R-:W-:Y:S01]  /*0d80*/  LOP3.LUT R76, R36, 0xffff0000, RZ, 0xc0, !PT ;  /* 0xffff0000244c7812 */ /* 0x000fe200078ec0ff */
[----:B------:R-:W-:Y:S01]  /*0d90*/  IMAD.U32 R58, R5, 0x10000, RZ ;  /* 0x00010000053a7824 */ /* 0x000fe200078e00ff */
[----:B------:R-:W-:Y:S01]  /*0da0*/  SHF.L.U32 R72, R28, 0x10, RZ ;  /* 0x000000101c487819 */ /* 0x000fe200000006ff */
[----:B------:R-:W-:Y:S01]  /*0db0*/  BSSY B0, `(.L_x_3108) ;  /* 0x00000a4000007945 */ /* 0x000fe20003800000 */
[----:B------:R-:W-:Y:S01]  /*0dc0*/  LOP3.LUT R73, R29, 0xffff0000, RZ, 0xc0, !PT ;  /* 0xffff00001d497812 */ /* 0x000fe200078ec0ff */
[----:B------:R-:W-:Y:S01]  /*0dd0*/  FMUL.FTZ R76, R33, R76 ;  /* 0x0000004c214c7220 */ /* 0x000fe20000410000 */
[C---:B------:R-:W-:Y:S01]  /*0de0*/  SHF.L.U32 R64, R8.reuse, 0x10, RZ ;  /* 0x0000001008407819 */ /* 0x040fe200000006ff */
[----:B------:R-:W-:Y:S01]  /*0df0*/  FFMA.FTZ R63, R63, R72, R74 ;  /* 0x000000483f3f7223 */ /* 0x000fe2000001004a */
[----:B------:R-:W-:Y:S01]  /*0e00*/  LOP3.LUT R31, R8, 0xffff0000, RZ, 0xc0, !PT ;  /* 0xffff0000081f7812 */ /* 0x000fe200078ec0ff */
[----:B------:R-:W-:Y:S01]  /*0e10*/  IMAD.U32 R8, R9, 0x10000, RZ ;  /* 0x0001000009087824 */ /* 0x000fe200078e00ff */
[----:B-1----:R-:W-:Y:S01]  /*0e20*/  LOP3.LUT R61, R6, 0xffff0000, RZ, 0xc0, !PT ;  /* 0xffff0000063d7812 */ /* 0x002fe200078ec0ff */
[----:B------:R-:W-:Y:S01]  /*0e30*/  IMAD.U32 R6, R10, 0x10000, RZ ;  /* 0x000100000a067824 */ /* 0x000fe200078e00ff */
[----:B------:R-:W-:Y:S01]  /*0e40*/  SHF.L.U32 R28, R7, 0x10, RZ ;  /* 0x00000010071c7819 */ /* 0x000fe200000006ff */
[----:B------:R-:W-:Y:S01]  /*0e50*/  IMAD.U32 R33, R37, 0x10000, RZ ;  /* 0x0001000025217824 */ /* 0x000fe200078e00ff */
[----:B------:R-:W-:Y:S01]  /*0e60*/  LOP3.LUT R60, R7, 0xffff0000, RZ, 0xc0, !PT ;  /* 0xffff0000073c7812 */ /* 0x000fe200078ec0ff */
[----:B------:R-:W-:Y:S01]  /*0e70*/  FFMA.FTZ R63, R58, R69, R63 ;  /* 0x000000453a3f7223 */ /* 0x000fe2000001003f */
[----:B------:R-:W-:-:S02]  /*0e80*/  LOP3.LUT R70, R30, 0xffff0000, RZ, 0xc0, !PT ;  /* 0xffff00001e467812 */ /* 0x000fc400078ec0ff */
[----:B------:R-:W-:Y:S02]  /*0e90*/  LOP3.LUT R29, R9, 0xffff0000, RZ, 0xc0, !PT ;  /* 0xffff0000091d7812 */ /* 0x000fe400078ec0ff */
[----:B------:R-:W-:Y:S02]  /*0ea0*/  LOP3.LUT R7, R10, 0xffff0000, RZ, 0xc0, !PT ;  /* 0xffff00000a077812 */ /* 0x000fe400078ec0ff */
[C---:B------:R-:W-:Y:S02]  /*0eb0*/  SHF.L.U32 R9, R34.reuse, 0x10, RZ ;  /* 0x0000001022097819 */ /* 0x040fe400000006ff */
[----:B------:R-:W-:Y:S02]  /*0ec0*/  LOP3.LUT R30, R34, 0xffff0000, RZ, 0xc0, !PT ;  /* 0xffff0000221e7812 */ /* 0x000fe400078ec0ff */
[----:B------:R-:W-:Y:S01]  /*0ed0*/  LOP3.LUT R10, R11, 0xffff0000, RZ, 0xc0, !PT ;  /* 0xffff00000b0a7812 */ /* 0x000fe200078ec0ff */
[----:B------:R-:W-:Y:S01]  /*0ee0*/  IMAD.U32 R11, R12, 0x10000, RZ ;  /* 0x000100000c0b7824 */ /* 0x000fe200078e00ff */
[----:B------:R-:W-:Y:S01]  /*0ef0*/  SHF.L.U32 R34, R36, 0x10, RZ ;  /* 0x0000001024227819 */ /* 0x000fe200000006ff */
[----:B------:R-:W-:Y:S01]  /*0f00*/  IMAD.U32 R12, R13, 0x10000, RZ ;  /* 0x000100000d0c7824 */ /* 0x000fe200078e00ff */
[----:B------:R-:W-:Y:S01]  /*0f10*/  LOP3.LUT R62, R5, 0xffff0000, RZ, 0xc0, !PT ;  /* 0xffff0000053e7812 */ /* 0x000fe200078ec0ff */
[----:B------:R-:W-:Y:S01]  /*0f20*/  IMAD.U32 R5, R35, 0x10000, RZ ;  /* 0x0001000023057824 */ /* 0x000fe200078e00ff */
[----:B------:R-:W-:Y:S01]  /*0f30*/  LOP3.LUT R13, R13, 0xffff0000, RZ, 0xc0, !PT ;  /* 0xffff00000d0d7812 */ /* 0x000fe200078ec0ff */
[----:B------:R-:W-:Y:S01]  /*0f40*/  FFMA.FTZ R11, R11, R34, R76 ;  /* 0x000000220b0b7223 */ /* 0x000fe2000001004c */
[----:B------:R-:W-:Y:S01]  /*0f50*/  LOP3.LUT R36, R37, 0xffff0000, RZ, 0xc0, !PT ;  /* 0xffff000025247812 */ /* 0x000fe200078ec0ff */
[----:B------:R-:W-:Y:S01]  /*0f60*/  FFMA.FTZ R63, R62, R73, R63 ;  /* 0x000000493e3f7223 */ /* 0x000fe2000001003f */
[----:B------:R-:W-:-:S02]  /*0f70*/  IMAD.U32 R34, R38, 0x10000, RZ ;  /* 0x0001000026227824 */ /* 0x000fc400078e00ff */
[----:B------:R-:W-:Y:S01]  /*0f80*/  FFMA.FTZ R12, R12, R33, R11 ;  /* 0x000000210c0c7223 */ /* 0x000fe2000001000b */
[----:B------:R-:W-:Y:S01]  /*0f90*/  SHF.L.U32 R11, R14, 0x10, RZ ;  /* 0x000000100e0b7819 */ /* 0x000fe200000006ff */
[----:B------:R-:W-:Y:S01]  /*0fa0*/  FFMA.FTZ R66, R66, R77, R63 ;  /* 0x0000004d42427223 */ /* 0x000fe2000001003f */
[----:B------:R-:W-:Y:S01]  /*0fb0*/  LOP3.LUT R35, R35, 0xffff0000, RZ, 0xc0, !PT ;  /* 0xffff000023237812 */ /* 0x000fe200078ec0ff */
[----:B------:R-:W-:Y:S01]  /*0fc0*/  FFMA.FTZ R36, R13, R36, R12 ;  /* 0x000000240d247223 */ /* 0x000fe2000001000c */
[----:B------:R-:W-:Y:S01]  /*0fd0*/  LOP3.LUT R12, R14, 0xffff0000, RZ, 0xc0, !PT ;  /* 0xffff00000e0c7812 */ /* 0x000fe200078ec0ff */
[----:B------:R-:W-:Y:S01]  /*0fe0*/  FFMA.FTZ R61, R61, R70, R66 ;  /* 0x000000463d3d7223 */ /* 0x000fe20000010042 */
[----:B------:R-:W-:Y:S01]  /*0ff0*/  LOP3.LUT R13, R38, 0xffff0000, RZ, 0xc0, !PT ;  /* 0xffff0000260d7812 */ /* 0x000fe200078ec0ff */
[----:B------:R-:W-:Y:S01]  /*1000*/  FFMA.FTZ R33, R11, R34, R36 ;  /* 0x000000220b217223 */ /* 0x000fe20000010024 */
[----:B------:R-:W-:Y:S01]  /*1010*/  SHF.L.U32 R34, R39, 0x10, RZ ;  /* 0x0000001027227819 */ /* 0x000fe200000006ff */
[----:B------:R-:W-:-:S02]  /*1020*/  IMAD.U32 R11, R15, 0x10000, RZ ;  /* 0x000100000f0b7824 */ /* 0x000fc400078e00ff */
[----:B------:R-:W-:Y:S01]  /*1030*/  FFMA.FTZ R61, R28, R67, R61 ;  /* 0x000000431c3d7223 */ /* 0x000fe2000001003d */
[----:B------:R-:W-:Y:S01]  /*1040*/  FFMA.FTZ R12, R12, R13, R33 ;  /* 0x0000000d0c0c7223 */ /* 0x000fe20000010021 */
[----:B------:R-:W-:Y:S02]  /*1050*/  LOP3.LUT R14, R15, 0xffff0000, RZ, 0xc0, !PT ;  /* 0xffff00000f0e7812 */ /* 0x000fe400078ec0ff */
[----:B------:R-:W-:Y:S01]  /*1060*/  LOP3.LUT R39, R39, 0xffff0000, RZ, 0xc0, !PT ;  /* 0xffff000027277812 */ /* 0x000fe200078ec0ff */
[----:B------:R-:W-:Y:S01]  /*1070*/  FFMA.FTZ R13, R11, R34, R12 ;  /* 0x000000220b0d7223 */ /* 0x000fe2000001000c */
[----:B------:R-:W-:Y:S01]  /*1080*/  FFMA.FTZ R61, R60, R71, R61 ;  /* 0x000000473c3d7223 */ /* 0x000fe2000001003d */
[----:B------:R-:W-:Y:S01]  /*1090*/  SHF.L.U32 R28, R40, 0x10, RZ ;  /* 0x00000010281c7819 */ /* 0x000fe200000006ff */
[----:B------:R-:W-:Y:S02]  /*10a0*/  IMAD.U32 R11, R16, 0x10000, RZ ;  /* 0x00010000100b7824 */ /* 0x000fe400078e00ff */
[----:B------:R-:W-:Y:S01]  /*10b0*/  FFMA.FTZ R14, R14, R39, R13 ;  /* 0x000000270e0e7223 */ /* 0x000fe2000001000d */
[----:B------:R-:W-:Y:S01]  /*10c0*/  FFMA.FTZ R64, R64, R75, R61 ;  /* 0x0000004b40407223 */ /* 0x000fe2000001003d */
[----:B------:R-:W-:-:S02]  /*10d0*/  LOP3.LUT R12, R16, 0xffff0000, RZ, 0xc0, !PT ;  /* 0xffff0000100c7812 */ /* 0x000fc400078ec0ff */
[----:B------:R-:W-:Y:S01]  /*10e0*/  LOP3.LUT R13, R40, 0xffff0000, RZ, 0xc0, !PT ;  /* 0xffff0000280d7812 */ /* 0x000fe200078ec0ff */
[----:B------:R-:W-:Y:S01]  /*10f0*/  FFMA.FTZ R15, R11, R28, R14 ;  /* 0x0000001c0b0f7223 */ /* 0x000fe2000001000e */
[----:B------:R-:W-:Y:S01]  /*1100*/  FFMA.FTZ R31, R31, R68, R64 ;  /* 0x000000441f1f7223 */ /* 0x000fe20000010040 */
[----:B------:R-:W-:Y:S01]  /*1110*/  SHF.L.U32 R14, R41, 0x10, RZ ;  /* 0x00000010290e7819 */ /* 0x000fe200000006ff */
[C---:B------:R-:W-:Y:S02]  /*1120*/  IMAD.U32 R11, R17.reuse, 0x10000, RZ ;  /* 0x00010000110b7824 */ /* 0x040fe400078e00ff */
[----:B------:R-:W-:Y:S01]  /*1130*/  FFMA.FTZ R12, R12, R13, R15 ;  /* 0x0000000d0c0c7223 */ /* 0x000fe2000001000f */
[----:B------:R-:W-:Y:S01]  /*1140*/  FFMA.FTZ R8, R8, R65, R31 ;  /* 0x0000004108087223 */ /* 0x000fe2000001001f */
[----:B------:R-:W-:Y:S01]  /*1150*/  LOP3.LUT R16, R17, 0xffff0000, RZ, 0xc0, !PT ;  /* 0xffff000011107812 */ /* 0x000fe200078ec0ff */
[----:B------:R-:W-:Y:S01]  /*1160*/  IMAD.U32 R17, R46, 0x10000, RZ ;  /* 0x000100002e117824 */ /* 0x000fe200078e00ff */
[----:B------:R-:W-:Y:S01]  /*1170*/  LOP3.LUT R41, R41, 0xffff0000, RZ, 0xc0, !PT ;  /* 0xffff000029297812 */ /* 0x000fe200078ec0ff */
[----:B------:R-:W-:Y:S01]  /*1180*/  FFMA.FTZ R13, R11, R14, R12 ;  /* 0x0000000e0b0d7223 */ /* 0x000fe2000001000c */
[----:B------:R-:W-:Y:S01]  /*1190*/  FFMA.FTZ R29, R29, R32, R8 ;  /* 0x000000201d1d7223 */ /* 0x000fe20000010008 */
[C---:B------:R-:W-:Y:S01]  /*11a0*/  IMAD.U32 R8, R18.reuse, 0x10000, RZ ;  /* 0x0001000012087824 */ /* 0x040fe200078e00ff */
[----:B------:R-:W-:Y:S01]  /*11b0*/  LOP3.LUT R11, R18, 0xffff0000, RZ, 0xc0, !PT ;  /* 0xffff0000120b7812 */ /* 0x000fe200078ec0ff */
[----:B------:R-:W-:Y:S01]  /*11c0*/  FFMA.FTZ R41, R16, R41, R13 ;  /* 0x0000002910297223 */ /* 0x000fe2000001000d */
[----:B------:R-:W-:-:S02]  /*11d0*/  IMAD.U32 R13, R42, 0x10000, RZ ;  /* 0x000100002a0d7824 */ /* 0x000fc400078e00ff */
[----:B------:R-:W-:Y:S01]  /*11e0*/  FFMA.FTZ R6, R6, R9, R29 ;  /* 0x0000000906067223 */ /* 0x000fe2000001001d */
[----:B------:R-:W-:Y:S01]  /*11f0*/  LOP3.LUT R14, R42, 0xffff0000, RZ, 0xc0, !PT ;  /* 0xffff00002a0e7812 */ /* 0x000fe200078ec0ff */
[----:B------:R-:W-:Y:S02]  /*1200*/  FFMA.FTZ R16, R8, R13, R41 ;  /* 0x0000000d08107223 */ /* 0x000fe40000010029 */
[----:B------:R-:W-:Y:S01]  /*1210*/  FFMA.FTZ R13, R7, R30, R6 ;  /* 0x0000001e070d7223 */ /* 0x000fe20000010006 */
[----:B------:R-:W-:Y:S01]  /*1220*/  SHF.L.U32 R12, R19, 0x10, RZ ;  /* 0x00000010130c7819 */ /* 0x000fe200000006ff */
[----:B------:R-:W-:Y:S01]  /*1230*/  IMAD.U32 R6, R20, 0x10000, RZ ;  /* 0x0001000014067824 */ /* 0x000fe200078e00ff */
[----:B------:R-:W-:Y:S01]  /*1240*/  SHF.L.U32 R15, R43, 0x10, RZ ;  /* 0x000000102b0f7819 */ /* 0x000fe200000006ff */
[----:B------:R-:W-:Y:S01]  /*1250*/  FFMA.FTZ R29, R11, R14, R16 ;  /* 0x0000000e0b1d7223 */ /* 0x000fe20000010010 */
[----:B------:R-:W-:Y:S01]  /*1260*/  FFMA.FTZ R13, R4, R5, R13 ;  /* 0x00000005040d7223 */ /* 0x000fe2000001000d */
[----:B------:R-:W-:Y:S01]  /*1270*/  LOP3.LUT R18, R19, 0xffff0000, RZ, 0xc0, !PT ;  /* 0xffff000013127812 */ /* 0x000fe200078ec0ff */
[----:B------:R-:W-:Y:S01]  /*1280*/  IMAD.U32 R5, R44, 0x10000, RZ ;  /* 0x000100002c057824 */ /* 0x000fe200078e00ff */
[----:B------:R-:W-:Y:S01]  /*1290*/  LOP3.LUT R43, R43, 0xffff0000, RZ, 0xc0, !PT ;  /* 0xffff00002b2b7812 */ /* 0x000fe200078ec0ff */
[----:B------:R-:W-:Y:S01]  /*12a0*/  FFMA.FTZ R15, R12, R15, R29 ;  /* 0x0000000f0c0f7223 */ /* 0x000fe2000001001d */
[----:B------:R-:W-:Y:S01]  /*12b0*/  FFMA.FTZ R35, R10, R35, R13 ;  /* 0x000000230a237223 */ /* 0x000fe2000001000d */
[----:B------:R-:W-:Y:S01]  /*12c0*/  SHF.L.U32 R13, R48, 0x10, RZ ;  /* 0x00000010300d7819 */ /* 0x000fe200000006ff */
[----:B------:R-:W-:-:S02]  /*12d0*/  IMAD.U32 R4, R24, 0x10000, RZ ;  /* 0x0001000018047824 */ /* 0x000fc400078e00ff */
[----:B------:R-:W-:Y:S01]  /*12e0*/  FFMA.FTZ R15, R18, R43, R15 ;  /* 0x0000002b120f7223 */ /* 0x000fe2000001000f */
[----:B------:R-:W-:Y:S01]  /*12f0*/  LOP3.LUT R20, R20, 0xffff0000, RZ, 0xc0, !PT ;  /* 0xffff000014147812 */ /* 0x000fe200078ec0ff */
[----:B------:R-:W-:Y:S01]  /*1300*/  FFMA.FTZ R35, R6, R5, R35 ;  /* 0x0000000506237223 */ /* 0x000fe20000010023 */
[----:B------:R-:W-:Y:S01]  /*1310*/  LOP3.LUT R11, R44, 0xffff0000, RZ, 0xc0, !PT ;  /* 0xffff00002c0b7812 */ /* 0x000fe200078ec0ff */
[----:B------:R-:W-:Y:S01]  /*1320*/  FFMA.FTZ R13, R4, R13, R15 ;  /* 0x0000000d040d7223 */ /* 0x000fe2000001000f */
[----:B------:R-:W-:Y:S01]  /*1330*/  LOP3.LUT R24, R24, 0xffff0000, RZ, 0xc0, !PT ;  /* 0xffff000018187812 */ /* 0x000fe200078ec0ff */
[----:B------:R-:W-:Y:S01]  /*1340*/  IMAD.U32 R4, R25, 0x10000, RZ ;  /* 0x0001000019047824 */ /* 0x000fe200078e00ff */
[----:B------:R-:W-:Y:S01]  /*1350*/  LOP3.LUT R5, R48, 0xffff0000, RZ, 0xc0, !PT ;  /* 0xffff000030057812 */ /* 0x000fe200078ec0ff */
[----:B------:R-:W-:Y:S01]  /*1360*/  FFMA.FTZ R20, R20, R11, R35 ;  /* 0x0000000b14147223 */ /* 0x000fe20000010023 */
[----:B------:R-:W-:Y:S01]  /*1370*/  SHF.L.U32 R7, R21, 0x10, RZ ;  /* 0x0000001015077819 */ /* 0x000fe200000006ff */
[----:B------:R-:W-:Y:S01]  /*1380*/  IMAD.U32 R8, R22, 0x10000, RZ ;  /* 0x0001000016087824 */ /* 0x000fe200078e00ff */
[----:B------:R-:W-:Y:S01]  /*1390*/  SHF.L.U32 R14, R45, 0x10, RZ ;  /* 0x000000102d0e7819 */ /* 0x000fe200000006ff */
[----:B------:R-:W-:Y:S01]  /*13a0*/  FFMA.FTZ R5, R24, R5, R13 ;  /* 0x0000000518057223 */ /* 0x000fe2000001000d */
[----:B------:R-:W-:Y:S01]  /*13b0*/  SHF.L.U32 R11, R49, 0x10, RZ ;  /* 0x00000010310b7819 */ /* 0x000fe200000006ff */
[----:B------:R-:W0:Y:S01]  /*13c0*/  LDC.64 R12, c[0x0][0x2d0] ;  /* 0x0000b400ff0c7b82 */ /* 0x000e220000000a00 */
        /* <DEDUP_REMOVED lines=9> */
[----:B------:R-:W1:Y:S01]  /*1460*/  LDC.64 R14, c[0x0][0x2d8] ;  /* 0x0000b600ff0e7b82 */ /* 0x000e620000000a00 */
[----:B------:R-:W-:Y:S01]  /*1470*/  LOP3.LUT R22, R22, 0xffff0000, RZ, 0xc0, !PT ;  /* 0xffff000016167812 */ /* 0x000fe200078ec0ff */
        /* <DEDUP_REMOVED lines=8> */
[----:B------:R-:W-:Y:S01]  /*1500*/  IMAD.U32 R4, R27, 0x10000, RZ ;  /* 0x000100001b047824 */ /* 0x000fe200078e00ff */
[----:B------:R-:W-:Y:S01]  /*1510*/  SHF.L.U32 R28, R47, 0x10, RZ ;  /* 0x000000102f1c7819 */ /* 0x000fe200000006ff */
[----:B------:R-:W-:Y:S01]  /*1520*/  FFMA.FTZ R7, R26, R7, R25 ;  /* 0x000000071a077223 */ /* 0x000fe20000010019 */
[----:B------:R-:W-:-:S02]  /*1530*/  SHF.L.U32 R5, R51, 0x10, RZ ;  /* 0x0000001033057819 */ /* 0x000fc400000006ff */
[----:B------:R-:W-:Y:S01]  /*1540*/  LOP3.LUT R23, R23, 0xffff0000, RZ, 0xc0, !PT ;  /* 0xffff000017177812 */ /* 0x000fe200078ec0ff */
[----:B------:R-:W-:Y:S01]  /*1550*/  FFMA.FTZ R22, R9, R28, R22 ;  /* 0x0000001c09167223 */ /* 0x000fe20000010016 */
[----:B------:R-:W-:Y:S01]  /*1560*/  LOP3.LUT R30, R47, 0xffff0000, RZ, 0xc0, !PT ;  /* 0xffff00002f1e7812 */ /* 0x000fe200078ec0ff */
[----:B------:R-:W-:Y:S01]  /*1570*/  FFMA.FTZ R4, R4, R5, R7 ;  /* 0x0000000504047223 */ /* 0x000fe20000010007 */
[----:B------:R-:W-:Y:S02]  /*1580*/  LOP3.LUT R27, R27, 0xffff0000, RZ, 0xc0, !PT ;  /* 0xffff00001b1b7812 */ /* 0x000fe400078ec0ff */
[----:B------:R-:W-:Y:S01]  /*1590*/  LOP3.LUT R6, R51, 0xffff0000, RZ, 0xc0, !PT ;  /* 0xffff000033067812 */ /* 0x000fe200078ec0ff */
[----:B------:R-:W-:Y:S01]  /*15a0*/  FFMA.FTZ R22, R23, R30, R22 ;  /* 0x0000001e17167223 */ /* 0x000fe20000010016 */
[----:B------:R-:W-:-:S03]  /*15b0*/  ISETP.NE.AND P0, PT, R54, RZ, PT ;  /* 0x000000ff3600720c */ /* 0x000fc60003f05270 */
[----:B------:R-:W-:Y:S01]  /*15c0*/  FFMA.FTZ R6, R27, R6, R4 ;  /* 0x000000061b067223 */ /* 0x000fe20000010004 */
[----:B------:R-:W2:Y:S04]  /*15d0*/  SHFL.BFLY PT, R5, R22, 0x4, 0x1f ;  /* 0x0c801f0016057f89 */ /* 0x000ea800000e0000 */
[----:B------:R-:W3:Y:S01]  /*15e0*/  SHFL.BFLY PT, R7, R6, 0x4, 0x1f ;  /* 0x0c801f0006077f89 */ /* 0x000ee200000e0000 */
[----:B--2---:R-:W-:Y:S01]  /*15f0*/  FADD.FTZ R5, R22, R5 ;  /* 0x0000000516057221 */ /* 0x004fe20000010000 */
[----:B---3--:R-:W-:-:S04]  /*1600*/  FADD.FTZ R8, R6, R7 ;  /* 0x0000000706087221 */ /* 0x008fc80000010000 */
[----:B------:R-:W2:Y:S04]  /*1610*/  SHFL.BFLY PT, R4, R5, 0x2, 0x1f ;  /* 0x0c401f0005047f89 */ /* 0x000ea800000e0000 */
[----:B------:R-:W3:Y:S01]  /*1620*/  SHFL.BFLY PT, R7, R8, 0x2, 0x1f ;  /* 0x0c401f0008077f89 */ /* 0x000ee200000e0000 */
[----:B--2---:R-:W-:Y:S01]  /*1630*/  FADD.FTZ R4, R5, R4 ;  /* 0x0000000405047221 */ /* 0x004fe20000010000 */
[----:B---3--:R-:W-:-:S04]  /*1640*/  FADD.FTZ R9, R8, R7 ;  /* 0x0000000708097221 */ /* 0x008fc80000010000 */
[----:B------:R-:W2:Y:S04]  /*1650*/  SHFL.BFLY PT, R7, R4, 0x1, 0x1f ;  /* 0x0c201f0004077f89 */ /* 0x000ea800000e0000 */
[----:B------:R-:W3:Y:S01]  /*1660*/  SHFL.BFLY PT, R10, R9, 0x1, 0x1f ;  /* 0x0c201f00090a7f89 */ /* 0x000ee200000e0000 */
[----:B--2---:R-:W-:Y:S01]  /*1670*/  FADD.FTZ R16, R4, R7 ;  /* 0x0000000704107221 */ /* 0x004fe20000010000 */
[----:B---3--:R-:W-:Y:S01]  /*1680*/  FADD.FTZ R17, R9, R10 ;  /* 0x0000000a09117221 */ /* 0x008fe20000010000 */
[----:B01----:R-:W-:Y:S06]  /*1690*/  @P0 BRA `(.L_x_3109) ;  /* 0x0000000000540947 */ /* 0x003fec0003800000 */
[----:B------:R-:W0:Y:S01]  /*16a0*/  LDC.64 R8, c[0x0][0x278] ;  /* 0x00009e00ff087b82 */ /* 0x000e220000000a00 */
[----:B------:R-:W-:Y:S01]  /*16b0*/  SHF.R.S32.HI R3, RZ, 0x1f, R2 ;  /* 0x0000001fff037819 */ /* 0x000fe20000011402 */
[----:B------:R-:W-:Y:S01]  /*16c0*/  ULDC.64 UR12, c[0x0][0x260] ;  /* 0x00009800000c7ab9 */ /* 0x000fe20000000a00 */
[----:B------:R-:W-:-:S05]  /*16d0*/  ISETP.GE.AND P1, PT, R52, R59, PT ;  /* 0x0000003b3400720c */ /* 0x000fca0003f26270 */
[----:B------:R-:W1:Y:S01]  /*16e0*/  LDC.64 R10, c[0x0][0x280] ;  /* 0x0000a000ff0a7b82 */ /* 0x000e620000000a00 */
[C---:B0-----:R-:W-:Y:S02]  /*16f0*/  IMAD R6, R8.reuse, UR10, RZ ;  /* 0x0000000a08067c24 */ /* 0x041fe4000f8e02ff */
[----:B------:R-:W-:-:S04]  /*1700*/  IMAD.WIDE.U32 R4, R8, UR8, R2 ;  /* 0x0000000808047c25 */ /* 0x000fc8000f8e0002 */
[----:B------:R-:W-:Y:S02]  /*1710*/  IMAD R7, R9, UR8, R6 ;  /* 0x0000000809077c24 */ /* 0x000fe4000f8e0206 */
[C---:B-1----:R-:W-:Y:S02]  /*1720*/  IMAD R6, R10.reuse, UR11, RZ ;  /* 0x0000000b0a067c24 */ /* 0x042fe4000f8e02ff */
[----:B------:R-:W-:Y:S02]  /*1730*/  IMAD.IADD R5, R5, 0x1, R7 ;  /* 0x0000000105057824 */ /* 0x000fe400078e0207 */
[----:B------:R-:W-:Y:S02]  /*1740*/  IMAD R7, R11, UR9, R6 ;  /* 0x000000090b077c24 */ /* 0x000fe4000f8e0206 */
[----:B------:R-:W-:-:S03]  /*1750*/  IMAD.WIDE.U32 R4, R10, UR9, R4 ;  /* 0x000000090a047c25 */ /* 0x000fc6000f8e0004 */
[----:B------:R-:W-:-:S04]  /*1760*/  IADD3 R6, P0, R52, R4, RZ ;  /* 0x0000000434067210 */ /* 0x000fc80007f1e0ff */
[----:B------:R-:W-:Y:S02]  /*1770*/  IADD3.X R5, R53, R5, R7, P0, !PT ;  /* 0x0000000535057210 */ /* 0x000fe400007fe407 */
[----:B------:R-:W-:Y:S02]  /*1780*/  LEA R4, P2, R6, UR12, 0x2 ;  /* 0x0000000c06047c11 */ /* 0x000fe4000f8410ff */
[----:B------:R-:W-:Y:S02]  /*1790*/  ISETP.GE.AND P0, PT, R0, R59, PT ;  /* 0x0000003b0000720c */ /* 0x000fe40003f06270 */
[----:B------:R-:W-:Y:S02]  /*17a0*/  LEA.HI.X R5, R6, UR13, R5, 0x2, P2 ;  /* 0x0000000d06057c11 */ /* 0x000fe400090f1405 */
[----:B------:R-:W-:Y:S02]  /*17b0*/  FSEL R7, R16, RZ, !P1 ;  /* 0x000000ff10077208 */ /* 0x000fe40004800000 */
[----:B------:R-:W-:-:S03]  /*17c0*/  FSEL R9, R17, RZ, !P0 ;  /* 0x000000ff11097208 */ /* 0x000fc60004000000 */
[----:B------:R0:W-:Y:S04]  /*17d0*/  STG.E desc[UR6][R4.64], R7 ;  /* 0x0000000704007986 */ /* 0x0001e8000c101906 */
[----:B------:R0:W-:Y:S02]  /*17e0*/  STG.E desc[UR6][R4.64+0x80], R9 ;  /* 0x0000800904007986 */ /* 0x0001e4000c101906 */
.L_x_3109:
[----:B------:R-:W-:Y:S05]  /*17f0*/  BSYNC B0 ;  /* 0x0000000000007941 */ /* 0x000fea0003800000 */
.L_x_3108:
[----:B------:R-:W-:Y:S01]  /*1800*/  UIADD3 UR4, UR4, 0x3f, URZ ;  /* 0x0000003f04047890 */ /* 0x000fe2000fffe03f */
[----:B------:R-:W-:Y:S01]  /*1810*/  IMAD R0, R55, 0x3000, RZ ;  /* 0x0000300037007824 */ /* 0x000fe200078e02ff */
[----:B0-----:R-:W-:Y:S01]  /*1820*/  SHF.L.U32 R5, R57, 0x2, RZ ;  /* 0x0000000239057819 */ /* 0x001fe200000006ff */
[----:B------:R-:W-:Y:S01]  /*1830*/  IMAD R6, R14, UR11, RZ ;  /* 0x0000000b0e067c24 */ /* 0x000fe2000f8e02ff */
[----:B------:R-:W-:Y:S01]  /*1840*/  USHF.R.S32.HI UR5, URZ, 0x1f, UR4 ;  /* 0x0000001f3f057899 */ /* 0x000fe20008011404 */
[----:B------:R-:W-:Y:S01]  /*1850*/  BSSY B0, `(.L_x_3110) ;  /* 0x0000025000007945 */ /* 0x000fe20003800000 */
[----:B------:R-:W-:Y:S01]  /*1860*/  SHF.R.S32.HI R7, RZ, 0x1f, R5 ;  /* 0x0000001fff077819 */ /* 0x000fe20000011405 */
[----:B------:R-:W-:Y:S01]  /*1870*/  IMAD R9, R15, UR9, R6 ;  /* 0x000000090f097c24 */ /* 0x000fe2000f8e0206 */
[----:B------:R-:W-:Y:S01]  /*1880*/  IADD3 R4, P0, R0, R5, RZ ;  /* 0x0000000500047210 */ /* 0x000fe20007f1e0ff */
[----:B------:R-:W-:-:S03]  /*1890*/  ULEA.HI UR5, UR5, UR4, URZ, 0x6 ;  /* 0x0000000405057291 */ /* 0x000fc6000f8f303f */
[----:B------:R-:W-:Y:S01]  /*18a0*/  LEA.HI.X.SX32 R5, R0, R7, 0x1, P0 ;  /* 0x0000000700057211 */ /* 0x000fe200000f0eff */
[----:B------:R-:W-:Y:S01]  /*18b0*/  ULOP3.LUT UR5, UR5, 0xffffffc0, URZ, 0xc0, !UPT ;  /* 0xffffffc005057892 */ /* 0x000fe2000f8ec03f */
[C---:B------:R-:W-:Y:S02]  /*18c0*/  IMAD R0, R12.reuse, UR10, RZ ;  /* 0x0000000a0c007c24 */ /* 0x040fe4000f8e02ff */
[----:B------:R-:W-:-:S04]  /*18d0*/  IMAD.WIDE.U32 R4, R12, UR8, R4 ;  /* 0x000000080c047c25 */ /* 0x000fc8000f8e0004 */
[----:B------:R-:W-:Y:S01]  /*18e0*/  IMAD R7, R13, UR8, R0 ;  /* 0x000000080d077c24 */ /* 0x000fe2000f8e0200 */
[----:B------:R-:W-:-:S03]  /*18f0*/  IADD3 R0, -R2, UR5, RZ ;  /* 0x0000000502007c10 */ /* 0x000fc6000fffe1ff */
[----:B------:R-:W-:Y:S01]  /*1900*/  IMAD.IADD R5, R5, 0x1, R7 ;  /* 0x0000000105057824 */ /* 0x000fe200078e0207 */
[----:B------:R-:W-:Y:S01]  /*1910*/  ISETP.GE.AND P0, PT, R57, R0, PT ;  /* 0x000000003900720c */ /* 0x000fe20003f06270 */
[----:B------:R-:W-:-:S03]  /*1920*/  IMAD.WIDE.U32 R6, R14, UR9, R4 ;  /* 0x000000090e067c25 */ /* 0x000fc6000f8e0004 */
[----:B------:R-:W-:Y:S02]  /*1930*/  ISETP.GT.OR P0, PT, R57, 0x3f, P0 ;  /* 0x0000003f3900780c */ /* 0x000fe40000704670 */
[----:B------:R-:W-:-:S11]  /*1940*/  IADD3 R9, R7, R9, RZ ;  /* 0x0000000907097210 */ /* 0x000fd60007ffe0ff */
[----:B------:R-:W-:Y:S05]  /*1950*/  @P0 BRA `(.L_x_3111) ;  /* 0x0000000000500947 */ /* 0x000fea0003800000 */
[----:B------:R-:W0:Y:S01]  /*1960*/  LDC.64 R10, c[0x0][0x2a8] ;  /* 0x0000aa00ff0a7b82 */ /* 0x000e220000000a00 */
[----:B------:R-:W-:Y:S01]  /*1970*/  SHF.R.S32.HI R3, RZ, 0x1f, R57 ;  /* 0x0000001fff037819 */ /* 0x000fe20000011439 */
[----:B------:R-:W-:Y:S01]  /*1980*/  ULDC.64 UR4, c[0x0][0x2a0] ;  /* 0x0000a80000047ab9 */ /* 0x000fe20000000a00 */
[----:B------:R-:W-:-:S04]  /*1990*/  IADD3 R4, P0, R2, R57, RZ ;  /* 0x0000003902047210 */ /* 0x000fc80007f1e0ff */
[----:B------:R-:W-:Y:S01]  /*19a0*/  LEA.HI.X.SX32 R5, R2, R3, 0x1, P0 ;  /* 0x0000000302057211 */ /* 0x000fe200000f0eff */
[----:B------:R-:W1:Y:S01]  /*19b0*/  LDC.64 R12, c[0x0][0x2b0] ;  /* 0x0000ac00ff0c7b82 */ /* 0x000e620000000a00 */
[----:B------:R-:W-:Y:S01]  /*19c0*/  FSETP.NEU.FTZ.AND P0, PT, R56, -INF , PT ;  /* 0xff8000003800780b */ /* 0x000fe20003f1d000 */
[C---:B0-----:R-:W-:Y:S02]  /*19d0*/  IMAD R0, R10.reuse, UR10, RZ ;  /* 0x0000000a0a007c24 */ /* 0x041fe4000f8e02ff */
[----:B------:R-:W-:-:S04]  /*19e0*/  IMAD.WIDE.U32 R2, R10, UR8, R4 ;  /* 0x000000080a027c25 */ /* 0x000fc8000f8e0004 */
[----:B------:R-:W-:Y:S02]  /*19f0*/  IMAD R11, R11, UR8, R0 ;  /* 0x000000080b0b7c24 */ /* 0x000fe4000f8e0200 */
[----:B-1----:R-:W-:Y:S02]  /*1a00*/  IMAD R0, R12, UR11, RZ ;  /* 0x0000000b0c007c24 */ /* 0x002fe4000f8e02ff */
[----:B------:R-:W-:Y:S02]  /*1a10*/  IMAD.IADD R3, R3, 0x1, R11 ;  /* 0x0000000103037824 */ /* 0x000fe400078e020b */
[----:B------:R-:W-:Y:S02]  /*1a20*/  IMAD R5, R13, UR9, R0 ;  /* 0x000000090d057c24 */ /* 0x000fe4000f8e0200 */
[----:B------:R-:W-:Y:S01]  /*1a30*/  FMUL.FTZ R0, R56, 1.4426950216293334961 ;  /* 0x3fb8aa3b38007820 */ /* 0x000fe20000410000 */
[----:B------:R-:W-:-:S05]  /*1a40*/  IMAD.WIDE.U32 R2, R12, UR9, R2 ;  /* 0x000000090c027c25 */ /* 0x000fca000f8e0002 */
[----:B------:R-:W-:Y:S02]  /*1a50*/  IADD3 R3, R3, R5, RZ ;  /* 0x0000000503037210 */ /* 0x000fe40007ffe0ff */
[----:B------:R-:W-:-:S04]  /*1a60*/  LEA R4, P1, R2, UR4, 0x2 ;  /* 0x0000000402047c11 */ /* 0x000fc8000f8210ff */
[----:B------:R-:W-:Y:S02]  /*1a70*/  LEA.HI.X R5, R2, UR5, R3, 0x2, P1 ;  /* 0x0000000502057c11 */ /* 0x000fe400088f1403 */
[----:B------:R-:W-:-:S05]  /*1a80*/  FSEL R3, R0, RZ, P0 ;  /* 0x000000ff00037208 */ /* 0x000fca0000000000 */
[----:B------:R0:W-:Y:S02]  /*1a90*/  STG.E desc[UR6][R4.64], R3 ;  /* 0x0000000304007986 */ /* 0x0001e4000c101906 */
.L_x_3111:
[----:B------:R-:W-:Y:S05]  /*1aa0*/  BSYNC B0 ;  /* 0x0000000000007941 */ /* 0x000fea0003800000 */
.L_x_3110:
[----:B------:R-:W-:Y:S01]  /*1ab0*/  ULDC.64 UR12, c[0x0][0x2e8] ;  /* 0x0000ba00000c7ab9 */ /* 0x000fe20000000a00 */
[----:B------:R-:W-:Y:S01]  /*1ac0*/  ULDC.64 UR4, c[0x0][0x2b8] ;  /* 0x0000ae0000047ab9 */ /* 0x000fe20000000a00 */
[----:B------:R-:W-:Y:S02]  /*1ad0*/  ISETP.NE.U32.AND P0, PT, RZ, UR12, PT ;  /* 0x0000000cff007c0c */ /* 0x000fe4000bf05070 */
[C---:B------:R-:W-:Y:S02]  /*1ae0*/  LEA R2, P1, R6.reuse, UR4, 0x2 ;  /* 0x0000000406027c11 */ /* 0x040fe4000f8210ff */
[----:B------:R-:W-:Y:S02]  /*1af0*/  ISETP.NE.AND.EX P0, PT, RZ, UR13, PT, P0 ;  /* 0x0000000dff007c0c */ /* 0x000fe4000bf05300 */
[----:B0-----:R-:W-:Y:S02]  /*1b00*/  LEA.HI.X R3, R6, UR5, R9, 0x2, P1 ;  /* 0x0000000506037c11 */ /* 0x001fe400088f1409 */
[----:B------:R-:W-:-:S03]  /*1b10*/  ISETP.NE.OR P0, PT, R57, RZ, !P0 ;  /* 0x000000ff3900720c */ /* 0x000fc60004705670 */
[----:B------:R0:W-:Y:S04]  /*1b20*/  STG.E.128 desc[UR6][R2.64], RZ ;  /* 0x000000ff02007986 */ /* 0x0001e8000c101d06 */
        /* <DEDUP_REMOVED lines=10> */
[----:B------:R0:W-:Y:S01]  /*1bd0*/  STG.E.128 desc[UR6][R2.64+0xb000], RZ ;  /* 0x00b000ff02007986 */ /* 0x0001e2000c101d06 */
[----:B------:R-:W-:Y:S05]  /*1be0*/  @P0 EXIT ;  /* 0x000000000000094d */ /* 0x000fea0003800000 */
[----:B------:R-:W1:Y:S08]  /*1bf0*/  LDC R0, c[0x0][0x2e0] ;  /* 0x0000b800ff007b82 */ /* 0x000e700000000800 */
[----:B------:R-:W2:Y:S08]  /*1c00*/  LDC R4, c[0x0][0x220] ;  /* 0x00008800ff047b82 */ /* 0x000eb00000000800 */
[----:B0-----:R-:W0:Y:S01]  /*1c10*/  LDC.64 R2, c[0x0][0x2e8] ;  /* 0x0000ba00ff027b82 */ /* 0x001e220000000a00 */
[----:B-1----:R-:W-:-:S04]  /*1c20*/  IMAD R55, R55, R0, UR9 ;  /* 0x0000000937377e24 */ /* 0x002fc8000f8e0200 */
[----:B--2---:R-:W-:-:S04]  /*1c30*/  IMAD R55, R55, R4, UR8 ;  /* 0x0000000837377e24 */ /* 0x004fc8000f8e0204 */
[----:B0-----:R-:W-:-:S05]  /*1c40*/  IMAD.WIDE R2, R55, 0x4, R2 ;  /* 0x0000000437027825 */ /* 0x001fca00078e0202 */
[----:B------:R-:W-:Y:S01]  /*1c50*/  STG.E desc[UR6][R2.64], RZ ;  /* 0x000000ff02007986 */ /* 0x000fe2000c101906 */
[----:B------:R-:W-:Y:S05]  /*1c60*/  EXIT ;  /* 0x000000000000794d */ /* 0x000fea0003800000 */
.L_x_3112:
        /* <DEDUP_REMOVED lines=9> */
.L_x_3875:


//--------------------- .text._ZN7cutlass13device_kernelIN5flash11enable_sm90INS1_16FlashAttnBwdSm90INS1_25CollectiveMainloopBwdSm90ILi2ELi1ELi1EN4cute5tupleIJNS5_1CILi1EEES8_S8_EEENS6_IJNS7_ILi64EEENS7_ILi96EEENS7_ILi192EEEEEENS_10bfloat16_tEfNS_4arch4Sm90ELb1ELb0ELb1ELb1ELb0ELb0ELb1ELb0ELi3ELi1ELi1ELi1ELb0EEENS1_21CollectiveEpilogueBwdISD_SE_SG_Li384ELb1ELb1ELi3EEENS1_25SingleTileBwdLPTSchedulerILb1ELi96ELb0EEEEEEEEEvNT_6ParamsE --------------------------
	.section	.text._ZN7cutlass13device_kernelIN5flash11enable_sm90INS1_16FlashAttnBwdSm90INS1_25CollectiveMainloopBwdSm90ILi2ELi1ELi1EN4cute5tupleIJNS5_1CILi1EEES8_S8_EEENS6_IJNS7_ILi64EEENS7_ILi96EEENS7_ILi192EEEEEENS_10bfloat16_tEfNS_4arch4Sm90ELb1ELb0ELb1ELb1ELb0ELb0ELb1ELb0ELi3ELi1ELi1ELi1ELb0EEENS1_21CollectiveEpilogueBwdISD_SE_SG_Li384ELb1ELb1ELi3EEENS1_25SingleTileBwdLPTSchedulerILb1ELi96ELb0EEEEEEEEEvNT_6ParamsE,"ax",@progbits
	.align	128
.text._ZN7cutlass13device_kernelIN5flash11enable_sm90INS1_16FlashAttnBwdSm90INS1_25CollectiveMainloopBwdSm90ILi2ELi1ELi1EN4cute5tupleIJNS5_1CILi1EEES8_S8_EEENS6_IJNS7_ILi64EEENS7_ILi96EEENS7_ILi192EEEEEENS_10bfloat16_tEfNS_4arch4Sm90ELb1ELb0ELb1ELb1ELb0ELb0ELb1ELb0ELi3ELi1ELi1ELi1ELb0EEENS1_21CollectiveEpilogueBwdISD_SE_SG_Li384ELb1ELb1ELi3EEENS1_25SingleTileBwdLPTSchedulerILb1ELi96ELb0EEEEEEEEEvNT_6ParamsE:
        .type           _ZN7cutlass13device_kernelIN5flash11enable_sm90INS1_16FlashAttnBwdSm90INS1_25CollectiveMainloopBwdSm90ILi2ELi1ELi1EN4cute5tupleIJNS5_1CILi1EEES8_S8_EEENS6_IJNS7_ILi64EEENS7_ILi96EEENS7_ILi192EEEEEENS_10bfloat16_tEfNS_4arch4Sm90ELb1ELb0ELb1ELb1ELb0ELb0ELb1ELb0ELi3ELi1ELi1ELi1ELb0EEENS1_21CollectiveEpilogueBwdISD_SE_SG_Li384ELb1ELb1ELi3EEENS1_25SingleTileBwdLPTSchedulerILb1ELi96ELb0EEEEEEEEEvNT_6ParamsE,@function
        .size           _ZN7cutlass13device_kernelIN5flash11enable_sm90INS1_16FlashAttnBwdSm90INS1_25CollectiveMainloopBwdSm90ILi2ELi1ELi1EN4cute5tupleIJNS5_1CILi1EEES8_S8_EEENS6_IJNS7_ILi64EEENS7_ILi96EEENS7_ILi192EEEEEENS_10bfloat16_tEfNS_4arch4Sm90ELb1ELb0ELb1ELb1ELb0ELb0ELb1ELb0ELi3ELi1ELi1ELi1ELb0EEENS1_21CollectiveEpilogueBwdISD_SE_SG_Li384ELb1ELb1ELi3EEENS1_25SingleTileBwdLPTSchedulerILb1ELi96ELb0EEEEEEEEEvNT_6ParamsE,(.L_x_3876 - _ZN7cutlass13device_kernelIN5flash11enable_sm90INS1_16FlashAttnBwdSm90INS1_25CollectiveMainloopBwdSm90ILi2ELi1ELi1EN4cute5tupleIJNS5_1CILi1EEES8_S8_EEENS6_IJNS7_ILi64EEENS7_ILi96EEENS7_ILi192EEEEEENS_10bfloat16_tEfNS_4arch4Sm90ELb1ELb0ELb1ELb1ELb0ELb0ELb1ELb0ELi3ELi1ELi1ELi1ELb0EEENS1_21CollectiveEpilogueBwdISD_SE_SG_Li384ELb1ELb1ELi3EEENS1_25SingleTileBwdLPTSchedulerILb1ELi96ELb0EEEEEEEEEvNT_6ParamsE)
        .other          _ZN7cutlass13device_kernelIN5flash11enable_sm90INS1_16FlashAttnBwdSm90INS1_25CollectiveMainloopBwdSm90ILi2ELi1ELi1EN4cute5tupleIJNS5_1CILi1EEES8_S8_EEENS6_IJNS7_ILi64EEENS7_ILi96EEENS7_ILi192EEEEEENS_10bfloat16_tEfNS_4arch4Sm90ELb1ELb0ELb1ELb1ELb0ELb0ELb1ELb0ELi3ELi1ELi1ELi1ELb0EEENS1_21CollectiveEpilogueBwdISD_SE_SG_Li384ELb1ELb1ELi3EEENS1_25SingleTileBwdLPTSchedulerILb1ELi96ELb0EEEEEEEEEvNT_6ParamsE,@"STO_CUDA_ENTRY STV_DEFAULT"
_ZN7cutlass13device_kernelIN5flash11enable_sm90INS1_16FlashAttnBwdSm90INS1_25CollectiveMainloopBwdSm90ILi2ELi1ELi1EN4cute5tupleIJNS5_1CILi1EEES8_S8_EEENS6_IJNS7_ILi64EEENS7_ILi96EEENS7_ILi192EEEEEENS_10bfloat16_tEfNS_4arch4Sm90ELb1ELb0ELb1ELb1ELb0ELb0ELb1ELb0ELi3ELi1ELi1ELi1ELb0EEENS1_21CollectiveEpilogueBwdISD_SE_SG_Li384ELb1ELb1ELi3EEENS1_25SingleTileBwdLPTSchedulerILb1ELi96ELb0EEEEEEEEEvNT_6ParamsE:
        /* <DEDUP_REMOVED lines=23> */
.L_x_3114:
[----:B------:R-:W-:Y:S05]  /*0170*/  BSYNC B0 ;  /* 0x0000000000007941 */ /* 0x000fea0003800000 */
.L_x_3113:
        /* <DEDUP_REMOVED lines=34> */
.L_x_3115:
        /* <DEDUP_REMOVED lines=20> */
.L_x_3116:
        /* <DEDUP_REMOVED lines=9> */
.L_x_3119:
        /* <DEDUP_REMOVED lines=24> */
[----:B------:R-:W1:Y:S01]  /*06f0*/  LDC R2, c[0x0][0x8dc] ;  /* 0x00023700ff027b82 */ /* 0x000e620000000800 */
[----:B------:R-:W-:Y:S01]  /*0700*/  IMAD.U32 R3, RZ, RZ, UR4 ;  /* 0x00000004ff037e24 */ /* 0x000fe2000f8e00ff */
[----:B-1----:R-:W-:-:S13]  /*0710*/  ISETP.NE.AND P0, PT, R2, 0x1, PT ;  /* 0x000000010200780c */ /* 0x002fda0003f05270 */
[----:B------:R-:W1:Y:S02]  /*0720*/  @P0 LDC.64 R4, c[0x0][0x8e0] ;  /* 0x00023800ff040b82 */ /* 0x000e640000000a00 */
[----:B-1----:R-:W-:-:S05]  /*0730*/  @P0 IMAD.HI.U32 R0, R4, UR4, RZ ;  /* 0x0000000404000c27 */ /* 0x002fca000f8e00ff */
[----:B------:R-:W-:-:S05]  /*0740*/  @P0 SHF.R.U32.HI R3, RZ, R5, R0 ;  /* 0x00000005ff030219 */ /* 0x000fca0000011600 */
[----:B------:R1:W-:Y:S01]  /*0750*/  STL [R1+0x10], R3 ;  /* 0x0000100301007387 */ /* 0x0003e20000100800 */
[----:B------:R-:W-:Y:S01]  /*0760*/  IMAD R0, R3, R2, RZ ;  /* 0x0000000203007224 */ /* 0x000fe200078e02ff */
[----:B------:R-:W-:Y:S06]  /*0770*/  BRA `(.L_x_3121) ;  /* 0x0000000000207947 */ /* 0x000fec0003800000 */
.L_x_3120:
[----:B------:R-:W1:Y:S01]  /*0780*/  LDC R2, c[0x0][0x8c4] ;  /* 0x00023100ff027b82 */ /* 0x000e620000000800 */
[----:B------:R-:W-:Y:S01]  /*0790*/  IMAD.U32 R3, RZ, RZ, UR4 ;  /* 0x00000004ff037e24 */ /* 0x000fe2000f8e00ff */
[----:B-1----:R-:W-:-:S13]  /*07a0*/  ISETP.NE.AND P0, PT, R2, 0x1, PT ;  /* 0x000000010200780c */ /* 0x002fda0003f05270 */
[----:B------:R-:W1:Y:S02]  /*07b0*/  @P0 LDC.64 R4, c[0x0][0x8c8] ;  /* 0x00023200ff040b82 */ /* 0x000e640000000a00 */
[----:B-1----:R-:W-:-:S05]  /*07c0*/  @P0 IMAD.HI.U32 R0, R4, UR4, RZ ;  /* 0x0000000404000c27 */ /* 0x002fca000f8e00ff */
[----:B------:R-:W-:-:S05]  /*07d0*/  @P0 SHF.R.U32.HI R3, RZ, R5, R0 ;  /* 0x00000005ff030219 */ /* 0x000fca0000011600 */
[----:B------:R2:W-:Y:S01]  /*07e0*/  STL [R1+0x10], R3 ;  /* 0x0000100301007387 */ /* 0x0005e20000100800 */
[----:B------:R-:W-:-:S07]  /*07f0*/  IMAD R0, R3, R2, RZ ;  /* 0x0000000203007224 */ /* 0x000fce00078e02ff */
.L_x_3121:
[----:B------:R-:W3:Y:S01]  /*0800*/  LDC R2, c[0x0][0x8b8] ;  /* 0x00022e00ff027b82 */ /* 0x000ee20000000800 */
[----:B------:R-:W-:Y:S01]  /*0810*/  IADD3 R0, -R0, UR4, RZ ;  /* 0x0000000400007c10 */ /* 0x000fe2000fffe1ff */
[----:B------:R-:W-:Y:S02]  /*0820*/  ULDC.64 UR4, c[0x0][0x8f8] ;  /* 0x00023e0000047ab9 */ /* 0x000fe40000000a00 */
[----:B------:R-:W-:-:S04]  /*0830*/  ISETP.NE.U32.AND P0, PT, RZ, UR4, PT ;  /* 0x00000004ff007c0c */ /* 0x000fc8000bf05070 */
[----:B------:R-:W4:Y:S01]  /*0840*/  LDC R5, c[0x0][0x8c4] ;  /* 0x00023100ff057b82 */ /* 0x000f220000000800 */
[----:B------:R-:W-:Y:S02]  /*0850*/  ISETP.NE.AND.EX P0, PT, RZ, UR5, PT, P0 ;  /* 0x00000005ff007c0c */ /* 0x000fe4000bf05300 */
[----:B---3--:R-:W-:Y:S01]  /*0860*/  ISETP.NE.AND P1, PT, R2, 0x1, PT ;  /* 0x000000010200780c */ /* 0x008fe20003f25270 */
[----:B----4-:R-:W-:-:S04]  /*0870*/  IMAD R4, R5, UR6, R0 ;  /* 0x0000000605047c24 */ /* 0x010fc8000f8e0200 */
[----:B------:R-:W-:-:S08]  /*0880*/  IMAD.MOV.U32 R5, RZ, RZ, R4 ;  /* 0x000000ffff057224 */ /* 0x000fd000078e0004 */
[----:B-12---:R-:W1:Y:S08]  /*0890*/  @P1 LDC R3, c[0x0][0x8bc] ;  /* 0x00022f00ff031b82 */ /* 0x006e700000000800 */
[----:B------:R-:W2:Y:S01]  /*08a0*/  @P1 LDC R7, c[0x0][0x8c0] ;  /* 0x00023000ff071b82 */ /* 0x000ea20000000800 */
[----:B-1----:R-:W-:-:S05]  /*08b0*/  @P1 IMAD.HI.U32 R0, R4, R3, RZ ;  /* 0x0000000304001227 */ /* 0x002fca00078e00ff */
[----:B--2---:R-:W-:-:S05]  /*08c0*/  @P1 SHF.R.U32.HI R5, RZ, R7, R0 ;  /* 0x00000007ff051219 */ /* 0x004fca0000011600 */
[----:B------:R-:W-:-:S04]  /*08d0*/  IMAD.MOV R3, RZ, RZ, -R5 ;  /* 0x000000ffff037224 */ /* 0x000fc800078e0a05 */
[----:B------:R-:W-:-:S05]  /*08e0*/  IMAD R8, R2, R3, R4 ;  /* 0x0000000302087224 */ /* 0x000fca00078e0204 */
[----:B------:R1:W-:Y:S01]  /*08f0*/  STL [R1+0x14], R8 ;  /* 0x0000140801007387 */ /* 0x0003e20000100800 */
[----:B------:R-:W-:Y:S05]  /*0900*/  @!P0 BRA `(.L_x_3122) ;  /* 0x0000000000108947 */ /* 0x000fea0003800000 */
[----:B------:R-:W2:Y:S02]  /*0910*/  LDC.64 R2, c[0x0][0x8f8] ;  /* 0x00023e00ff027b82 */ /* 0x000ea40000000a00 */
[----:B--2---:R-:W-:-:S05]  /*0920*/  IMAD.WIDE R2, R5, 0x4, R2 ;  /* 0x0000000405027825 */ /* 0x004fca00078e0202 */
[----:B------:R3:W5:Y:S01]  /*0930*/  LDG.E R0, desc[UR38][R2.64] ;  /* 0x0000002602007981 */ /* 0x000762000c1e1900 */
[----:B------:R-:W-:Y:S05]  /*0940*/  BRA `(.L_x_3123) ;  /* 0x00000000002c7947 */ /* 0x000fea0003800000 */
.L_x_3122:
[----:B------:R-:W-:Y:S02]  /*0950*/  ULDC.64 UR4, c[0x0][0x8f0] ;  /* 0x00023c0000047ab9 */ /* 0x000fe40000000a00 */
[----:B------:R-:W-:-:S04]  /*0960*/  ISETP.NE.U32.AND P0, PT, RZ, UR4, PT ;  /* 0x00000004ff007c0c */ /* 0x000fc8000bf05070 */
[----:B------:R-:W-:-:S13]  /*0970*/  ISETP.NE.AND.EX P0, PT, RZ, UR5, PT, P0 ;  /* 0x00000005ff007c0c */ /* 0x000fda000bf05300 */
[----:B------:R-:W-:Y:S05]  /*0980*/  @!P0 BRA `(.L_x_3124) ;  /* 0x0000000000188947 */ /* 0x000fea0003800000 */
[----:B------:R-:W2:Y:S02]  /*0990*/  LDC.64 R2, c[0x0][0x8f0] ;  /* 0x00023c00ff027b82 */ /* 0x000ea40000000a00 */
[----:B--2---:R-:W-:-:S05]  /*09a0*/  IMAD.WIDE R2, R5, 0x4, R2 ;  /* 0x0000000405027825 */ /* 0x004fca00078e0202 */
[----:B------:R-:W2:Y:S04]  /*09b0*/  LDG.E R0, desc[UR38][R2.64] ;  /* 0x0000002602007981 */ /* 0x000ea8000c1e1900 */
[----:B------:R-:W2:Y:S02]  /*09c0*/  LDG.E R7, desc[UR38][R2.64+0x4] ;  /* 0x0000042602077981 */ /* 0x000ea4000c1e1900 */
[----:B--2---:R-:W-:Y:S01]  /*09d0*/  IMAD.IADD R0, R7, 0x1, -R0 ;  /* 0x0000000107007824 */ /* 0x004fe200078e0a00 */
[----:B------:R-:W-:Y:S06]  /*09e0*/  BRA `(.L_x_3123) ;  /* 0x0000000000047947 */ /* 0x000fec0003800000 */
.L_x_3124:
[----:B------:R-:W2:Y:S02]  /*09f0*/  LDC R0, c[0x0][0x8ec] ;  /* 0x00023b00ff007b82 */ /* 0x000ea40000000800 */
.L_x_3123:
[----:B------:R-:W4:Y:S01]  /*0a00*/  LDL R4, [R1+0x10] ;  /* 0x0000100001047983 */ /* 0x000f220000100800 */
[----:B--2--5:R-:W-:-:S04]  /*0a10*/  VIADD R0, R0, 0x5f ;  /* 0x0000005f00007836 */ /* 0x024fc80000000000 */
[----:B------:R-:W-:-:S05]  /*0a20*/  IMAD.HI R0, R0, 0x2aaaaaab, RZ ;  /* 0x2aaaaaab00007827 */ /* 0x000fca00078e02ff */
[----:B---3--:R-:W-:-:S04]  /*0a30*/  SHF.R.U32.HI R3, RZ, 0x1f, R0 ;  /* 0x0000001fff037819 */ /* 0x008fc80000011600 */
[----:B------:R-:W-:-:S04]  /*0a40*/  LEA.HI.SX32 R3, R0, R3, 0x1c ;  /* 0x0000000300037211 */ /* 0x000fc800078fe2ff */
[----:B----4-:R-:W-:-:S04]  /*0a50*/  ISETP.GE.AND P0, PT, R4, R3, PT ;  /* 0x000000030400720c */ /* 0x010fc80003f06270 */
[----:B------:R-:W-:-:S04]  /*0a60*/  SEL R6, R5, 0xffffffff, !P0 ;  /* 0xffffffff05067807 */ /* 0x000fc80004000000 */
[----:B------:R-:W-:Y:S01]  /*0a70*/  ISETP.GE.AND P0, PT, R6, RZ, PT ;  /* 0x000000ff0600720c */ /* 0x000fe20003f06270 */
[----:B------:R2:W-:-:S12]  /*0a80*/  STL [R1+0xc], R6 ;  /* 0x00000c0601007387 */ /* 0x0005d80000100800 */
[----:B--2---:R-:W-:Y:S05]  /*0a90*/  @!P0 BRA `(.L_x_3125) ;  /* 0x000000a800748947 */ /* 0x004fea0003800000 */
[----:B------:R-:W-:Y:S01]  /*0aa0*/  SHF.R.S32.HI R0, RZ, 0x1f, R8 ;  /* 0x0000001fff007819 */ /* 0x000fe20000011408 */
[----:B------:R-:W-:Y:S01]  /*0ab0*/  ULDC.64 UR4, c[0x0][0x780] ;  /* 0x0001e00000047ab9 */ /* 0x000fe20000000a00 */
[----:B------:R-:W2:Y:S01]  /*0ac0*/  LDC R17, c[0x0][0x290] ;  /* 0x0000a400ff117b82 */ /* 0x000ea20000000800 */
[----:B------:R-:W-:Y:S02]  /*0ad0*/  ISETP.NE.U32.AND P0, PT, RZ, UR4, PT ;  /* 0x00000004ff007c0c */ /* 0x000fe4000bf05070 */
[----:B------:R3:W-:Y:S02]  /*0ae0*/  STL [R1+0x18], R0 ;  /* 0x0000180001007387 */ /* 0x0007e40000100800 */
[----:B------:R-:W-:-:S13]  /*0af0*/  ISETP.NE.AND.EX P0, PT, RZ, UR5, PT, P0 ;  /* 0x00000005ff007c0c */ /* 0x000fda000bf05300 */
[----:B---3--:R-:W-:Y:S05]  /*0b00*/  @!P0 BRA `(.L_x_3126) ;  /* 0x0000000000108947 */ /* 0x008fea0003800000 */
[----:B------:R-:W3:Y:S02]  /*0b10*/  LDC.64 R18, c[0x0][0x780] ;  /* 0x0001e000ff127b82 */ /* 0x000ee40000000a00 */
[----:B---3--:R-:W-:-:S06]  /*0b20*/  IMAD.WIDE R18, R6, 0x4, R18 ;  /* 0x0000000406127825 */ /* 0x008fcc00078e0212 */
[----:B------:R3:W5:Y:S01]  /*0b30*/  LDG.E R18, desc[UR38][R18.64] ;  /* 0x0000002612127981 */ /* 0x000762000c1e1900 */
[----:B------:R-:W-:Y:S05]  /*0b40*/  BRA `(.L_x_3127) ;  /* 0x0000000000287947 */ /* 0x000fea0003800000 */
.L_x_3126:
[----:B------:R-:W-:Y:S01]  /*0b50*/  ULDC.64 UR4, c[0x0][0x770] ;  /* 0x0001dc0000047ab9 */ /* 0x000fe20000000a00 */
[----:B------:R-:W4:Y:S01]  /*0b60*/  LDC R18, c[0x0][0x280] ;  /* 0x0000a000ff127b82 */ /* 0x000f220000000800 */
[----:B------:R-:W-:-:S04]  /*0b70*/  ISETP.NE.U32.AND P0, PT, RZ, UR4, PT ;  /* 0x00000004ff007c0c */ /* 0x000fc8000bf05070 */
[----:B------:R-:W-:-:S13]  /*0b80*/  ISETP.NE.AND.EX P0, PT, RZ, UR5, PT, P0 ;  /* 0x00000005ff007c0c */ /* 0x000fda000bf05300 */
[----:B------:R-:W-:Y:S05]  /*0b90*/  @!P0 BRA `(.L_x_3127) ;  /* 0x0000000000148947 */ /* 0x000fea0003800000 */
[----:B------:R-:W3:Y:S02]  /*0ba0*/  LDC.64 R2, c[0x0][0x770] ;  /* 0x0001dc00ff027b82 */ /* 0x000ee40000000a00 */
[----:B---3--:R-:W-:-:S05]  /*0bb0*/  IMAD.WIDE R2, R6, 0x4, R2 ;  /* 0x0000000406027825 */ /* 0x008fca00078e0202 */
[----:B----4-:R-:W3:Y:S04]  /*0bc0*/  LDG.E R18, desc[UR38][R2.64] ;  /* 0x0000002602127981 */ /* 0x010ee8000c1e1900 */
[----:B------:R-:W3:Y:S02]  /*0bd0*/  LDG.E R5, desc[UR38][R2.64+0x4] ;  /* 0x0000042602057981 */ /* 0x000ee4000c1e1900 */
[----:B---3--:R-:W-:-:S07]  /*0be0*/  IMAD.IADD R18, R5, 0x1, -R18 ;  /* 0x0000000105127824 */ /* 0x008fce00078e0a12 */
.L_x_3127:
[----:B------:R-:W-:Y:S02]  /*0bf0*/  ULDC.64 UR4, c[0x0][0x788] ;  /* 0x0001e20000047ab9 */ /* 0x000fe40000000a00 */
[----:B------:R-:W-:-:S04]  /*0c00*/  ISETP.NE.U32.AND P0, PT, RZ, UR4, PT ;  /* 0x00000004ff007c0c */ /* 0x000fc8000bf05070 */
[----:B------:R-:W-:-:S13]  /*0c10*/  ISETP.NE.AND.EX P0, PT, RZ, UR5, PT, P0 ;  /* 0x00000005ff007c0c */ /* 0x000fda000bf05300 */
[----:B------:R-:W-:Y:S05]  /*0c20*/  @!P0 BRA `(.L_x_3128) ;  /* 0x0000000000108947 */ /* 0x000fea0003800000 */
[----:B------:R-:W1:Y:S02]  /*0c30*/  LDC.64 R2, c[0x0][0x788] ;  /* 0x0001e200ff027b82 */ /* 0x000e640000000a00 */
[----:B-1----:R-:W-:-:S05]  /*0c40*/  IMAD.WIDE R2, R6, 0x4, R2 ;  /* 0x0000000406027825 */ /* 0x002fca00078e0202 */
[----:B--2---:R1:W5:Y:S01]  /*0c50*/  LDG.E R17, desc[UR38][R2.64] ;  /* 0x0000002602117981 */ /* 0x004362000c1e1900 */
[----:B------:R-:W-:Y:S05]  /*0c60*/  BRA `(.L_x_3129) ;  /* 0x0000000000247947 */ /* 0x000fea0003800000 */
.L_x_3128:
[----:B------:R-:W-:Y:S02]  /*0c70*/  ULDC.64 UR4, c[0x0][0x778] ;  /* 0x0001de0000047ab9 */ /* 0x000fe40000000a00 */
[----:B------:R-:W-:-:S04]  /*0c80*/  ISETP.NE.U32.AND P0, PT, RZ, UR4, PT ;  /* 0x00000004ff007c0c */ /* 0x000fc8000bf05070 */
[----:B------:R-:W-:-:S13]  /*0c90*/  ISETP.NE.AND.EX P0, PT, RZ, UR5, PT, P0 ;  /* 0x00000005ff007c0c */ /* 0x000fda000bf05300 */
[----:B------:R-:W-:Y:S05]  /*0ca0*/  @!P0 BRA `(.L_x_3129) ;  /* 0x0000000000148947 */ /* 0x000fea0003800000 */
[----:B------:R-:W1:Y:S02]  /*0cb0*/  LDC.64 R2, c[0x0][0x778] ;  /* 0x0001de00ff027b82 */ /* 0x000e640000000a00 */
[----:B-1----:R-:W-:-:S05]  /*0cc0*/  IMAD.WIDE R2, R6, 0x4, R2 ;  /* 0x0000000406027825 */ /* 0x002fca00078e0202 */
[----:B--2---:R-:W2:Y:S04]  /*0cd0*/  LDG.E R17, desc[UR38][R2.64] ;  /* 0x0000002602117981 */ /* 0x004ea8000c1e1900 */
[----:B------:R-:W2:Y:S02]  /*0ce0*/  LDG.E R0, desc[UR38][R2.64+0x4] ;  /* 0x0000042602007981 */ /* 0x000ea4000c1e1900 */
[----:B--2---:R-:W-:-:S07]  /*0cf0*/  IMAD.IADD R17, R0, 0x1, -R17 ;  /* 0x0000000100117824 */ /* 0x004fce00078e0a11 */
.L_x_3129:
[----:B--2-45:R-:W-:Y:S01]  /*0d00*/  IMAD.IADD R0, R18, 0x1, -R17 ;  /* 0x0000000112007824 */ /* 0x034fe200078e0a11 */
[----:B------:R-:W-:Y:S01]  /*0d10*/  ULDC UR4, c[0x0][0x74c] ;  /* 0x0001d30000047ab9 */ /* 0x000fe20000000800 */
[----:B------:R-:W-:Y:S02]  /*0d20*/  PLOP3.LUT P0, PT, PT, PT, PT, 0x80, 0x0 ;  /* 0x000000000000781c */ /* 0x000fe40003f0f070 */
[----:B------:R-:W-:Y:S01]  /*0d30*/  CS2R R70, SRZ ;  /* 0x0000000000467805 */ /* 0x000fe2000001ff00 */
[----:B-1----:R-:W-:Y:S01]  /*0d40*/  IMAD R2, R4, 0x60, R0 ;  /* 0x0000006004027824 */ /* 0x002fe200078e0200 */
[----:B------:R-:W-:Y:S01]  /*0d50*/  CS2R R68, SRZ ;  /* 0x0000000000447805 */ /* 0x000fe2000001ff00 */
[----:B------:R-:W-:Y:S01]  /*0d60*/  VIADD R0, R18, 0x3f ;  /* 0x0000003f12007836 */ /* 0x000fe20000000000 */
[----:B------:R-:W-:Y:S01]  /*0d70*/  CS2R R66, SRZ ;  /* 0x0000000000427805 */ /* 0x000fe2000001ff00 */
[----:B------:R-:W-:Y:S01]  /*0d80*/  VIADD R2, R2, -UR4 ;  /* 0x8000000402027c36 */ /* 0x000fe20008000000 */
[----:B------:R-:W-:-:S02]  /*0d90*/  CS2R R64, SRZ ;  /* 0x0000000000407805 */ /* 0x000fc4000001ff00 */
[----:B------:R-:W-:Y:S02]  /*0da0*/  CS2R R62, SRZ ;  /* 0x00000000003e7805 */ /* 0x000fe4000001ff00 */
[----:B------:R-:W-:Y:S02]  /*0db0*/  SHF.R.S32.HI R3, RZ, 0x1f, R0 ;  /* 0x0000001fff037819 */ /* 0x000fe40000011400 */
[----:B------:R-:W-:Y:S02]  /*0dc0*/  CS2R R60, SRZ ;  /* 0x00000000003c7805 */ /* 0x000fe4000001ff00 */
[----:B------:R-:W-:Y:S02]  /*0dd0*/  SHF.R.S32.HI R5, RZ, 0x1f, R2 ;  /* 0x0000001fff057819 */ /* 0x000fe40000011402 */
[----:B------:R-:W-:Y:S02]  /*0de0*/  CS2R R58, SRZ ;  /* 0x00000000003a7805 */ /* 0x000fe4000001ff00 */
[----:B------:R-:W-:-:S02]  /*0df0*/  LEA.HI R3, R3, R0, RZ, 0x6 ;  /* 0x0000000003037211 */ /* 0x000fc400078f30ff */
[----:B------:R-:W-:Y:S02]  /*0e00*/  CS2R R56, SRZ ;  /* 0x0000000000387805 */ /* 0x000fe4000001ff00 */
[----:B------:R-:W-:Y:S02]  /*0e10*/  LEA.HI R5, R5, R2, RZ, 0x6 ;  /* 0x0000000205057211 */ /* 0x000fe400078f30ff */
[----:B------:R-:W-:Y:S02]  /*0e20*/  CS2R R54, SRZ ;  /* 0x0000000000367805 */ /* 0x000fe4000001ff00 */
[----:B------:R-:W-:Y:S02]  /*0e30*/  SHF.R.S32.HI R4, RZ, 0x6, R3 ;  /* 0x00000006ff047819 */ /* 0x000fe40000011403 */
[----:B------:R-:W-:Y:S02]  /*0e40*/  CS2R R52, SRZ ;  /* 0x0000000000347805 */ /* 0x000fe4000001ff00 */
[----:B------:R-:W-:-:S02]  /*0e50*/  SHF.R.S32.HI R5, RZ, 0x6, R5 ;  /* 0x00000006ff057819 */ /* 0x000fc40000011405 */
[----:B------:R-:W-:Y:S02]  /*0e60*/  CS2R R50, SRZ ;  /* 0x0000000000327805 */ /* 0x000fe4000001ff00 */
[----:B------:R-:W-:Y:S01]  /*0e70*/  CS2R R48, SRZ ;  /* 0x0000000000307805 */ /* 0x000fe2000001ff00 */
[----:B------:R1:W-:Y:S01]  /*0e80*/  STL [R1+0x8], R4 ;  /* 0x0000080401007387 */ /* 0x0003e20000100800 */
[----:B------:R-:W-:Y:S02]  /*0e90*/  VIMNMX R16, RZ, R5, !PT ;  /* 0x00000005ff107248 */ /* 0x000fe40007fe0100 */
[----:B------:R-:W-:Y:S02]  /*0ea0*/  CS2R R46, SRZ ;  /* 0x00000000002e7805 */ /* 0x000fe4000001ff00 */
[----:B------:R-:W-:Y:S02]  /*0eb0*/  CS2R R44, SRZ ;  /* 0x00000000002c7805 */ /* 0x000fe4000001ff00 */
[----:B------:R-:W-:-:S02]  /*0ec0*/  CS2R R42, SRZ ;  /* 0x00000000002a7805 */ /* 0x000fc4000001ff00 */
[----:B------:R-:W-:Y:S02]  /*0ed0*/  ISETP.GT.AND P1, PT, R4, R16, PT ;  /* 0x000000100400720c */ /* 0x000fe40003f24270 */
        /* <DEDUP_REMOVED lines=33> */
[----:B-1----:R-:W-:Y:S06]  /*10f0*/  @!P1 BRA `(.L_x_3130) ;  /* 0x0000003400189947 */ /* 0x002fec0003800000 */
        /* <DEDUP_REMOVED lines=24> */
[----:B--23--:R-:W-:Y:S05]  /*1280*/  CALL.ABS.NOINC R14 ;  /* 0x000000000e007343 */ /* 0x00cfea0003c00000 */
.L_x_3132:
        /* <DEDUP_REMOVED lines=15> */
.L_x_3131:
        /* <DEDUP_REMOVED lines=20> */
.L_x_3134:
        /* <DEDUP_REMOVED lines=15> */
.L_x_3133:
        /* <DEDUP_REMOVED lines=8> */
.L_x_3274:
[----:B------:R-:W-:Y:S01]  /*1630*/  SHF.L.U32 R10, RZ, 0x1f, RZ ;  /* 0x0000001fff0a7819 */ /* 0x000fe200000006ff */
[----:B--2---:R-:W-:Y:S01]  /*1640*/  IMAD.HI R4, R14, 0x55555556, RZ ;  /* 0x555555560e047827 */ /* 0x004fe200078e02ff */
[----:B------:R-:W-:Y:S02]  /*1650*/  LOP3.LUT R5, R2, 0xffffff80, RZ, 0xc0, !PT ;  /* 0xffffff8002057812 */ /* 0x000fe400078ec0ff */
[----:B------:R-:W2:Y:S01]  /*1660*/  SYNCS.PHASECHK.TRANS64.TRYWAIT P0, [UR36+0x36400], R10 ;  /* 0x0364000aff0075a7 */ /* 0x000ea20008000164 */
[-C--:B------:R-:W-:Y:S01]  /*1670*/  LEA.HI R2, R3, R0.reuse, RZ, 0x5 ;  /* 0x0000000003027211 */ /* 0x080fe200078f28ff */
[----:B------:R-:W-:Y:S01]  /*1680*/  IMAD.HI R8, R13, 0x55555556, RZ ;  /* 0x555555560d087827 */ /* 0x000fe200078e02ff */
[----:B------:R-:W-:Y:S02]  /*1690*/  LEA.HI R7, R3, R0, RZ, 0x4 ;  /* 0x0000000003077211 */ /* 0x000fe400078f20ff */
[--C-:B------:R-:W-:Y:S02]  /*16a0*/  SHF.R.S32.HI R6, RZ, 0x5, R2.reuse ;  /* 0x00000005ff067819 */ /* 0x100fe40000011402 */
[----:B------:R-:W-:Y:S01]  /*16b0*/  SHF.R.S32.HI R11, RZ, 0x1f, R2 ;  /* 0x0000001fff0b7819 */ /* 0x000fe20000011402 */
[----:B------:R-:W-:Y:S01]  /*16c0*/  IMAD.IADD R2, R0, 0x1, -R5 ;  /* 0x0000000100027824 */ /* 0x000fe200078e0a05 */
[----:B------:R-:W-:-:S02]  /*16d0*/  LEA.HI R3, R4, R4, RZ, 0x1 ;  /* 0x0000000404037211 */ /* 0x000fc400078f08ff */
[----:B------:R-:W-:Y:S02]  /*16e0*/  LOP3.LUT R9, R7, 0xfffffff0, RZ, 0xc0, !PT ;  /* 0xfffffff007097812 */ /* 0x000fe400078ec0ff */
[----:B------:R-:W-:Y:S01]  /*16f0*/  LEA.HI R11, R11, R6, RZ, 0x2 ;  /* 0x000000060b0b7211 */ /* 0x000fe200078f10ff */
[----:B------:R-:W-:Y:S01]  /*1700*/  IMAD R4, R3, -0x3, R14 ;  /* 0xfffffffd03047824 */ /* 0x000fe200078e020e */
[----:B------:R-:W-:Y:S01]  /*1710*/  LEA.HI R8, R8, R8, RZ, 0x1 ;  /* 0x0000000808087211 */ /* 0x000fe200078f08ff */
[----:B------:R-:W-:Y:S01]  /*1720*/  IMAD.IADD R9, R0, 0x1, -R9 ;  /* 0x0000000100097824 */ /* 0x000fe200078e0a09 */
[----:B------:R-:W-:Y:S02]  /*1730*/  SHF.R.S32.HI R3, RZ, 0x1f, R2 ;  /* 0x0000001fff037819 */ /* 0x000fe40000011402 */
[----:B------:R-:W-:Y:S01]  /*1740*/  LOP3.LUT R11, R11, 0x3ffffc, RZ, 0xc0, !PT ;  /* 0x003ffffc0b0b7812 */ /* 0x000fe200078ec0ff */
[----:B--2---:R-:W-:Y:S06]  /*1750*/  @P0 BRA `(.L_x_3136) ;  /* 0x0000000000080947 */ /* 0x004fec0003800000 */
[----:B------:R-:W2:Y:S02]  /*1760*/  SYNCS.PHASECHK.TRANS64.TRYWAIT P0, [UR36+0x36400], R10 ;  /* 0x0364000aff0075a7 */ /* 0x000ea40008000164 */
[----:B--2---:R-:W-:Y:S05]  /*1770*/  @!P0 BRA `(.L_x_3137) ;  /* 0x0000009c00608947 */ /* 0x004fea0003800000 */
.L_x_3136:
[----:B------:R-:W4:Y:S04]  /*1780*/  LDL R20, [R1+0x10] ;  /* 0x0000100001147983 */ /* 0x000f280000100800 */
[----:B---3--:R-:W3:Y:S01]  /*1790*/  LDL.LU R19, [R1+0x4] ;  /* 0x0000040001137983 */ /* 0x008ee20000300800 */
[----:B--2---:R-:W-:Y:S01]  /*17a0*/  LEA.HI R0, R3, R2, RZ, 0x2 ;  /* 0x0000000203007211 */ /* 0x004fe200078f10ff */
[----:B------:R-:W-:Y:S01]  /*17b0*/  IMAD R14, R8, -0x3, R13 ;  /* 0xfffffffd080e7824 */ /* 0x000fe200078e020d */
[----:B------:R-:W-:Y:S01]  /*17c0*/  LEA.HI R8, R9, R9, RZ, 0x1 ;  /* 0x0000000909087211 */ /* 0x000fe200078f08ff */
[----:B------:R-:W-:Y:S01]  /*17d0*/  IMAD.IADD R12, R6, 0x1, -R11 ;  /* 0x00000001060c7824 */ /* 0x000fe200078e0a0b */
[----:B------:R-:W-:Y:S02]  /*17e0*/  SHF.R.S32.HI R5, RZ, 0x2, R0 ;  /* 0x00000002ff057819 */ /* 0x000fe40000011400 */
[----:B------:R-:W-:-:S02]  /*17f0*/  CS2R R70, SRZ ;  /* 0x0000000000467805 */ /* 0x000fc4000001ff00 */
[----:B------:R-:W-:Y:S02]  /*1800*/  SHF.R.S32.HI R6, RZ, 0x1f, R0 ;  /* 0x0000001fff067819 */ /* 0x000fe40000011400 */
[----:B------:R-:W-:Y:S02]  /*1810*/  CS2R R68, SRZ ;  /* 0x0000000000447805 */ /* 0x000fe4000001ff00 */
[----:B------:R-:W-:Y:S02]  /*1820*/  LOP3.LUT R15, R0, 0x7ffffffc, RZ, 0xc0, !PT ;  /* 0x7ffffffc000f7812 */ /* 0x000fe400078ec0ff */
[----:B------:R-:W-:Y:S02]  /*1830*/  CS2R R66, SRZ ;  /* 0x0000000000427805 */ /* 0x000fe4000001ff00 */
[----:B------:R-:W-:Y:S02]  /*1840*/  SHF.R.S32.HI R0, RZ, 0x1, R8 ;  /* 0x00000001ff007819 */ /* 0x000fe40000011408 */
[----:B------:R-:W-:-:S02]  /*1850*/  CS2R R64, SRZ ;  /* 0x0000000000407805 */ /* 0x000fc4000001ff00 */
[----:B------:R-:W-:Y:S01]  /*1860*/  SHF.R.S32.HI R11, RZ, 0x1f, R8 ;  /* 0x0000001fff0b7819 */ /* 0x000fe20000011408 */
[----:B------:R-:W-:Y:S01]  /*1870*/  IMAD.IADD R15, R2, 0x1, -R15 ;  /* 0x00000001020f7824 */ /* 0x000fe200078e0a0f */
[----:B------:R-:W-:Y:S02]  /*1880*/  SHF.R.S32.HI R10, RZ, 0x1f, R9 ;  /* 0x0000001fff0a7819 */ /* 0x000fe40000011409 */
[----:B------:R-:W-:Y:S02]  /*1890*/  CS2R R62, SRZ ;  /* 0x00000000003e7805 */ /* 0x000fe4000001ff00 */
[----:B------:R-:W-:Y:S01]  /*18a0*/  LEA.HI R11, R11, R0, RZ, 0x2 ;  /* 0x000000000b0b7211 */ /* 0x000fe200078f10ff */
[----:B------:R-:W-:Y:S01]  /*18b0*/  IMAD R14, R14, 0x10, R15 ;  /* 0x000000100e0e7824 */ /* 0x000fe200078e020f */
[----:B------:R-:W-:Y:S01]  /*18c0*/  LEA.HI R10, R10, R9, RZ, 0x3 ;  /* 0x000000090a0a7211 */ /* 0x000fe200078f18ff */
[----:B------:R-:W-:Y:S01]  /*18d0*/  IMAD R15, R13, 0x400, R2 ;  /* 0x000004000d0f7824 */ /* 0x000fe200078e0202 */
[----:B------:R-:W-:Y:S01]  /*18e0*/  LOP3.LUT R11, R11, 0xfffffffc, RZ, 0xc0, !PT ;  /* 0xfffffffc0b0b7812 */ /* 0x000fe200078ec0ff */
[----:B------:R-:W-:Y:S01]  /*18f0*/  IMAD.SHL.U32 R157, R14, 0x2, RZ ;  /* 0x000000020e9d7824 */ /* 0x000fe200078e00ff */
[----:B------:R-:W-:Y:S01]  /*1900*/  SHF.R.S32.HI R7, RZ, 0x4, R7 ;  /* 0x00000004ff077819 */ /* 0x000fe20000011407 */
[----:B------:R-:W-:Y:S01]  /*1910*/  IMAD.SHL.U32 R10, R10, 0x20, RZ ;  /* 0x000000200a0a7824 */ /* 0x000fe200078e00ff */
[----:B------:R-:W-:Y:S01]  /*1920*/  LOP3.LUT R8, R8, 0x7fffffe, RZ, 0xc0, !PT ;  /* 0x07fffffe08087812 */ /* 0x000fe200078ec0ff */
[----:B------:R-:W-:Y:S01]  /*1930*/  IMAD.IADD R11, R0, 0x1, -R11 ;  /* 0x00000001000b7824 */ /* 0x000fe200078e0a0b */
[----:B------:R-:W-:Y:S01]  /*1940*/  LEA.HI R6, R6, R5, RZ, 0x3 ;  /* 0x0000000506067211 */ /* 0x000fe200078f18ff */
[----:B------:R-:W-:Y:S01]  /*1950*/  IMAD.SHL.U32 R7, R7, 0x8, RZ ;  /* 0x0000000807077824 */ /* 0x000fe200078e00ff */
[----:B------:R-:W-:Y:S01]  /*1960*/  LOP3.LUT R10, R10, 0x7fffff00, RZ, 0xc0, !PT ;  /* 0x7fffff000a0a7812 */ /* 0x000fe200078ec0ff */
[----:B------:R-:W-:Y:S01]  /*1970*/  IMAD.SHL.U32 R0, R11, 0x40, RZ ;  /* 0x000000400b007824 */ /* 0x000fe200078e00ff */
[----:B------:R-:W-:Y:S01]  /*1980*/  LOP3.LUT R6, R6, 0xfffffff8, RZ, 0xc0, !PT ;  /* 0xfffffff806067812 */ /* 0x000fe200078ec0ff */
[----:B------:R-:W-:Y:S01]  /*1990*/  IMAD.IADD R9, R9, 0x1, -R8 ;  /* 0x0000000109097824 */ /* 0x000fe200078e0a08 */
[----:B------:R-:W-:Y:S01]  /*19a0*/  LEA.HI R3, R3, R2, RZ, 0x5 ;  /* 0x0000000203037211 */ /* 0x000fe200078f28ff */
[----:B------:R-:W-:Y:S01]  /*19b0*/  IMAD R10, R13, 0x800, R10 ;  /* 0x000008000d0a7824 */ /* 0x000fe200078e020a */
[----:B------:R-:W-:Y:S01]  /*19c0*/  LOP3.LUT R0, R0, 0xc0, RZ, 0xc0, !PT ;  /* 0x000000c000007812 */ /* 0x000fe200078ec0ff */
[----:B------:R-:W-:Y:S01]  /*19d0*/  IMAD.IADD R6, R5, 0x1, -R6 ;  /* 0x0000000105067824 */ /* 0x000fe200078e0a06 */
[----:B------:R-:W-:Y:S01]  /*19e0*/  SHF.R.S32.HI R3, RZ, 0x5, R3 ;  /* 0x00000005ff037819 */ /* 0x000fe20000011403 */
[----:B------:R-:W-:Y:S01]  /*19f0*/  IMAD R9, R9, 0x20, R10 ;  /* 0x0000002009097824 */ /* 0x000fe200078e020a */
[----:B------:R-:W-:Y:S01]  /*1a00*/  LOP3.LUT R7, R0, 0x8, R7, 0xf8, !PT ;  /* 0x0000000800077812 */ /* 0x000fe200078ef807 */
[----:B------:R-:W-:Y:S01]  /*1a10*/  IMAD.MOV.U32 R10, RZ, RZ, 0x20 ;  /* 0x00000020ff0a7424 */ /* 0x000fe200078e00ff */
[----:B------:R-:W-:Y:S01]  /*1a20*/  SHF.R.U32.HI R0, RZ, 0x3, R0 ;  /* 0x00000003ff007819 */ /* 0x000fe20000011600 */
[----:B------:R-:W-:Y:S01]  /*1a30*/  IMAD R9, R12, 0x200, R9 ;  /* 0x000002000c097824 */ /* 0x000fe200078e0209 */
[----:B------:R-:W-:Y:S01]  /*1a40*/  LOP3.LUT P0, RZ, R11, 0x2, RZ, 0xc0, !PT ;  /* 0x000000020bff7812 */ /* 0x000fe2000780c0ff */
[----:B------:R-:W-:Y:S01]  /*1a50*/  IMAD R6, R3, 0x10, R6 ;  /* 0x0000001003067824 */ /* 0x000fe200078e0206 */
[----:B------:R-:W-:Y:S01]  /*1a60*/  LOP3.LUT R0, R7, R0, RZ, 0x3c, !PT ;  /* 0x0000000007007212 */ /* 0x000fe200078e3cff */
[----:B------:R-:W-:Y:S01]  /*1a70*/  IMAD.SHL.U32 R3, R15, 0x4, RZ ;  /* 0x000000040f037824 */ /* 0x000fe200078e00ff */
[----:B------:R-:W-:Y:S01]  /*1a80*/  SEL R10, R10, 0xffffffe0, !P0 ;  /* 0xffffffe00a0a7807 */ /* 0x000fe20004000000 */
[----:B------:R-:W-:Y:S01]  /*1a90*/  IMAD.MOV.U32 R7, RZ, RZ, RZ ;  /* 0x000000ffff077224 */ /* 0x000fe200078e00ff */
[----:B------:R-:W-:Y:S01]  /*1aa0*/  CS2R R60, SRZ ;  /* 0x00000000003c7805 */ /* 0x000fe2000001ff00 */
[----:B------:R-:W-:Y:S01]  /*1ab0*/  IMAD.IADD R0, R9, 0x1, R0 ;  /* 0x0000000109007824 */ /* 0x000fe200078e0200 */
[----:B------:R-:W-:Y:S01]  /*1ac0*/  CS2R R58, SRZ ;  /* 0x00000000003a7805 */ /* 0x000fe2000001ff00 */
[----:B------:R-:W-:Y:S01]  /*1ad0*/  IMAD.MOV.U32 R5, RZ, RZ, RZ ;  /* 0x000000ffff057224 */ /* 0x000fe200078e00ff */
[----:B------:R-:W-:-:S02]  /*1ae0*/  CS2R R56, SRZ ;  /* 0x0000000000387805 */ /* 0x000fc4000001ff00 */
[----:B------:R-:W-:Y:S02]  /*1af0*/  CS2R R54, SRZ ;  /* 0x0000000000367805 */ /* 0x000fe4000001ff00 */
[----:B------:R-:W-:Y:S02]  /*1b00*/  LEA R155, R0, UR36, 0x1 ;  /* 0x00000024009b7c11 */ /* 0x000fe4000f8e08ff */
[----:B------:R-:W-:Y:S02]  /*1b10*/  CS2R R52, SRZ ;  /* 0x0000000000347805 */ /* 0x000fe4000001ff00 */
[----:B------:R-:W-:Y:S02]  /*1b20*/  LEA R0, R3, UR36, 0x2 ;  /* 0x0000002403007c11 */ /* 0x000fe4000f8e10ff */
[----:B------:R-:W-:Y:S02]  /*1b30*/  CS2R R50, SRZ ;  /* 0x0000000000327805 */ /* 0x000fe4000001ff00 */
[----:B------:R-:W-:-:S02]  /*1b40*/  IADD3 R3, R10, 0x30400, R155 ;  /* 0x000304000a037810 */ /* 0x000fc40007ffe09b */
        /* <DEDUP_REMOVED lines=37> */
[----:B----4-:R-:W-:-:S04]  /*1da0*/  IMAD R17, R20, -0x60, R17 ;  /* 0xffffffa014117824 */ /* 0x010fc800078e0211 */
[----:B------:R-:W-:Y:S01]  /*1db0*/  IMAD.IADD R2, R17, 0x1, -R157 ;  /* 0x0000000111027824 */ /* 0x000fe200078e0a9d */
[----:B------:R-:W-:Y:S02]  /*1dc0*/  IADD3 R18, -R18, 0x1, R17 ;  /* 0x0000000112127810 */ /* 0x000fe40007ffe111 */
[----:B---3--:R-:W-:Y:S02]  /*1dd0*/  LOP3.LUT R8, R19, 0x1, RZ, 0xfc, !PT ;  /* 0x0000000113087812 */ /* 0x008fe400078efcff */
[----:B------:R2:W-:Y:S01]  /*1de0*/  STL [R1], R2 ;  /* 0x0000000201007387 */ /* 0x0005e20000100800 */
[----:B------:R-:W-:-:S03]  /*1df0*/  IMAD.IADD R157, R18, 0x1, -R157 ;  /* 0x00000001129d7824 */ /* 0x000fc600078e0a9d */
[----:B------:R3:W-:Y:S01]  /*1e00*/  STL [R1+0x4], R3 ;  /* 0x0000040301007387 */ /* 0x0007e20000100800 */
[----:B--2---:R-:W-:-:S07]  /*1e10*/  IMAD.MOV.U32 R2, RZ, RZ, RZ ;  /* 0x000000ffff027224 */ /* 0x004fce00078e00ff */
.L_x_3148:
[----:B------:R-:W-:-:S13]  /*1e20*/  ISETP.NE.AND P0, PT, R8, 0x3, PT ;  /* 0x000000030800780c */ /* 0x000fda0003f05270 */
[----:B------:R-:W-:Y:S05]  /*1e30*/  @!P0 BRA `(.L_x_3138) ;  /* 0x0000000000048947 */ /* 0x000fea0003800000 */
[----:B------:R-:W-:Y:S01]  /*1e40*/  BPT.TRAP 0x1 ;  /* 0x000000040000795c */ /* 0x000fe20000300000 */
.L_x_3138:
[----:B---3--:R-:W-:Y:S02]  /*1e50*/  LEA R3, R2, UR36, 0x3 ;  /* 0x0000002402037c11 */ /* 0x008fe4000f8e18ff */
[----:B------:R-:W-:-:S04]  /*1e60*/  SHF.L.U32 R10, R7, 0x1f, RZ ;  /* 0x0000001f070a7819 */ /* 0x000fc800000006ff */
[----:B------:R2:W3:Y:S01]  /*1e70*/  SYNCS.PHASECHK.TRANS64.TRYWAIT P1, [R3+URZ+0x36410], R10 ;  /* 0x0364100a030075a7 */ /* 0x0004e2000802017f */
[----:B------:R-:W-:Y:S05]  /*1e80*/  @!P0 BRA `(.L_x_3139) ;  /* 0x0000000000048947 */ /* 0x000fea0003800000 */
[----:B------:R-:W-:Y:S01]  /*1e90*/  BPT.TRAP 0x1 ;  /* 0x000000040000795c */ /* 0x000fe20000300000 */
.L_x_3139:
[----:B---3--:R-:W-:Y:S05]  /*1ea0*/  @P1 BRA `(.L_x_3140) ;  /* 0x0000000000081947 */ /* 0x008fea0003800000 */
[----:B------:R-:W3:Y:S02]  /*1eb0*/  SYNCS.PHASECHK.TRANS64.TRYWAIT P1, [R3+URZ+0x36410], R10 ;  /* 0x0364100a030075a7 */ /* 0x000ee4000802017f */
[----:B---3--:R-:W-:Y:S05]  /*1ec0*/  @!P1 BRA `(.L_x_3141) ;  /* 0x0000009400a49947 */ /* 0x008fea0003800000 */
.L_x_3140:
        /* <DEDUP_REMOVED lines=99> */
[----:B------:R4:W1:Y:S04]  /*2500*/  LDS R142, [R9+0x30000] ;  /* 0x03000000098e7984 */ /* 0x0008680000000800 */
[----:B------:R4:W1:Y:S01]  /*2510*/  LDS R139, [R9+0x30020] ;  /* 0x03002000098b7984 */ /* 0x0008620000000800 */
[----:B------:R-:W-:Y:S05]  /*2520*/  @!P0 BRA `(.L_x_3142) ;  /* 0x0000000000048947 */ /* 0x000fea0003800000 */
[----:B------:R-:W-:Y:S01]  /*2530*/  BPT.TRAP 0x1 ;  /* 0x000000040000795c */ /* 0x000fe20000300000 */
.L_x_3142:
[----:B------:R-:W-:-:S04]  /*2540*/  SHF.L.U32 R14, R5, 0x1f, RZ ;  /* 0x0000001f050e7819 */ /* 0x000fc800000006ff */
[----:B------:R1:W1:Y:S01]  /*2550*/  SYNCS.PHASECHK.TRANS64.TRYWAIT P1, [UR36+0x36430], R14 ;  /* 0x0364300eff0075a7 */ /* 0x0002620008020164 */
[----:B------:R-:W-:Y:S05]  /*2560*/  @!P0 BRA `(.L_x_3143) ;  /* 0x0000000000048947 */ /* 0x000fea0003800000 */
[----:B------:R-:W-:Y:S01]  /*2570*/  BPT.TRAP 0x1 ;  /* 0x000000040000795c */ /* 0x000fe20000300000 */
.L_x_3143:
[----:B------:R-:W5:Y:S01]  /*2580*/  LDL R15, [R1] ;  /* 0x00000000010f7983 */ /* 0x000f620000100800 */
[----:B------:R-:W-:Y:S01]  /*2590*/  FMUL.FTZ R11, R120, UR40 ;  /* 0x00000028780b7c20 */ /* 0x000fe20008410000 */
[----:B------:R-:W-:Y:S01]  /*25a0*/  FMUL.FTZ R12, R121, UR40 ;  /* 0x00000028790c7c20 */ /* 0x000fe20008410000 */
[----:B----4-:R-:W-:Y:S01]  /*25b0*/  FMUL.FTZ R9, R122, UR40 ;  /* 0x000000287a097c20 */ /* 0x010fe20008410000 */
[----:B--23--:R-:W-:Y:S01]  /*25c0*/  FMUL.FTZ R10, R123, UR40 ;  /* 0x000000287b0a7c20 */ /* 0x00cfe20008410000 */
[----:B-1----:R-:W-:Y:S01]  /*25d0*/  FMUL.FTZ R13, R124, UR40 ;  /* 0x000000287c0d7c20 */ /* 0x002fe20008410000 */
        /* <DEDUP_REMOVED lines=15> */
[----:B------:R-:W4:Y:S08]  /*26d0*/  MUFU.TANH R10, R10 ;  /* 0x0000000a000a7308 */ /* 0x000f300000002400 */
        /* <DEDUP_REMOVED lines=11> */
[----:B-1234-:R-:W-:Y:S06]  /*2790*/  @P1 BRA `(.L_x_3144) ;  /* 0x0000000000081947 */ /* 0x01efec0003800000 */
[----:B------:R-:W1:Y:S02]  /*27a0*/  SYNCS.PHASECHK.TRANS64.TRYWAIT P1, [UR36+0x36430], R14 ;  /* 0x0364300eff0075a7 */ /* 0x000e640008020164 */
[----:B-1----:R-:W-:Y:S05]  /*27b0*/  @!P1 BRA `(.L_x_3145) ;  /* 0x0000008c007c9947 */ /* 0x002fea0003800000 */
.L_x_3144:
        /* <DEDUP_REMOVED lines=17> */
[----:B------:R-:W4:Y:S01]  /*28d0*/  MUFU.TANH R136, R136 ;  /* 0x0000008800887308 */ /* 0x000f220000002400 */
[----:B------:R-:W-:Y:S01]  /*28e0*/  FSEL R151, R17, -INF , P5 ;  /* 0xff80000011977808 */ /* 0x000fe20002800000 */
[----:B------:R-:W-:Y:S01]  /*28f0*/  ULOP3.LUT UR6, UR6, 0x10000, URZ, 0xfc, !UPT ;  /* 0x0001000006067892 */ /* 0x000fe2000f8efc3f */
[----:B------:R-:W-:Y:S01]  /*2900*/  FSEL R149, R22, -INF , P6 ;  /* 0xff80000016957808 */ /* 0x000fe20003000000 */
[----:B------:R-:W-:Y:S01]  /*2910*/  ULOP3.LUT UR8, UR5, 0x10000, URZ, 0xfc, !UPT ;  /* 0x0001000005087892 */ /* 0x000fe2000f8efc3f */
[----:B------:R-:W-:Y:S01]  /*2920*/  FSEL R143, R23, -INF , P1 ;  /* 0xff800000178f7808 */ /* 0x000fe20000800000 */
[--C-:B------:R-:W-:Y:S01]  /*2930*/  FFMA.FTZ R153, R153, UR41, -R142.reuse ;  /* 0x0000002999997c23 */ /* 0x100fe2000801088e */
        /* <DEDUP_REMOVED lines=13> */
[----:B------:R-:W-:Y:S01]  /*2a10*/  MUFU.EX2 R151, R151 ;  /* 0x0000009700977308 */ /* 0x000fe20000000800 */
[----:B--2---:R-:W-:Y:S02]  /*2a20*/  VIMNMX R120, R121, R120, PT ;  /* 0x0000007879787248 */ /* 0x004fe40003fe0100 */
[C---:B------:R-:W-:Y:S01]  /*2a30*/  FSEL R121, R11.reuse, -INF , P2 ;  /* 0xff8000000b797808 */ /* 0x040fe20001000000 */
[----:B------:R-:W-:Y:S01]  /*2a40*/  FFMA.FTZ R11, -R11, R11, 1 ;  /* 0x3f8000000b0b7423 */ /* 0x000fe2000001010b */
[----:B------:R-:W-:Y:S02]  /*2a50*/  ISETP.GT.AND P2, PT, R15, 0x18, PT ;  /* 0x000000180f00780c */ /* 0x000fe40003f44270 */
[----:B------:R-:W-:Y:S01]  /*2a60*/  FSEL R15, R13, -INF , P4 ;  /* 0xff8000000d0f7808 */ /* 0x000fe20002000000 */
[--C-:B------:R-:W-:Y:S01]  /*2a70*/  FFMA.FTZ R154, R121, UR41, -R142.reuse ;  /* 0x00000029799a7c23 */ /* 0x100fe2000801088e */
[C---:B------:R-:W-:Y:S01]  /*2a80*/  ISETP.GT.AND P4, PT, R120.reuse, RZ, PT ;  /* 0x000000ff7800720c */ /* 0x040fe20003f84270 */
[----:B------:R-:W-:Y:S01]  /*2a90*/  FFMA.FTZ R13, -R13, R13, 1 ;  /* 0x3f8000000d0d7423 */ /* 0x000fe2000001010d */
[----:B------:R-:W-:Y:S01]  /*2aa0*/  ISETP.GT.AND P5, PT, R120, 0x1, PT ;  /* 0x000000017800780c */ /* 0x000fe20003fa4270 */
[----:B------:R-:W-:Y:S01]  /*2ab0*/  FFMA.FTZ R14, R15, UR41, -R142 ;  /* 0x000000290f0e7c23 */ /* 0x000fe2000801088e */
[----:B------:R-:W-:Y:S01]  /*2ac0*/  FSEL R123, R138, -INF , P2 ;  /* 0xff8000008a7b7808 */ /* 0x000fe20001000000 */
[----:B------:R-:W1:Y:S01]  /*2ad0*/  MUFU.EX2 R154, R154 ;  /* 0x0000009a009a7308 */ /* 0x000e620000000800 */
[----:B------:R-:W-:-:S02]  /*2ae0*/  FSEL R144, R9, -INF , P4 ;  /* 0xff80000009907808 */ /* 0x000fc40002000000 */
        /* <DEDUP_REMOVED lines=8> */
[----:B------:R-:W-:Y:S02]  /*2b70*/  ISETP.GT.AND P4, PT, R120, 0x18, PT ;  /* 0x000000187800780c */ /* 0x000fe40003f84270 */
[----:B------:R-:W-:-:S02]  /*2b80*/  FSEL R150, R10, -INF , P5 ;  /* 0xff8000000a967808 */ /* 0x000fc40002800000 */
        /* <DEDUP_REMOVED lines=11> */
[----:B----4-:R-:W-:Y:S01]  /*2c40*/  FSEL R122, R136, -INF , P5 ;  /* 0xff800000887a7808 */ /* 0x010fe20002800000 */
        /* <DEDUP_REMOVED lines=86> */
[----:B------:R-:W-:Y:S02]  /*31b0*/  FADD.FTZ R125, R125, -R145 ;  /* 0x800000917d7d7221 */ /* 0x000fe40000010000 */
[----:B-1----:R-:W-:Y:S01]  /*31c0*/  FMUL.FTZ R120, R154, R120 ;  /* 0x000000789a787220 */ /* 0x002fe20000410000 */
[----:B--2---:R-:W-:-:S03]  /*31d0*/  FMUL.FTZ R124, R14, R124 ;  /* 0x0000007c0e7c7220 */ /* 0x004fc60000410000 */
[----:B------:R-:W-:Y:S01]  /*31e0*/  FMUL.FTZ R11, R11, R120 ;  /* 0x000000780b0b7220 */ /* 0x000fe20000410000 */
[----:B------:R-:W-:Y:S01]  /*31f0*/  FADD.FTZ R120, R121, -R145 ;  /* 0x8000009179787221 */ /* 0x000fe20000010000 */
[C---:B------:R-:W-:Y:S01]  /*3200*/  FMUL.FTZ R125, R151.reuse, R125 ;  /* 0x0000007d977d7220 */ /* 0x040fe20000410000 */
[----:B------:R-:W-:Y:S01]  /*3210*/  F2FP.BF16.F32.PACK_AB R14, R151, R14 ;  /* 0x0000000e970e723e */ /* 0x000fe200000010ff */
[----:B------:R-:W1:Y:S01]  /*3220*/  MUFU.EX2 R121, R156 ;  /* 0x0000009c00797308 */ /* 0x000e620000000800 */
[----:B------:R-:W-:Y:S01]  /*3230*/  FMUL.FTZ R120, R153, R120 ;  /* 0x0000007899787220 */ /* 0x000fe20000410000 */
[----:B------:R1:W2:Y:S01]  /*3240*/  LDS R151, [R15+0x30220] ;  /* 0x030220000f977984 */ /* 0x0002a20000000800 */
[----:B------:R-:W-:Y:S02]  /*3250*/  FMUL.FTZ R124, R13, R124 ;  /* 0x0000007c0d7c7220 */ /* 0x000fe40000410000 */
[----:B------:R-:W-:Y:S01]  /*3260*/  FMUL.FTZ R120, R12, R120 ;  /* 0x000000780c787220 */ /* 0x000fe20000410000 */
[----:B------:R-:W-:-:S02]  /*3270*/  F2FP.BF16.F32.PACK_AB R12, R153, R154 ;  /* 0x0000009a990c723e */ /* 0x000fc400000010ff */
[----:B------:R-:W4:Y:S01]  /*3280*/  LDL R153, [R1+0x4] ;  /* 0x0000040001997983 */ /* 0x000f220000100800 */
[----:B---3--:R-:W-:Y:S01]  /*3290*/  F2FP.BF16.F32.PACK_AB R13, R150, R144 ;  /* 0x00000090960d723e */ /* 0x008fe200000010ff */
[----:B------:R-:W3:Y:S01]  /*32a0*/  MUFU.EX2 R143, R143 ;  /* 0x0000008f008f7308 */ /* 0x000ee20000000800 */
[--C-:B------:R-:W-:Y:S01]  /*32b0*/  FADD.FTZ R128, R128, -R145.reuse ;  /* 0x8000009180807221 */ /* 0x100fe20000010000 */
[--C-:B------:R-:W-:Y:S01]  /*32c0*/  FADD.FTZ R132, R132, -R145.reuse ;  /* 0x8000009184847221 */ /* 0x100fe20000010000 */
[--C-:B------:R-:W-:Y:S01]  /*32d0*/  FADD.FTZ R129, R129, -R145.reuse ;  /* 0x8000009181817221 */ /* 0x100fe20000010000 */
[----:B------:R-:W-:Y:S01]  /*32e0*/  FFMA.FTZ R23, -R23, R23, 1 ;  /* 0x3f80000017177423 */ /* 0x000fe20000010117 */
[----:B------:R-:W-:Y:S01]  /*32f0*/  R2UR UR10, R4 ;  /* 0x00000000040a72ca */ /* 0x000fe200000e0000 */
[----:B------:R-:W-:Y:S01]  /*3300*/  FFMA.FTZ R17, -R17, R17, 1 ;  /* 0x3f80000011117423 */ /* 0x000fe20000010111 */
[----:B-1----:R-:W-:Y:S01]  /*3310*/  F2FP.BF16.F32.PACK_AB R15, R152, R121 ;  /* 0x00000079980f723e */ /* 0x002fe200000010ff */
[----:B------:R-:W-:Y:S01]  /*3320*/  BAR.SYNC.DEFER_BLOCKING 0x9, 0x180 ;  /* 0x0246000000007b1d */ /* 0x000fe20000010000 */
[----:B------:R-:W-:Y:S01]  /*3330*/  FFMA.FTZ R22, -R22, R22, 1 ;  /* 0x3f80000016167423 */ /* 0x000fe20000010116 */
[----:B------:R-:W-:Y:S01]  /*3340*/  FFMA.FTZ R9, -R9, R9, 1 ;  /* 0x3f80000009097423 */ /* 0x000fe20000010109 */
[----:B------:R-:W-:Y:S01]  /*3350*/  FADD.FTZ R133, R133, -R145 ;  /* 0x8000009185857221 */ /* 0x000fe20000010000 */
[----:B------:R-:W-:Y:S01]  /*3360*/  FMUL.FTZ R17, R17, R125 ;  /* 0x0000007d11117220 */ /* 0x000fe20000410000 */
[----:B------:R-:W-:Y:S01]  /*3370*/  FFMA.FTZ R125, -R138, R138, 1 ;  /* 0x3f8000008a7d7423 */ /* 0x000fe2000001018a */
[----:B------:R-:W1:Y:S01]  /*3380*/  MUFU.EX2 R142, R142 ;  /* 0x0000008e008e7308 */ /* 0x000e620000000800 */
[----:B------:R-:W-:Y:S01]  /*3390*/  FFMA.FTZ R20, -R20, R20, 1 ;  /* 0x3f80000014147423 */ /* 0x000fe20000010114 */
[----:B------:R-:W-:Y:S01]  /*33a0*/  FFMA.FTZ R21, -R21, R21, 1 ;  /* 0x3f80000015157423 */ /* 0x000fe20000010115 */
[----:B---3--:R-:W-:Y:S01]  /*33b0*/  FMUL.FTZ R129, R143, R129 ;  /* 0x000000818f817220 */ /* 0x008fe20000410000 */
[----:B------:R-:W-:Y:S01]  /*33c0*/  USHF.R.U32.HI UR5, URZ, 0x4, UR37 ;  /* 0x000000043f057899 */ /* 0x000fe20008011625 */
[----:B------:R-:W-:Y:S01]  /*33d0*/  F2FP.BF16.F32.PACK_AB R120, R120, R11 ;  /* 0x0000000b7878723e */ /* 0x000fe200000010ff */
[----:B------:R-:W-:Y:S01]  /*33e0*/  ULEA UR4, UR10, UR4, 0xd ;  /* 0x000000040a047291 */ /* 0x000fe2000f8e683f */
[----:B------:R-:W-:Y:S01]  /*33f0*/  FMUL.FTZ R23, R23, R129 ;  /* 0x0000008117177220 */ /* 0x000fe20000410000 */
[----:B------:R-:W-:Y:S01]  /*3400*/  MUFU.EX2 R148, R148 ;  /* 0x0000009400947308 */ /* 0x000fe20000000800 */
[----:B------:R-:W-:-:S02]  /*3410*/  ULOP3.LUT UR5, UR5, 0x3fff, URZ, 0xc0, !UPT ;  /* 0x00003fff05057892 */ /* 0x000fc4000f8ec03f */
[----:B------:R-:W-:Y:S02]  /*3420*/  USHF.R.U32.HI UR4, URZ, 0x4, UR4 ;  /* 0x000000043f047899 */ /* 0x000fe40008011604 */
[----:B------:R-:W-:Y:S02]  /*3430*/  ULOP3.LUT UR9, UR5, 0x1000000, URZ, 0xfc, !UPT ;  /* 0x0100000005097892 */ /* 0x000fe4000f8efc3f */
[----:B------:R-:W-:Y:S01]  /*3440*/  ULOP3.LUT UR8, UR4, 0x3fff, URZ, 0xc0, !UPT ;  /* 0x00003fff04087892 */ /* 0x000fe2000f8ec03f */
[----:B------:R-:W3:Y:S01]  /*3450*/  MUFU.EX2 R147, R147 ;  /* 0x0000009300937308 */ /* 0x000ee20000000800 */
[----:B-1----:R-:W-:Y:S01]  /*3460*/  FMUL.FTZ R133, R142, R133 ;  /* 0x000000858e857220 */ /* 0x002fe20000410000 */
[----:B------:R1:W-:Y:S01]  /*3470*/  STSM.16.M88.4 [R155+0x30400], R12 ;  /* 0x0304000c9b007844 */ /* 0x0003e20000000200 */
[--C-:B--2---:R-:W-:Y:S01]  /*3480*/  FADD.FTZ R126, R126, -R151.reuse ;  /* 0x800000977e7e7221 */ /* 0x104fe20000010000 */
[--C-:B------:R-:W-:Y:S01]  /*3490*/  FADD.FTZ R129, R127, -R151.reuse ;  /* 0x800000977f817221 */ /* 0x100fe20000010000 */
[--C-:B------:R-:W-:Y:S01]  /*34a0*/  FADD.FTZ R127, R134, -R151.reuse ;  /* 0x80000097867f7221 */ /* 0x100fe20000010000 */
[----:B------:R-:W-:Y:S01]  /*34b0*/  UMOV UR6, UR9 ;  /* 0x0000000900067c82 */ /* 0x000fe20008000000 */
[----:B------:R-:W-:Y:S01]  /*34c0*/  FMUL.FTZ R126, R121, R126 ;  /* 0x0000007e797e7220 */ /* 0x000fe20000410000 */
[----:B------:R-:W2:Y:S01]  /*34d0*/  MUFU.EX2 R146, R146 ;  /* 0x0000009200927308 */ /* 0x000ea20000000800 */
[----:B------:R-:W-:Y:S01]  /*34e0*/  FFMA.FTZ R121, -R10, R10, 1 ;  /* 0x3f8000000a797423 */ /* 0x000fe2000001010a */
[----:B------:R-:W-:Y:S01]  /*34f0*/  FMUL.FTZ R129, R152, R129 ;  /* 0x0000008198817220 */ /* 0x000fe20000410000 */
[----:B------:R-:W-:Y:S01]  /*3500*/  FFMA.FTZ R10, -R19, R19, 1 ;  /* 0x3f800000130a7423 */ /* 0x000fe20000010113 */
[----:B------:R-:W-:Y:S01]  /*3510*/  UMOV UR7, 0x80000020 ;  /* 0x8000002000077882 */ /* 0x000fe20000000000 */
[----:B------:R-:W-:Y:S01]  /*3520*/  UMOV UR4, UR8 ;  /* 0x0000000800047c82 */ /* 0x000fe20008000000 */
[----:B------:R-:W-:Y:S01]  /*3530*/  UMOV UR5, 0x40000040 ;  /* 0x4000004000057882 */ /* 0x000fe20000000000 */
[----:B------:R-:W-:Y:S01]  /*3540*/  FMUL.FTZ R129, R10, R129 ;  /* 0x000000810a817220 */ /* 0x000fe20000410000 */
[----:B------:R-:W5:Y:S01]  /*3550*/  MUFU.EX2 R139, R139 ;  /* 0x0000008b008b7308 */ /* 0x000f620000000800 */
[----:B------:R-:W-:Y:S01]  /*3560*/  FFMA.FTZ R10, -R137, R137, 1 ;  /* 0x3f800000890a7423 */ /* 0x000fe20000010189 */
[--C-:B-1----:R-:W-:Y:S01]  /*3570*/  FADD.FTZ R13, R122, -R151.reuse ;  /* 0x800000977a0d7221 */ /* 0x102fe20000010000 */
[--C-:B------:R-:W-:Y:S01]  /*3580*/  FADD.FTZ R15, R123, -R151.reuse ;  /* 0x800000977b0f7221 */ /* 0x100fe20000010000 */
[--C-:B------:R-:W-:Y:S01]  /*3590*/  FADD.FTZ R123, R130, -R151.reuse ;  /* 0x80000097827b7221 */ /* 0x100fe20000010000 */
[--C-:B------:R-:W-:Y:S01]  /*35a0*/  FADD.FTZ R122, R131, -R151.reuse ;  /* 0x80000097837a7221 */ /* 0x100fe20000010000 */
[----:B------:R-:W-:Y:S01]  /*35b0*/  FMUL.FTZ R144, R144, R13 ;  /* 0x0000000d90907220 */ /* 0x000fe20000410000 */
[----:B------:R-:W-:Y:S01]  /*35c0*/  FMUL.FTZ R150, R150, R15 ;  /* 0x0000000f96967220 */ /* 0x000fe20000410000 */
[----:B------:R-:W1:Y:S01]  /*35d0*/  MUFU.EX2 R12, R149 ;  /* 0x00000095000c7308 */ /* 0x000e620000000800 */
[----:B---3--:R-:W-:Y:S01]  /*35e0*/  F2FP.BF16.F32.PACK_AB R13, R147, R148 ;  /* 0x00000094930d723e */ /* 0x008fe200000010ff */
[----:B------:R-:W-:Y:S01]  /*35f0*/  FADD.FTZ R130, R135, -R151 ;  /* 0x8000009787827221 */ /* 0x000fe20000010000 */
[----:B------:R-:W-:Y:S01]  /*3600*/  FFMA.FTZ R131, -R18, R18, 1 ;  /* 0x3f80000012837423 */ /* 0x000fe20000010112 */
[----:B------:R-:W-:Y:S01]  /*3610*/  FMUL.FTZ R144, R9, R144 ;  /* 0x0000009009907220 */ /* 0x000fe20000410000 */
[----:B------:R-:W-:Y:S01]  /*3620*/  FMUL.FTZ R123, R148, R123 ;  /* 0x0000007b947b7220 */ /* 0x000fe20000410000 */
[----:B------:R-:W-:Y:S01]  /*3630*/  FMUL.FTZ R122, R147, R122 ;  /* 0x0000007a937a7220 */ /* 0x000fe20000410000 */
[----:B--2---:R-:W-:Y:S01]  /*3640*/  FMUL.FTZ R127, R146, R127 ;  /* 0x0000007f927f7220 */ /* 0x004fe20000410000 */
[----:B------:R-:W2:Y:S01]  /*3650*/  MUFU.EX2 R14, R140 ;  /* 0x0000008c000e7308 */ /* 0x000ea20000000800 */
[C---:B-----5:R-:W-:Y:S01]  /*3660*/  F2FP.BF16.F32.PACK_AB R15, R139.reuse, R146 ;  /* 0x000000928b0f723e */ /* 0x060fe200000010ff */
[----:B------:R-:W-:Y:S01]  /*3670*/  FMUL.FTZ R130, R139, R130 ;  /* 0x000000828b827220 */ /* 0x000fe20000410000 */
[----:B------:R-:W-:Y:S01]  /*3680*/  FFMA.FTZ R9, -R136, R136, 1 ;  /* 0x3f80000088097423 */ /* 0x000fe20000010188 */
[----:B------:R-:W-:Y:S01]  /*3690*/  FMUL.FTZ R121, R121, R150 ;  /* 0x0000009679797220 */ /* 0x000fe20000410000 */
[----:B------:R-:W-:Y:S01]  /*36a0*/  FMUL.FTZ R126, R131, R126 ;  /* 0x0000007e837e7220 */ /* 0x000fe20000410000 */
[----:B------:R-:W-:Y:S01]  /*36b0*/  FMUL.FTZ R18, R21, R122 ;  /* 0x0000007a15127220 */ /* 0x000fe20000410000 */
[----:B------:R-:W-:Y:S01]  /*36c0*/  FMUL.FTZ R10, R10, R127 ;  /* 0x0000007f0a0a7220 */ /* 0x000fe20000410000 */
[----:B------:R-:W-:Y:S01]  /*36d0*/  FMUL.FTZ R9, R9, R130 ;  /* 0x0000008209097220 */ /* 0x000fe20000410000 */
[----:B-1----:R-:W-:Y:S01]  /*36e0*/  FMUL.FTZ R128, R12, R128 ;  /* 0x000000800c807220 */ /* 0x002fe20000410000 */
[----:B------:R-:W-:Y:S01]  /*36f0*/  F2FP.BF16.F32.PACK_AB R12, R143, R12 ;  /* 0x0000000c8f0c723e */ /* 0x000fe200000010ff */
[----:B------:R-:W-:Y:S01]  /*3700*/  UMOV UR11, 0x40000040 ;  /* 0x40000040000b7882 */ /* 0x000fe20000000000 */
[----:B------:R-:W-:Y:S01]  /*3710*/  F2FP.BF16.F32.PACK_AB R122, R17, R124 ;  /* 0x0000007c117a723e */ /* 0x000fe200000010ff */
[----:B------:R-:W-:Y:S01]  /*3720*/  FMUL.FTZ R22, R22, R128 ;  /* 0x0000008016167220 */ /* 0x000fe20000410000 */
[----:B------:R-:W-:Y:S01]  /*3730*/  FFMA.FTZ R128, -R141, R141, 1 ;  /* 0x3f8000008d807423 */ /* 0x000fe2000001018d */
[----:B------:R-:W-:Y:S01]  /*3740*/  F2FP.BF16.F32.PACK_AB R121, R121, R144 ;  /* 0x000000907979723e */ /* 0x000fe200000010ff */
[----:B--2---:R-:W-:Y:S01]  /*3750*/  FMUL.FTZ R132, R14, R132 ;  /* 0x000000840e847220 */ /* 0x004fe20000410000 */
[----:B------:R-:W-:Y:S01]  /*3760*/  F2FP.BF16.F32.PACK_AB R14, R142, R14 ;  /* 0x0000000e8e0e723e */ /* 0x000fe200000010ff */
[----:B------:R-:W-:-:S02]  /*3770*/  FMUL.FTZ R128, R128, R133 ;  /* 0x0000008580807220 */ /* 0x000fc40000410000 */
[----:B------:R-:W-:Y:S02]  /*3780*/  FMUL.FTZ R125, R125, R132 ;  /* 0x000000847d7d7220 */ /* 0x000fe40000410000 */
[----:B----4-:R1:W-:Y:S01]  /*3790*/  STSM.16.M88.4 [R153], R12 ;  /* 0x0000000c99007844 */ /* 0x0103e20000000200 */
        /* <DEDUP_REMOVED lines=8> */
[----:B------:R-:W-:Y:S02]  /*3820*/  F2FP.BF16.F32.PACK_AB R12, R23, R22 ;  /* 0x00000016170c723e */ /* 0x000fe400000010ff */
        /* <DEDUP_REMOVED lines=88> */
.L_x_3146:
        /* <DEDUP_REMOVED lines=60> */
.L_x_3147:
        /* <DEDUP_REMOVED lines=12> */
[----:B----4-:R-:W-:Y:S05]  /*4230*/  @!P1 BRA `(.L_x_3148) ;  /* 0xffffffd800f89947 */ /* 0x010fea000383ffff */
        /* <DEDUP_REMOVED lines=50> */
.L_x_3130:
[----:B------:R-:W-:Y:S05]  /*4560*/  @P0 BRA `(.L_x_3149) ;  /* 0x0000001400f40947 */ /* 0x000fea0003800000 */
[----:B------:R-:W2:Y:S01]  /*4570*/  LDL R120, [R1+0xc] ;  /* 0x00000c0001787983 */ /* 0x000ea20000100800 */
[----:B------:R-:W1:Y:S01]  /*4580*/  S2UR UR5, SR_CgaCtaId ;  /* 0x00000000000579c3 */ /* 0x000e620000008800 */
[----:B------:R-:W-:Y:S01]  /*4590*/  UMOV UR4, 0x400 ;  /* 0x0000040000047882 */ /* 0x000fe20000000000 */
[----:B------:R-:W-:Y:S01]  /*45a0*/  F2FP.BF16.F32.PACK_AB R72, R73, R72 ;  /* 0x000000484948723e */ /* 0x000fe200000010ff */
[----:B------:R-:W4:Y:S01]  /*45b0*/  S2R R0, SR_TID.X ;  /* 0x0000000000007919 */ /* 0x000f220000002100 */
        /* <DEDUP_REMOVED lines=10> */
[----:B-1----:R-:W-:Y:S01]  /*4660*/  ULEA UR4, UR5, UR4, 0x18 ;  /* 0x0000000405047291 */ /* 0x002fe2000f8ec03f */
[----:B------:R-:W-:-:S02]  /*4670*/  F2FP.BF16.F32.PACK_AB R90, R93, R92 ;  /* 0x0000005c5d5a723e */ /* 0x000fc400000010ff */
[----:B------:R-:W-:Y:S02]  /*4680*/  F2FP.BF16.F32.PACK_AB R91, R95, R94 ;  /* 0x0000005e5f5b723e */ /* 0x000fe400000010ff */
[----:B------:R-:W-:Y:S02]  /*4690*/  F2FP.BF16.F32.PACK_AB R97, R99, R98 ;  /* 0x000000626361723e */ /* 0x000fe400000010ff */
[----:B------:R-:W-:Y:S02]  /*46a0*/  F2FP.BF16.F32.PACK_AB R104, R105, R104 ;  /* 0x000000686968723e */ /* 0x000fe400000010ff */
[----:B------:R-:W-:Y:S01]  /*46b0*/  F2FP.BF16.F32.PACK_AB R98, R101, R100 ;  /* 0x000000646562723e */ /* 0x000fe200000010ff */
[----:B----4-:R-:W-:Y:S01]  /*46c0*/  VIADD R0, R0, 0xffffff80 ;  /* 0xffffff8000007836 */ /* 0x010fe20000000000 */
        /* <DEDUP_REMOVED lines=33> */
[----:B------:R-:W2:Y:S01]  /*48e0*/  LDC.64 R4, c[0x0][0x870] ;  /* 0x00021c00ff047b82 */ /* 0x000ea20000000a00 */
        /* <DEDUP_REMOVED lines=27> */
[----:B------:R-:W-:Y:S01]  /*4aa0*/  STSM.16.MT88.4 [R8], R24 ;  /* 0x0000001808007844 */ /* 0x000fe20000004200 */
[----:B-1----:R-:W-:-:S03]  /*4ab0*/  ISETP.NE.U32.AND P0, PT, R2, RZ, PT ;  /* 0x000000ff0200720c */ /* 0x002fc60003f05070 */
[----:B------:R-:W-:Y:S01]  /*4ac0*/  STSM.16.MT88.4 [R8+0x800], R32 ;  /* 0x0008002008007844 */ /* 0x000fe20000004200 */
[----:B------:R-:W-:-:S03]  /*4ad0*/  ISETP.NE.AND.EX P0, PT, R3, RZ, PT, P0 ;  /* 0x000000ff0300720c */ /* 0x000fc60003f05300 */
[----:B------:R1:W-:Y:S04]  /*4ae0*/  STSM.16.MT88.4 [R8+0x1000], R40 ;  /* 0x0010002808007844 */ /* 0x0003e80000004200 */
[----:B------:R-:W-:Y:S04]  /*4af0*/  STSM.16.MT88.4 [R8+0x1800], R48 ;  /* 0x0018003008007844 */ /* 0x000fe80000004200 */
[----:B------:R-:W-:Y:S04]  /*4b00*/  STSM.16.MT88.4 [R8+0x2000], R56 ;  /* 0x0020003808007844 */ /* 0x000fe80000004200 */
[----:B------:R4:W-:Y:S01]  /*4b10*/  STSM.16.MT88.4 [R8+0x2800], R64 ;  /* 0x0028004008007844 */ /* 0x0009e20000004200 */
[----:B--2---:R-:W-:Y:S01]  /*4b20*/  IMAD.WIDE R6, R120, 0x4, R4 ;  /* 0x0000000478067825 */ /* 0x004fe200078e0204 */
[----:B------:R-:W-:Y:S08]  /*4b30*/  BAR.SYNC.DEFER_BLOCKING 0x1, 0x180 ;  /* 0x0046000000007b1d */ /* 0x000ff00000010000 */
[----:B------:R-:W2:Y:S01]  /*4b40*/  LDC.64 R4, c[0x0][0x878] ;  /* 0x00021e00ff047b82 */ /* 0x000ea20000000a00 */
[----:B------:R-:W3:Y:S01]  /*4b50*/  @P0 LDG.E R3, desc[UR38][R6.64] ;  /* 0x0000002606030981 */ /* 0x000ee2000c1e1900 */
[----:B------:R-:W-:-:S06]  /*4b60*/  IMAD.HI R10, R0, 0x2aaaaaab, RZ ;  /* 0x2aaaaaab000a7827 */ /* 0x000fcc00078e02ff */
[----:B------:R-:W4:Y:S01]  /*4b70*/  LDC R9, c[0x0][0x808] ;  /* 0x00020200ff097b82 */ /* 0x000f220000000800 */
[----:B--2---:R-:W-:-:S04]  /*4b80*/  ISETP.NE.U32.AND P1, PT, R4, RZ, PT ;  /* 0x000000ff0400720c */ /* 0x004fc80003f25070 */
[----:B------:R-:W-:Y:S02]  /*4b90*/  ISETP.NE.AND.EX P1, PT, R5, RZ, PT, P1 ;  /* 0x000000ff0500720c */ /* 0x000fe40003f25310 */
[----:B------:R-:W-:-:S04]  /*4ba0*/  SHF.R.U32.HI R11, RZ, 0x1f, R10 ;  /* 0x0000001fff0b7819 */ /* 0x000fc8000001160a */
[----:B-1----:R-:W-:-:S07]  /*4bb0*/  LEA.HI.SX32 R43, R10, R11, 0x1e ;  /* 0x0000000b0a2b7211 */ /* 0x002fce00078ff2ff */
[----:B------:R-:W1:Y:S01]  /*4bc0*/  @P1 LDC.64 R4, c[0x0][0x878] ;  /* 0x00021e00ff041b82 */ /* 0x000e620000000a00 */
[C---:B------:R-:W-:Y:S02]  /*4bd0*/  IMAD R0, R43.reuse, -0x18, R0 ;  /* 0xffffffe82b007824 */ /* 0x040fe400078e0200 */
[----:B----4-:R-:W-:-:S03]  /*4be0*/  IMAD.SHL.U32 R8, R43, 0x40, RZ ;  /* 0x000000402b087824 */ /* 0x010fc600078e00ff */
[----:B------:R-:W-:Y:S01]  /*4bf0*/  SHF.R.S32.HI R13, RZ, 0x1f, R0 ;  /* 0x0000001fff0d7819 */ /* 0x000fe20000011400 */
[----:B------:R-:W-:-:S03]  /*4c00*/  IMAD.SHL.U32 R2, R0, 0x8, RZ ;  /* 0x0000000800027824 */ /* 0x000fc600078e00ff */
[----:B------:R-:W-:Y:S02]  /*4c10*/  LEA.HI R12, R13, R0, RZ, 0x3 ;  /* 0x000000000d0c7211 */ /* 0x000fe400078f18ff */
[----:B------:R-:W-:Y:S02]  /*4c20*/  LOP3.LUT R13, R8, 0x1c0, RZ, 0xc0, !PT ;  /* 0x000001c0080d7812 */ /* 0x000fe400078ec0ff */
[----:B------:R-:W-:Y:S02]  /*4c30*/  LEA.HI R11, R10, R11, RZ, 0x1b ;  /* 0x0000000b0a0b7211 */ /* 0x000fe400078fd8ff */
[----:B------:R-:W-:Y:S02]  /*4c40*/  LOP3.LUT R0, R13, 0x38, R2, 0xf8, !PT ;  /* 0x000000380d007812 */ /* 0x000fe400078ef802 */
[----:B------:R-:W-:Y:S02]  /*4c50*/  SHF.R.S32.HI R12, RZ, 0x3, R12 ;  /* 0x00000003ff0c7819 */ /* 0x000fe4000001140c */
[----:B------:R-:W-:Y:S01]  /*4c60*/  SHF.R.U32.HI R13, RZ, 0x3, R13 ;  /* 0x00000003ff0d7819 */ /* 0x000fe2000001160d */
[----:B-1----:R-:W-:-:S03]  /*4c70*/  @P1 IMAD.WIDE R4, R120, 0x4, R4 ;  /* 0x0000000478041825 */ /* 0x002fc600078e0204 */
[----:B------:R-:W-:Y:S01]  /*4c80*/  LOP3.LUT R0, R0, R13, RZ, 0x3c, !PT ;  /* 0x0000000d00007212 */ /* 0x000fe200078e3cff */
[----:B------:R-:W-:Y:S01]  /*4c90*/  IMAD R11, R12, 0xc, R11 ;  /* 0x0000000c0c0b7824 */ /* 0x000fe200078e020b */
[----:B------:R3:W5:Y:S01]  /*4ca0*/  @P1 LDG.E R9, desc[UR38][R4.64] ;  /* 0x0000002604091981 */ /* 0x000762000c1e1900 */
[----:B------:R-:W-:Y:S02]  /*4cb0*/  CS2R R24, SRZ ;  /* 0x0000000000187805 */ /* 0x000fe4000001ff00 */
[----:B------:R-:W-:Y:S01]  /*4cc0*/  IMAD.U32 R0, R11, 0x200, R0 ;  /* 0x000002000b007824 */ /* 0x000fe200078e0000 */
[----:B---3--:R-:W-:Y:S01]  /*4cd0*/  @P0 SHF.R.S32.HI R4, RZ, 0x1f, R3 ;  /* 0x0000001fff040819 */ /* 0x008fe20000011403 */
[----:B------:R-:W-:Y:S06]  /*4ce0*/  @P1 BRA `(.L_x_3150) ;  /* 0x0000000000101947 */ /* 0x000fec0003800000 */
[----:B------:R-:W-:Y:S05]  /*4cf0*/  @!P0 BRA `(.L_x_3150) ;  /* 0x00000000000c8947 */ /* 0x000fea0003800000 */
[----:B------:R-:W2:Y:S04]  /*4d00*/  LDG.E R8, desc[UR38][R6.64] ;  /* 0x0000002606087981 */ /* 0x000ea8000c1e1900 */
[----:B-----5:R-:W2:Y:S02]  /*4d10*/  LDG.E R9, desc[UR38][R6.64+0x4] ;  /* 0x0000042606097981 */ /* 0x020ea4000c1e1900 */
[----:B--2---:R-:W-:-:S07]  /*4d20*/  IMAD.IADD R9, R9, 0x1, -R8 ;  /* 0x0000000109097824 */ /* 0x004fce00078e0a08 */
.L_x_3150:
[----:B------:R-:W2:Y:S01]  /*4d30*/  LDL.LU R38, [R1+0x10] ;  /* 0x0000100001267983 */ /* 0x000ea20000300800 */
[----:B------:R-:W-:Y:S01]  /*4d40*/  LEA R0, R0, UR4, 0x1 ;  /* 0x0000000400007c11 */ /* 0x000fe2000f8e08ff */
[----:B------:R-:W-:Y:S01]  /*4d50*/  @P0 IMAD.MOV.U32 R24, RZ, RZ, R3 ;  /* 0x000000ffff180224 */ /* 0x000fe200078e0003 */
[----:B------:R-:W-:Y:S01]  /*4d60*/  ULDC.64 UR4, c[0x0][0x850] ;  /* 0x0002140000047ab9 */ /* 0x000fe20000000a00 */
[----:B------:R-:W3:Y:S01]  /*4d70*/  LDL R47, [R1+0x18] ;  /* 0x00001800012f7983 */ /* 0x000ee20000100800 */
[----:B------:R-:W-:Y:S01]  /*4d80*/  @P0 IMAD.MOV.U32 R25, RZ, RZ, R4 ;  /* 0x000000ffff190224 */ /* 0x000fe200078e0004 */
[----:B------:R-:W-:Y:S02]  /*4d90*/  ULDC UR6, c[0x0][0x83c] ;  /* 0x00020f0000067ab9 */ /* 0x000fe40000000800 */
[----:B------:R-:W4:Y:S01]  /*4da0*/  LDL R46, [R1+0x14] ;  /* 0x00001400012e7983 */ /* 0x000f220000100800 */
[C---:B------:R-:W-:Y:S01]  /*4db0*/  VIADD R26, R43.reuse, 0x10 ;  /* 0x000000102b1a7836 */ /* 0x040fe20000000000 */
[C---:B------:R-:W-:Y:S01]  /*4dc0*/  IADD3 R24, P1, R43.reuse, R24, RZ ;  /* 0x000000182b187210 */ /* 0x040fe20007f3e0ff */
[C---:B------:R-:W-:Y:S01]  /*4dd0*/  VIADD R32, R43.reuse, 0x30 ;  /* 0x000000302b207836 */ /* 0x040fe20000000000 */
[----:B------:R1:W1:Y:S01]  /*4de0*/  LDS.128 R28, [R0+0x9800] ;  /* 0x00980000001c7984 */ /* 0x0002620000000c00 */
[----:B------:R-:W-:Y:S01]  /*4df0*/  SEL R45, R120, RZ, !P0 ;  /* 0x000000ff782d7207 */ /* 0x000fe20004000000 */
[C---:B------:R-:W-:Y:S01]  /*4e00*/  VIADD R33, R43.reuse, 0x40 ;  /* 0x000000402b217836 */ /* 0x040fe20000000000 */
[----:B------:R-:W-:Y:S01]  /*4e10*/  LEA.HI.X.SX32 R25, R43, R25, 0x1, P1 ;  /* 0x000000192b197211 */ /* 0x000fe200008f0eff */
[----:B------:R1:W1:Y:S01]  /*4e20*/  LDS.128 R20, [R0+0x800] ;  /* 0x0008000000147984 */ /* 0x0002620000000c00 */
[----:B------:R-:W-:Y:S03]  /*4e30*/  BSSY B0, `(.L_x_3151) ;  /* 0x0000028000007945 */ /* 0x000fe60003800000 */
[----:B------:R1:W1:Y:S04]  /*4e40*/  LDS.128 R16, [R0+0x1000] ;  /* 0x0010000000107984 */ /* 0x0002680000000c00 */
[----:B------:R1:W1:Y:S04]  /*4e50*/  LDS.128 R12, [R0+0x1800] ;  /* 0x00180000000c7984 */ /* 0x0002680000000c00 */
[----:B------:R1:W1:Y:S01]  /*4e60*/  LDS.128 R4, [R0+0x2800] ;  /* 0x0028000000047984 */ /* 0x0002620000000c00 */
[----:B--2--5:R-:W-:-:S03]  /*4e70*/  IMAD R3, R38, -0x60, R9 ;  /* 0xffffffa026037824 */ /* 0x024fc600078e0209 */
[----:B------:R2:W1:Y:S01]  /*4e80*/  LDS.128 R8, [R0+0x2000] ;  /* 0x0020000000087984 */ /* 0x0004620000000c00 */
[----:B------:R-:W-:Y:S01]  /*4e90*/  IMAD.WIDE R24, R38, 0x60, R24 ;  /* 0x0000006026187825 */ /* 0x000fe200078e0218 */
[----:B------:R-:W-:-:S03]  /*4ea0*/  VIMNMX R44, R3, 0x60, PT ;  /* 0x00000060032c7848 */ /* 0x000fc60003fe0100 */
[----:B------:R-:W-:Y:S02]  /*4eb0*/  VIADD R3, R43, 0x20 ;  /* 0x000000202b037836 */ /* 0x000fe40000000000 */
[----:B---3--:R-:W-:Y:S01]  /*4ec0*/  IMAD R34, R47, UR4, RZ ;  /* 0x000000042f227c24 */ /* 0x008fe2000f8e02ff */
[-C--:B------:R-:W-:Y:S02]  /*4ed0*/  ISETP.GE.AND P3, PT, R43, R44.reuse, PT ;  /* 0x0000002c2b00720c */ /* 0x080fe40003f66270 */
[----:B------:R-:W-:Y:S01]  /*4ee0*/  ISETP.GE.AND P5, PT, R3, R44, PT ;  /* 0x0000002c0300720c */ /* 0x000fe20003fa6270 */
[----:B----4-:R-:W-:Y:S01]  /*4ef0*/  IMAD R35, R46, UR5, R34 ;  /* 0x000000052e237c24 */ /* 0x010fe2000f8e0222 */
[----:B------:R-:W-:Y:S02]  /*4f00*/  SHF.R.S32.HI R3, RZ, 0x1f, R2 ;  /* 0x0000001fff037819 */ /* 0x000fe40000011402 */
[----:B------:R-:W-:Y:S02]  /*4f10*/  SHF.R.S32.HI R34, RZ, 0x1f, R120 ;  /* 0x0000001fff227819 */ /* 0x000fe40000011478 */
[----:B------:R-:W-:-:S02]  /*4f20*/  ISETP.GE.OR P6, PT, R2, UR6, P3 ;  /* 0x0000000602007c0c */ /* 0x000fc40009fc6670 */
[-C--:B------:R-:W-:Y:S01]  /*4f30*/  ISETP.GE.AND P4, PT, R26, R44.reuse, PT ;  /* 0x0000002c1a00720c */ /* 0x080fe20003f86270 */
[----:B------:R-:W-:Y:S01]  /*4f40*/  IMAD.WIDE.U32 R26, R46, UR4, R2 ;  /* 0x000000042e1a7c25 */ /* 0x000fe2000f8e0002 */
[----:B------:R-:W-:Y:S01]  /*4f50*/  SEL R42, R34, RZ, !P0 ;  /* 0x000000ff222a7207 */ /* 0x000fe20004000000 */
[----:B------:R-:W-:Y:S01]  /*4f60*/  ULDC.64 UR4, c[0x0][0x858] ;  /* 0x0002160000047ab9 */ /* 0x000fe20000000a00 */
[-C--:B------:R-:W-:Y:S01]  /*4f70*/  ISETP.GE.AND P2, PT, R32, R44.reuse, PT ;  /* 0x0000002c2000720c */ /* 0x080fe20003f46270 */
[----:B------:R-:W-:Y:S01]  /*4f80*/  IMAD.IADD R27, R27, 0x1, R35 ;  /* 0x000000011b1b7824 */ /* 0x000fe200078e0223 */
[----:B------:R-:W-:Y:S01]  /*4f90*/  ISETP.GE.AND P1, PT, R33, R44, PT ;  /* 0x0000002c2100720c */ /* 0x000fe20003f26270 */
[----:B------:R-:W-:Y:S01]  /*4fa0*/  IMAD R32, R42, UR4, RZ ;  /* 0x000000042a207c24 */ /* 0x000fe2000f8e02ff */
[----:B------:R-:W-:Y:S01]  /*4fb0*/  ISETP.GE.OR P0, PT, R2, UR6, P4 ;  /* 0x0000000602007c0c */ /* 0x000fe2000a706670 */
[----:B------:R-:W-:-:S04]  /*4fc0*/  IMAD.WIDE.U32 R40, R45, UR4, R26 ;  /* 0x000000042d287c25 */ /* 0x000fc8000f8e001a */
[----:B------:R-:W-:-:S04]  /*4fd0*/  IMAD R37, R45, UR5, R32 ;  /* 0x000000052d257c24 */ /* 0x000fc8000f8e0220 */
        /* <DEDUP_REMOVED lines=13> */
.L_x_3152:
[----:B------:R-:W-:Y:S05]  /*50b0*/  BSYNC B0 ;  /* 0x0000000000007941 */ /* 0x000fea0003800000 */
.L_x_3151:
        /* <DEDUP_REMOVED lines=15> */
.L_x_3154:
[----:B------:R-:W-:Y:S05]  /*51b0*/  BSYNC B0 ;  /* 0x0000000000007941 */ /* 0x000fea0003800000 */
.L_x_3153:
[----:B-1-3--:R1:W3:Y:S01]  /*51c0*/  LDS.128 R28, [R0+0xa000] ;  /* 0x00a00000001c7984 */ /* 0x00a2e20000000c00 */
[C---:B------:R-:W-:Y:S01]  /*51d0*/  ISETP.GE.OR P6, PT, R2.reuse, UR6, P5 ;  /* 0x0000000602007c0c */ /* 0x040fe2000afc6670 */
[----:B------:R-:W-:Y:S01]  /*51e0*/  BSSY B0, `(.L_x_3155) ;  /* 0x0000010000007945 */ /* 0x000fe20003800000 */
[----:B------:R-:W-:-:S11]  /*51f0*/  ISETP.GE.OR P0, PT, R2, UR6, P2 ;  /* 0x0000000602007c0c */ /* 0x000fd60009706670 */
[----:B-1----:R-:W-:Y:S05]  /*5200*/  @P6 BRA `(.L_x_3156) ;  /* 0x0000000000346947 */ /* 0x002fea0003800000 */
        /* <DEDUP_REMOVED lines=12> */
[----:B---3--:R1:W-:Y:S02]  /*52d0*/  STG.E.128 desc[UR38][R32.64], R28 ;  /* 0x0000001c20007986 */ /* 0x0083e4000c101d26 */
.L_x_3156:
[----:B------:R-:W-:Y:S05]  /*52e0*/  BSYNC B0 ;  /* 0x0000000000007941 */ /* 0x000fea0003800000 */
.L_x_3155:
[----:B-1-3--:R1:W3:Y:S01]  /*52f0*/  LDS.128 R28, [R0+0xa800] ;  /* 0x00a80000001c7984 */ /* 0x00a2e20000000c00 */
[----:B------:R-:W-:Y:S01]  /*5300*/  BSSY B0, `(.L_x_3157) ;  /* 0x0000010000007945 */ /* 0x000fe20003800000 */
[----:B------:R-:W-:-:S03]  /*5310*/  VIADD R43, R43, 0x50 ;  /* 0x000000502b2b7836 */ /* 0x000fc60000000000 */
        /* <DEDUP_REMOVED lines=14> */
.L_x_3158:
[----:B------:R-:W-:Y:S05]  /*5400*/  BSYNC B0 ;  /* 0x0000000000007941 */ /* 0x000fea0003800000 */
.L_x_3157:
[----:B---34-:R3:W4:Y:S01]  /*5410*/  LDS.128 R28, [R0+0xb000] ;  /* 0x00b00000001c7984 */ /* 0x0187220000000c00 */
[----:B------:R-:W-:Y:S01]  /*5420*/  ISETP.GE.OR P6, PT, R2, UR6, P1 ;  /* 0x0000000602007c0c */ /* 0x000fe20008fc6670 */
[----:B------:R-:W-:Y:S01]  /*5430*/  BSSY B0, `(.L_x_3159) ;  /* 0x0000010000007945 */ /* 0x000fe20003800000 */
[----:B------:R-:W-:-:S11]  /*5440*/  ISETP.GE.AND P0, PT, R43, R44, PT ;  /* 0x0000002c2b00720c */ /* 0x000fd60003f06270 */
        /* <DEDUP_REMOVED lines=13> */
[----:B----4-:R2:W-:Y:S02]  /*5520*/  STG.E.128 desc[UR38][R32.64], R28 ;  /* 0x0000001c20007986 */ /* 0x0105e4000c101d26 */
.L_x_3160:
[----:B------:R-:W-:Y:S05]  /*5530*/  BSYNC B0 ;  /* 0x0000000000007941 */ /* 0x000fea0003800000 */
.L_x_3159:
[----:B--2-4-:R2:W4:Y:S01]  /*5540*/  LDS.128 R28, [R0+0xb800] ;  /* 0x00b80000001c7984 */ /* 0x0145220000000c00 */
[----:B------:R-:W-:Y:S01]  /*5550*/  ISETP.GE.OR P6, PT, R2, UR6, P0 ;  /* 0x0000000602007c0c */ /* 0x000fe200087c6670 */
[----:B------:R-:W-:-:S12]  /*5560*/  BSSY B0, `(.L_x_3161) ;  /* 0x000000f000007945 */ /* 0x000fd80003800000 */
        /* <DEDUP_REMOVED lines=14> */
.L_x_3162:
[----:B------:R-:W-:Y:S05]  /*5650*/  BSYNC B0 ;  /* 0x0000000000007941 */ /* 0x000fea0003800000 */
.L_x_3161:
[----:B------:R-:W-:Y:S01]  /*5660*/  ULDC.64 UR4, c[0x0][0x820] ;  /* 0x0002080000047ab9 */ /* 0x000fe20000000a00 */
[----:B------:R-:W-:Y:S01]  /*5670*/  ULDC UR6, c[0x0][0x80c] ;  /* 0x0002030000067ab9 */ /* 0x000fe20000000800 */
[----:B--2-4-:R-:W-:Y:S01]  /*5680*/  IMAD R28, R47, UR4, RZ ;  /* 0x000000042f1c7c24 */ /* 0x014fe2000f8e02ff */
[----:B------:R-:W-:Y:S01]  /*5690*/  ISETP.GE.OR P3, PT, R2, UR6, P3 ;  /* 0x0000000602007c0c */ /* 0x000fe20009f66670 */
[----:B------:R-:W-:Y:S01]  /*56a0*/  IMAD.WIDE.U32 R26, R46, UR4, R2 ;  /* 0x000000042e1a7c25 */ /* 0x000fe2000f8e0002 */
[----:B------:R-:W-:Y:S01]  /*56b0*/  BSSY B0, `(.L_x_3163) ;  /* 0x0000019000007945 */ /* 0x000fe20003800000 */
[----:B------:R-:W-:Y:S02]  /*56c0*/  ISETP.GE.OR P4, PT, R2, UR6, P4 ;  /* 0x0000000602007c0c */ /* 0x000fe4000a786670 */
[----:B------:R-:W-:Y:S01]  /*56d0*/  IMAD R3, R46, UR5, R28 ;  /* 0x000000052e037c24 */ /* 0x000fe2000f8e021c */
[----:B------:R-:W-:Y:S01]  /*56e0*/  ULDC.64 UR4, c[0x0][0x828] ;  /* 0x00020a0000047ab9 */ /* 0x000fe20000000a00 */
[----:B------:R2:W4:Y:S01]  /*56f0*/  LDS.128 R28, [R0] ;  /* 0x00000000001c7984 */ /* 0x0005220000000c00 */
[C---:B------:R-:W-:Y:S01]  /*5700*/  ISETP.GE.OR P5, PT, R2.reuse, UR6, P5 ;  /* 0x0000000602007c0c */ /* 0x040fe2000afa6670 */
[----:B------:R-:W-:Y:S01]  /*5710*/  IMAD.IADD R27, R27, 0x1, R3 ;  /* 0x000000011b1b7824 */ /* 0x000fe200078e0203 */
[----:B------:R-:W-:Y:S01]  /*5720*/  ISETP.GE.OR P2, PT, R2, UR6, P2 ;  /* 0x0000000602007c0c */ /* 0x000fe20009746670 */
[----:B------:R-:W-:Y:S01]  /*5730*/  IMAD R3, R42, UR4, RZ ;  /* 0x000000042a037c24 */ /* 0x000fe2000f8e02ff */
[C---:B------:R-:W-:Y:S01]  /*5740*/  ISETP.GE.OR P1, PT, R2.reuse, UR6, P1 ;  /* 0x0000000602007c0c */ /* 0x040fe20008f26670 */
[----:B------:R-:W-:Y:S01]  /*5750*/  IMAD.WIDE.U32 R34, R45, UR4, R26 ;  /* 0x000000042d227c25 */ /* 0x000fe2000f8e001a */
[----:B------:R-:W-:-:S03]  /*5760*/  ISETP.GE.OR P0, PT, R2, UR6, P0 ;  /* 0x0000000602007c0c */ /* 0x000fc60008706670 */
[----:B------:R-:W-:-:S04]  /*5770*/  IMAD R3, R45, UR5, R3 ;  /* 0x000000052d037c24 */ /* 0x000fc8000f8e0203 */
        /* <DEDUP_REMOVED lines=11> */
[----:B----4-:R2:W-:Y:S02]  /*5830*/  STG.E.128 desc[UR38][R32.64], R28 ;  /* 0x0000001c20007986 */ /* 0x0105e4000c101d26 */
.L_x_3164:
[----:B------:R-:W-:Y:S05]  /*5840*/  BSYNC B0 ;  /* 0x0000000000007941 */ /* 0x000fea0003800000 */
.L_x_3163:
[----:B------:R-:W-:Y:S04]  /*5850*/  BSSY B0, `(.L_x_3165) ;  /* 0x000000f000007945 */ /* 0x000fe80003800000 */
[----:B------:R-:W-:Y:S05]  /*5860*/  @P4 BRA `(.L_x_3166) ;  /* 0x0000000000344947 */ /* 0x000fea0003800000 */
[----:B--2-4-:R-:W-:Y:S01]  /*5870*/  IADD3 R29, P3, R24, 0x10, RZ ;  /* 0x00000010181d7810 */ /* 0x014fe20007f7e0ff */
[----:B------:R-:W-:Y:S01]  /*5880*/  ULDC.64 UR4, c[0x0][0x818] ;  /* 0x0002060000047ab9 */ /* 0x000fe20000000a00 */
[----:B------:R-:W-:Y:S02]  /*5890*/  IMAD.MOV.U32 R2, RZ, RZ, R34 ;  /* 0x000000ffff027224 */ /* 0x000fe400078e0022 */
[----:B------:R-:W-:Y:S02]  /*58a0*/  IMAD.MOV.U32 R3, RZ, RZ, R27 ;  /* 0x000000ffff037224 */ /* 0x000fe400078e001b */
[----:B-1-3--:R-:W-:Y:S02]  /*58b0*/  IMAD.X R0, RZ, RZ, R25, P3 ;  /* 0x000000ffff007224 */ /* 0x00afe400018e0619 */
        /* <DEDUP_REMOVED lines=8> */
.L_x_3166:
[----:B------:R-:W-:Y:S05]  /*5940*/  BSYNC B0 ;  /* 0x0000000000007941 */ /* 0x000fea0003800000 */
.L_x_3165:
[----:B------:R-:W-:Y:S04]  /*5950*/  BSSY B0, `(.L_x_3167) ;  /* 0x000000f000007945 */ /* 0x000fe80003800000 */
[----:B------:R-:W-:Y:S05]  /*5960*/  @P5 BRA `(.L_x_3168) ;  /* 0x0000000000345947 */ /* 0x000fea0003800000 */
[----:B-1----:R-:W-:Y:S01]  /*5970*/  IADD3 R21, P3, R24, 0x20, RZ ;  /* 0x0000002018157810 */ /* 0x002fe20007f7e0ff */
[----:B------:R-:W-:Y:S01]  /*5980*/  ULDC.64 UR4, c[0x0][0x818] ;  /* 0x0002060000047ab9 */ /* 0x000fe20000000a00 */
[----:B------:R-:W-:Y:S02]  /*5990*/  IMAD.MOV.U32 R2, RZ, RZ, R34 ;  /* 0x000000ffff027224 */ /* 0x000fe400078e0022 */
[----:B------:R-:W-:Y:S02]  /*59a0*/  IMAD.MOV.U32 R3, RZ, RZ, R27 ;  /* 0x000000ffff037224 */ /* 0x000fe400078e001b */
[----:B---3--:R-:W-:Y:S02]  /*59b0*/  IMAD.X R0, RZ, RZ, R25, P3 ;  /* 0x000000ffff007224 */ /* 0x008fe400018e0619 */
        /* <DEDUP_REMOVED lines=8> */
.L_x_3168:
[----:B------:R-:W-:Y:S05]  /*5a40*/  BSYNC B0 ;  /* 0x0000000000007941 */ /* 0x000fea0003800000 */
.L_x_3167:
        /* <DEDUP_REMOVED lines=15> */
.L_x_3170:
[----:B------:R-:W-:Y:S05]  /*5b40*/  BSYNC B0 ;  /* 0x0000000000007941 */ /* 0x000fea0003800000 */
.L_x_3169:
        /* <DEDUP_REMOVED lines=15> */
.L_x_3172:
[----:B------:R-:W-:Y:S05]  /*5c40*/  BSYNC B0 ;  /* 0x0000000000007941 */ /* 0x000fea0003800000 */
.L_x_3171:
        /* <DEDUP_REMOVED lines=15> */
.L_x_3149:
[----:B------:R-:W2:Y:S01]  /*5d40*/  LDL R15, [R1+0xc] ;  /* 0x00000c00010f7983 */ /* 0x000ea20000100800 */
[----:B------:R-:W2:Y:S08]  /*5d50*/  LDC.64 R2, c[0x0][0x870] ;  /* 0x00021c00ff027b82 */ /* 0x000eb00000000a00 */
[----:B------:R-:W1:Y:S08]  /*5d60*/  LDC.64 R4, c[0x0][0x870] ;  /* 0x00021c00ff047b82 */ /* 0x000e700000000a00 */
[----:B------:R-:W4:Y:S01]  /*5d70*/  LDC R0, c[0x0][0x808] ;  /* 0x00020200ff007b82 */ /* 0x000f220000000800 */
[----:B-1----:R-:W-:-:S04]  /*5d80*/  ISETP.NE.U32.AND P0, PT, R4, RZ, PT ;  /* 0x000000ff0400720c */ /* 0x002fc80003f05070 */
[----:B------:R-:W-:Y:S01]  /*5d90*/  ISETP.NE.AND.EX P0, PT, R5, RZ, PT, P0 ;  /* 0x000000ff0500720c */ /* 0x000fe20003f05300 */
[----:B--2---:R-:W-:Y:S02]  /*5da0*/  IMAD.WIDE R6, R15, 0x4, R2 ;  /* 0x000000040f067825 */ /* 0x004fe400078e0202 */
[----:B------:R-:W1:Y:S10]  /*5db0*/  LDC.64 R2, c[0x0][0x878] ;  /* 0x00021e00ff027b82 */ /* 0x000e740000000a00 */
[----:B------:R-:W2:Y:S01]  /*5dc0*/  @P0 LDG.E R5, desc[UR38][R6.64] ;  /* 0x0000002606050981 */ /* 0x000ea2000c1e1900 */
[----:B-1----:R-:W-:-:S04]  /*5dd0*/  ISETP.NE.U32.AND P1, PT, R2, RZ, PT ;  /* 0x000000ff0200720c */ /* 0x002fc80003f25070 */
[----:B------:R-:W-:-:S13]  /*5de0*/  ISETP.NE.AND.EX P1, PT, R3, RZ, PT, P1 ;  /* 0x000000ff0300720c */ /* 0x000fda0003f25310 */
[----:B------:R-:W1:Y:S02]  /*5df0*/  @P1 LDC.64 R2, c[0x0][0x878] ;  /* 0x00021e00ff021b82 */ /* 0x000e640000000a00 */
[----:B-1----:R-:W-:-:S05]  /*5e00*/  @P1 IMAD.WIDE R8, R15, 0x4, R2 ;  /* 0x000000040f081825 */ /* 0x002fca00078e0202 */
[----:B----4-:R1:W5:Y:S01]  /*5e10*/  @P1 LDG.E R0, desc[UR38][R8.64] ;  /* 0x0000002608001981 */ /* 0x010362000c1e1900 */
[----:B------:R-:W4:Y:S02]  /*5e20*/  S2R R2, SR_TID.X ;  /* 0x0000000000027919 */ /* 0x000f240000002100 */
[----:B----4-:R-:W-:Y:S01]  /*5e30*/  VIADD R10, R2, 0xffffff80 ;  /* 0xffffff80020a7836 */ /* 0x010fe20000000000 */
[----:B------:R-:W-:-:S03]  /*5e40*/  CS2R R2, SRZ ;  /* 0x0000000000027805 */ /* 0x000fc6000001ff00 */
[----:B------:R-:W-:-:S05]  /*5e50*/  IMAD.HI R4, R10, 0x2aaaaaab, RZ ;  /* 0x2aaaaaab0a047827 */ /* 0x000fca00078e02ff */
[----:B------:R-:W-:-:S04]  /*5e60*/  SHF.R.U32.HI R11, RZ, 0x1f, R4 ;  /* 0x0000001fff0b7819 */ /* 0x000fc80000011604 */
[----:B------:R-:W-:-:S05]  /*5e70*/  LEA.HI.SX32 R17, R4, R11, 0x1e ;  /* 0x0000000b04117211 */ /* 0x000fca00078ff2ff */
[----:B------:R-:W-:Y:S02]  /*5e80*/  IMAD R10, R17, -0x18, R10 ;  /* 0xffffffe8110a7824 */ /* 0x000fe400078e020a */
[--C-:B--2---:R-:W-:Y:S01]  /*5e90*/  @P0 IMAD.MOV.U32 R2, RZ, RZ, R5.reuse ;  /* 0x000000ffff020224 */ /* 0x104fe200078e0005 */
[----:B------:R-:W-:-:S04]  /*5ea0*/  @P0 SHF.R.S32.HI R3, RZ, 0x1f, R5 ;  /* 0x0000001fff030819 */ /* 0x000fc80000011405 */
[----:B------:R-:W-:Y:S01]  /*5eb0*/  IADD3 R4, P2, R17, R2, RZ ;  /* 0x0000000211047210 */ /* 0x000fe20007f5e0ff */
[----:B-1----:R-:W-:-:S12]  /*5ec0*/  @P1 BRA `(.L_x_3173) ;  /* 0x0000000000101947 */ /* 0x002fd80003800000 */
[----:B------:R-:W-:Y:S05]  /*5ed0*/  @!P0 BRA `(.L_x_3173) ;  /* 0x00000000000c8947 */ /* 0x000fea0003800000 */
[----:B------:R-:W2:Y:S04]  /*5ee0*/  LDG.E R9, desc[UR38][R6.64] ;  /* 0x0000002606097981 */ /* 0x000ea8000c1e1900 */
[----:B-----5:R-:W2:Y:S02]  /*5ef0*/  LDG.E R0, desc[UR38][R6.64+0x4] ;  /* 0x0000042606007981 */ /* 0x020ea4000c1e1900 */
[----:B--2---:R-:W-:-:S07]  /*5f00*/  IMAD.IADD R0, R0, 0x1, -R9 ;  /* 0x0000000100007824 */ /* 0x004fce00078e0a09 */
.L_x_3173:
[----:B------:R-:W2:Y:S01]  /*5f10*/  LDL.LU R18, [R1+0x10] ;  /* 0x0000100001127983 */ /* 0x000ea20000300800 */
[----:B------:R-:W-:Y:S01]  /*5f20*/  VIADD R7, R17, 0x10 ;  /* 0x0000001011077836 */ /* 0x000fe20000000000 */
[----:B------:R-:W-:Y:S01]  /*5f30*/  ULDC.64 UR4, c[0x0][0x820] ;  /* 0x0002080000047ab9 */ /* 0x000fe20000000a00 */
[----:B------:R-:W-:Y:S01]  /*5f40*/  IMAD.SHL.U32 R10, R10, 0x8, RZ ;  /* 0x000000080a0a7824 */ /* 0x000fe200078e00ff */
[----:B------:R-:W4:Y:S01]  /*5f50*/  LDL R20, [R1+0x18] ;  /* 0x0000180001147983 */ /* 0x000f220000100800 */
[----:B------:R-:W-:-:S03]  /*5f60*/  ULDC UR6, c[0x0][0x80c] ;  /* 0x0002030000067ab9 */ /* 0x000fc60000000800 */
[----:B------:R-:W3:Y:S01]  /*5f70*/  LDL R16, [R1+0x14] ;  /* 0x0000140001107983 */ /* 0x000ee20000100800 */
[----:B------:R-:W-:Y:S01]  /*5f80*/  SHF.R.S32.HI R11, RZ, 0x1f, R10 ;  /* 0x0000001fff0b7819 */ /* 0x000fe2000001140a */
[C---:B------:R-:W-:Y:S01]  /*5f90*/  VIADD R9, R17.reuse, 0x20 ;  /* 0x0000002011097836 */ /* 0x040fe20000000000 */
[C---:B------:R-:W-:Y:S01]  /*5fa0*/  LEA.HI.X.SX32 R5, R17.reuse, R3, 0x1, P2 ;  /* 0x0000000311057211 */ /* 0x040fe200010f0eff */
[----:B------:R-:W-:Y:S01]  /*5fb0*/  VIADD R13, R17, 0x40 ;  /* 0x00000040110d7836 */ /* 0x000fe20000000000 */
[----:B------:R-:W-:Y:S01]  /*5fc0*/  BSSY B0, `(.L_x_3174) ;  /* 0x0000022000007945 */ /* 0x000fe20003800000 */
[----:B--2--5:R-:W-:Y:S02]  /*5fd0*/  IMAD R12, R18, -0x60, R0 ;  /* 0xffffffa0120c7824 */ /* 0x024fe400078e0200 */
[----:B----4-:R-:W-:-:S03]  /*5fe0*/  IMAD R0, R20, UR4, RZ ;  /* 0x0000000414007c24 */ /* 0x010fc6000f8e02ff */
[-C--:B------:R-:W-:Y:S02]  /*5ff0*/  ISETP.GE.AND P4, PT, R7, R12.reuse, PT ;  /* 0x0000000c0700720c */ /* 0x080fe40003f86270 */
[-C--:B------:R-:W-:Y:S01]  /*6000*/  ISETP.GE.AND P3, PT, R17, R12.reuse, PT ;  /* 0x0000000c1100720c */ /* 0x080fe20003f66270 */
[C---:B---3--:R-:W-:Y:S01]  /*6010*/  IMAD R7, R16.reuse, UR5, R0 ;  /* 0x0000000510077c24 */ /* 0x048fe2000f8e0200 */
[----:B------:R-:W-:Y:S01]  /*6020*/  SHF.R.S32.HI R0, RZ, 0x1f, R15 ;  /* 0x0000001fff007819 */ /* 0x000fe2000001140f */
[----:B------:R-:W-:Y:S01]  /*6030*/  IMAD.WIDE.U32 R2, R16, UR4, R10 ;  /* 0x0000000410027c25 */ /* 0x000fe2000f8e000a */
[----:B------:R-:W-:Y:S01]  /*6040*/  ISETP.GE.OR P6, PT, R10, UR6, P3 ;  /* 0x000000060a007c0c */ /* 0x000fe20009fc6670 */
[----:B------:R-:W-:Y:S01]  /*6050*/  ULDC.64 UR4, c[0x0][0x828] ;  /* 0x00020a0000047ab9 */ /* 0x000fe20000000a00 */
[----:B------:R-:W-:Y:S01]  /*6060*/  SEL R14, R0, RZ, !P0 ;  /* 0x000000ff000e7207 */ /* 0x000fe20004000000 */
[----:B------:R-:W-:Y:S01]  /*6070*/  IMAD.IADD R3, R3, 0x1, R7 ;  /* 0x0000000103037824 */ /* 0x000fe200078e0207 */
[-C--:B------:R-:W-:Y:S01]  /*6080*/  ISETP.GE.AND P5, PT, R9, R12.reuse, PT ;  /* 0x0000000c0900720c */ /* 0x080fe20003fa6270 */
[----:B------:R-:W-:Y:S01]  /*6090*/  VIADD R9, R17, 0x30 ;  /* 0x0000003011097836 */ /* 0x000fe20000000000 */
[----:B------:R-:W-:Y:S01]  /*60a0*/  SEL R15, R15, RZ, !P0 ;  /* 0x000000ff0f0f7207 */ /* 0x000fe20004000000 */
[----:B------:R-:W-:Y:S01]  /*60b0*/  IMAD R0, R14, UR4, RZ ;  /* 0x000000040e007c24 */ /* 0x000fe2000f8e02ff */
[----:B------:R-:W-:-:S02]  /*60c0*/  ISETP.GE.AND P1, PT, R13, R12, PT ;  /* 0x0000000c0d00720c */ /* 0x000fc40003f26270 */
        /* <DEDUP_REMOVED lines=17> */
.L_x_3175:
[----:B------:R-:W-:Y:S05]  /*61e0*/  BSYNC B0 ;  /* 0x0000000000007941 */ /* 0x000fea0003800000 */
.L_x_3174:
        /* <DEDUP_REMOVED lines=12> */
[----:B-1----:R-:W-:Y:S01]  /*62b0*/  LEA R18, P0, R4, UR4, 0x1 ;  /* 0x0000000404127c11 */ /* 0x002fe2000f8008ff */
[----:B------:R-:W-:-:S05]  /*62c0*/  IMAD.IADD R5, R5, 0x1, R13 ;  /* 0x0000000105057824 */ /* 0x000fca00078e020d */
[----:B------:R-:W-:-:S05]  /*62d0*/  LEA.HI.X R19, R4, UR5, R5, 0x1, P0 ;  /* 0x0000000504137c11 */ /* 0x000fca00080f0c05 */
[----:B------:R2:W-:Y:S02]  /*62e0*/  STG.E.128 desc[UR38][R18.64], RZ ;  /* 0x000000ff12007986 */ /* 0x0005e4000c101d26 */
.L_x_3177:
[----:B------:R-:W-:Y:S05]  /*62f0*/  BSYNC B0 ;  /* 0x0000000000007941 */ /* 0x000fea0003800000 */
.L_x_3176:
        /* <DEDUP_REMOVED lines=12> */
[----:B-12---:R-:W-:Y:S01]  /*63c0*/  LEA R18, P6, R4, UR4, 0x1 ;  /* 0x0000000404127c11 */ /* 0x006fe2000f8c08ff */
[----:B------:R-:W-:-:S05]  /*63d0*/  IMAD.IADD R5, R5, 0x1, R13 ;  /* 0x0000000105057824 */ /* 0x000fca00078e020d */
[----:B------:R-:W-:-:S05]  /*63e0*/  LEA.HI.X R19, R4, UR5, R5, 0x1, P6 ;  /* 0x0000000504137c11 */ /* 0x000fca000b0f0c05 */
[----:B------:R3:W-:Y:S02]  /*63f0*/  STG.E.128 desc[UR38][R18.64], RZ ;  /* 0x000000ff12007986 */ /* 0x0007e4000c101d26 */
.L_x_3179:
[----:B------:R-:W-:Y:S05]  /*6400*/  BSYNC B0 ;  /* 0x0000000000007941 */ /* 0x000fea0003800000 */
.L_x_3178:
        /* <DEDUP_REMOVED lines=13> */
[----:B-123--:R-:W-:Y:S01]  /*64e0*/  LEA R18, P0, R4, UR4, 0x1 ;  /* 0x0000000404127c11 */ /* 0x00efe2000f8008ff */
[----:B------:R-:W-:-:S05]  /*64f0*/  IMAD.IADD R5, R5, 0x1, R13 ;  /* 0x0000000105057824 */ /* 0x000fca00078e020d */
[----:B------:R-:W-:-:S05]  /*6500*/  LEA.HI.X R19, R4, UR5, R5, 0x1, P0 ;  /* 0x0000000504137c11 */ /* 0x000fca00080f0c05 */
[----:B------:R4:W-:Y:S02]  /*6510*/  STG.E.128 desc[UR38][R18.64], RZ ;  /* 0x000000ff12007986 */ /* 0x0009e4000c101d26 */
.L_x_3181:
[----:B------:R-:W-:Y:S05]  /*6520*/  BSYNC B0 ;  /* 0x0000000000007941 */ /* 0x000fea0003800000 */
.L_x_3180:
        /* <DEDUP_REMOVED lines=16> */
.L_x_3183:
[----:B------:R-:W-:Y:S05]  /*6630*/  BSYNC B0 ;  /* 0x0000000000007941 */ /* 0x000fea0003800000 */
.L_x_3182:
[----:B------:R-:W-:Y:S01]  /*6640*/  ISETP.GE.OR P6, PT, R10, UR6, P0 ;  /* 0x000000060a007c0c */ /* 0x000fe200087c6670 */
[----:B------:R-:W-:-:S12]  /*6650*/  BSSY B0, `(.L_x_3184) ;  /* 0x000000f000007945 */ /* 0x000fd80003800000 */
        /* <DEDUP_REMOVED lines=14> */
.L_x_3185:
[----:B------:R-:W-:Y:S05]  /*6740*/  BSYNC B0 ;  /* 0x0000000000007941 */ /* 0x000fea0003800000 */
.L_x_3184:
[----:B------:R-:W-:Y:S01]  /*6750*/  ULDC.64 UR4, c[0x0][0x850] ;  /* 0x0002140000047ab9 */ /* 0x000fe20000000a00 */
[----:B------:R-:W-:Y:S01]  /*6760*/  ULDC UR6, c[0x0][0x83c] ;  /* 0x00020f0000067ab9 */ /* 0x000fe20000000800 */
[----:B------:R-:W-:Y:S01]  /*6770*/  IMAD R0, R20, UR4, RZ ;  /* 0x0000000414007c24 */ /* 0x000fe2000f8e02ff */
[----:B------:R-:W-:Y:S01]  /*6780*/  ISETP.GE.OR P3, PT, R10, UR6, P3 ;  /* 0x000000060a007c0c */ /* 0x000fe20009f66670 */
[----:B------:R-:W-:Y:S01]  /*6790*/  IMAD.WIDE.U32 R4, R16, UR4, R10 ;  /* 0x0000000410047c25 */ /* 0x000fe2000f8e000a */
[----:B------:R-:W-:Y:S01]  /*67a0*/  BSSY B0, `(.L_x_3186) ;  /* 0x0000018000007945 */ /* 0x000fe20003800000 */
[----:B------:R-:W-:Y:S02]  /*67b0*/  ISETP.GE.OR P4, PT, R10, UR6, P4 ;  /* 0x000000060a007c0c */ /* 0x000fe4000a786670 */
[----:B-1----:R-:W-:Y:S01]  /*67c0*/  IMAD R7, R16, UR5, R0 ;  /* 0x0000000510077c24 */ /* 0x002fe2000f8e0200 */
[----:B------:R-:W-:Y:S01]  /*67d0*/  ULDC.64 UR4, c[0x0][0x858] ;  /* 0x0002160000047ab9 */ /* 0x000fe20000000a00 */
[----:B------:R-:W-:Y:S01]  /*67e0*/  ISETP.GE.OR P5, PT, R10, UR6, P5 ;  /* 0x000000060a007c0c */ /* 0x000fe2000afa6670 */
[----:B------:R-:W-:Y:S01]  /*67f0*/  IMAD R0, R14, UR4, RZ ;  /* 0x000000040e007c24 */ /* 0x000fe2000f8e02ff */
[C---:B------:R-:W-:Y:S01]  /*6800*/  ISETP.GE.OR P2, PT, R10.reuse, UR6, P2 ;  /* 0x000000060a007c0c */ /* 0x040fe20009746670 */
[----:B------:R-:W-:Y:S01]  /*6810*/  IMAD.IADD R5, R5, 0x1, R7 ;  /* 0x0000000105057824 */ /* 0x000fe200078e0207 */
[C---:B------:R-:W-:Y:S01]  /*6820*/  ISETP.GE.OR P1, PT, R10.reuse, UR6, P1 ;  /* 0x000000060a007c0c */ /* 0x040fe20008f26670 */
[C---:B------:R-:W-:Y:S01]  /*6830*/  IMAD R7, R15.reuse, UR5, R0 ;  /* 0x000000050f077c24 */ /* 0x040fe2000f8e0200 */
[----:B------:R-:W-:Y:S01]  /*6840*/  ISETP.GE.OR P0, PT, R10, UR6, P0 ;  /* 0x000000060a007c0c */ /* 0x000fe20008706670 */
[----:B------:R-:W-:-:S04]  /*6850*/  IMAD.WIDE.U32 R8, R15, UR4, R4 ;  /* 0x000000040f087c25 */ /* 0x000fc8000f8e0004 */
[----:B------:R-:W-:Y:S01]  /*6860*/  IMAD.IADD R7, R9, 0x1, R7 ;  /* 0x0000000109077824 */ /* 0x000fe200078e0207 */
[----:B------:R-:W-:Y:S07]  /*6870*/  @P3 BRA `(.L_x_3187) ;  /* 0x0000000000283947 */ /* 0x000fee0003800000 */
        /* <DEDUP_REMOVED lines=10> */
.L_x_3187:
[----:B------:R-:W-:Y:S05]  /*6920*/  BSYNC B0 ;  /* 0x0000000000007941 */ /* 0x000fea0003800000 */
.L_x_3186:
        /* <DEDUP_REMOVED lines=15> */
.L_x_3189:
[----:B------:R-:W-:Y:S05]  /*6a20*/  BSYNC B0 ;  /* 0x0000000000007941 */ /* 0x000fea0003800000 */
.L_x_3188:
        /* <DEDUP_REMOVED lines=15> */
.L_x_3191:
[----:B------:R-:W-:Y:S05]  /*6b20*/  BSYNC B0 ;  /* 0x0000000000007941 */ /* 0x000fea0003800000 */
.L_x_3190:
        /* <DEDUP_REMOVED lines=15> */
.L_x_3193:
[----:B------:R-:W-:Y:S05]  /*6c20*/  BSYNC B0 ;  /* 0x0000000000007941 */ /* 0x000fea0003800000 */
.L_x_3192:
        /* <DEDUP_REMOVED lines=15> */
.L_x_3195:
[----:B------:R-:W-:Y:S05]  /*6d20*/  BSYNC B0 ;  /* 0x0000000000007941 */ /* 0x000fea0003800000 */
.L_x_3194:
        /* <DEDUP_REMOVED lines=15> */
.L_x_3118:
        /* <DEDUP_REMOVED lines=29> */
.L_x_3197:
[----:B------:R-:W-:Y:S01]  /*6ff0*/  ULDC UR9, c[0x0][0x8c4] ;  /* 0x0002310000097ab9 */ /* 0x000fe20000000800 */
[----:B------:R-:W-:Y:S01]  /*7000*/  UMOV UR7, UR8 ;  /* 0x0000000800077c82 */ /* 0x000fe20008000000 */
[----:B------:R-:W-:-:S11]  /*7010*/  UISETP.NE.AND UP0, UPT, UR9, 0x1, UPT ;  /* 0x000000010900788c */ /* 0x000fd6000bf05270 */
[----:B------:R-:W-:Y:S02]  /*7020*/  @UP0 ULDC.64 UR10, c[0x0][0x8c8] ;  /* 0x00023200000a0ab9 */ /* 0x000fe40000000a00 */
[----:B------:R-:W-:-:S04]  /*7030*/  UIMAD.WIDE.U32 UR4, UR8, UR10, URZ ;  /* 0x0000000a080472a5 */ /* 0x000fc8000f8e003f */
[----:B------:R-:W-:-:S04]  /*7040*/  @UP0 USHF.R.U32.HI UR7, URZ, UR11, UR5 ;  /* 0x0000000b3f070299 */ /* 0x000fc80008011605 */
[----:B------:R-:W-:-:S12]  /*7050*/  UIMAD UR4, UR7, UR9, URZ ;  /* 0x00000009070472a4 */ /* 0x000fd8000f8e023f */
.L_x_3198:
        /* <DEDUP_REMOVED lines=9> */
[----:B------:R-:W-:-:S03]  /*70f0*/  @UP0 USHF.R.U32.HI UR17, URZ, UR6, UR5 ;  /* 0x000000063f110299 */ /* 0x000fc60008011605 */
[----:B------:R-:W-:Y:S01]  /*7100*/  ULDC.64 UR4, c[0x0][0x8f8] ;  /* 0x00023e0000047ab9 */ /* 0x000fe20000000a00 */
[----:B------:R-:W-:Y:S01]  /*7110*/  UIADD3 UR6, -UR17, URZ, URZ ;  /* 0x0000003f11067290 */ /* 0x000fe2000fffe13f */
[----:B------:R-:W-:-:S03]  /*7120*/  ISETP.NE.U32.AND P0, PT, RZ, UR4, PT ;  /* 0x00000004ff007c0c */ /* 0x000fc6000bf05070 */
[----:B------:R-:W-:Y:S01]  /*7130*/  UIMAD UR6, UR9, UR6, UR8 ;  /* 0x00000006090672a4 */ /* 0x000fe2000f8e0208 */
[----:B------:R-:W-:-:S13]  /*7140*/  ISETP.NE.AND.EX P0, PT, RZ, UR5, PT, P0 ;  /* 0x00000005ff007c0c */ /* 0x000fda000bf05300 */
        /* <DEDUP_REMOVED lines=8> */
.L_x_3199:
        /* <DEDUP_REMOVED lines=11> */
[----:B------:R-:W-:Y:S01]  /*7280*/  R2UR UR4, R0 ;  /* 0x00000000000472ca */ /* 0x000fe200000e0000 */
[----:B------:R-:W-:-:S14]  /*7290*/  BRA `(.L_x_3200) ;  /* 0x0000000000047947 */ /* 0x000fdc0003800000 */
.L_x_3201:
[----:B------:R-:W-:-:S05]  /*72a0*/  ULDC UR4, c[0x0][0x8ec] ;  /* 0x00023b0000047ab9 */ /* 0x000fca0000000800 */
.L_x_3200:
[----:B------:R-:W-:-:S04]  /*72b0*/  UIADD3 UR4, UR4, 0x5f, URZ ;  /* 0x0000005f04047890 */ /* 0x000fc8000fffe03f */
[----:B------:R-:W-:-:S04]  /*72c0*/  UIMAD.WIDE UR4, UR4, 0x2aaaaaab, URZ ;  /* 0x2aaaaaab040478a5 */ /* 0x000fc8000f8e023f */
[----:B------:R-:W-:-:S04]  /*72d0*/  USHF.R.U32.HI UR4, URZ, 0x1f, UR5 ;  /* 0x0000001f3f047899 */ /* 0x000fc80008011605 */
[----:B------:R-:W-:-:S04]  /*72e0*/  ULEA.HI.SX32 UR4, UR5, UR4, 0x1c ;  /* 0x0000000405047291 */ /* 0x000fc8000f8fe23f */
[----:B------:R-:W-:-:S04]  /*72f0*/  UISETP.GE.AND UP0, UPT, UR7, UR4, UPT ;  /* 0x000000040700728c */ /* 0x000fc8000bf06270 */
[----:B------:R-:W-:-:S06]  /*7300*/  USEL UR17, UR17, 0xffffffff, !UP0 ;  /* 0xffffffff11117887 */ /* 0x000fcc000c000000 */
[----:B------:R-:W-:-:S13]  /*7310*/  ISETP.LE.AND P0, PT, RZ, UR17, PT ;  /* 0x00000011ff007c0c */ /* 0x000fda000bf03270 */
[----:B------:R-:W-:Y:S05]  /*7320*/  @!P0 BRA `(.L_x_3125) ;  /* 0x0000004000508947 */ /* 0x000fea0003800000 */
[----:B------:R-:W-:Y:S01]  /*7330*/  ULDC.64 UR4, c[0x0][0x770] ;  /* 0x0001dc0000047ab9 */ /* 0x000fe20000000a00 */
[----:B------:R-:W-:Y:S01]  /*7340*/  ULDC.64 UR12, c[0x0][0x788] ;  /* 0x0001e200000c7ab9 */ /* 0x000fe20000000a00 */
        /* <DEDUP_REMOVED lines=19> */
[----:B------:R-:W-:-:S11]  /*7480*/  USHF.R.S32.HI UR11, URZ, 0x1f, UR6 ;  /* 0x0000001f3f0b7899 */ /* 0x000fd60008011406 */
        /* <DEDUP_REMOVED lines=16> */
.L_x_3202:
        /* <DEDUP_REMOVED lines=13> */
.L_x_3203:
        /* <DEDUP_REMOVED lines=12> */
.L_x_3204:
[----:B------:R-:W-:Y:S01]  /*7720*/  UIMAD UR7, UR7, 0x60, UR10 ;  /* 0x00000060070778a4 */ /* 0x000fe2000f8e020a */
[----:B------:R-:W-:Y:S01]  /*7730*/  ULDC UR9, c[0x0][0x74c] ;  /* 0x0001d30000097ab9 */ /* 0x000fe20000000800 */
[----:B------:R-:W-:Y:S02]  /*7740*/  UIADD3 UR10, UR10, 0x3f, URZ ;  /* 0x0000003f0a0a7890 */ /* 0x000fe4000fffe03f */
[----:B------:R-:W-:-:S04]  /*7750*/  UIADD3 UR7, UR7, -UR9, -UR8 ;  /* 0x8000000907077290 */ /* 0x000fc8000fffe808 */
        /* <DEDUP_REMOVED lines=11> */
[----:B------:R-:W-:Y:S01]  /*7810*/  ULDC.64 UR18, c[0x0][0x2d8] ;  /* 0x0000b60000127ab9 */ /* 0x000fe20000000a00 */
[----:B------:R-:W-:Y:S02]  /*7820*/  USHF.R.S32.HI UR9, URZ, 0x1f, UR17 ;  /* 0x0000001f3f097899 */ /* 0x000fe40008011411 */
[----:B------:R-:W-:Y:S02]  /*7830*/  UIMAD UR8, UR11, UR18, URZ ;  /* 0x000000120b0872a4 */ /* 0x000fe4000f8e023f */
[----:B------:R-:W-:Y:S02]  /*7840*/  UIMAD.WIDE.U32 UR10, UR6, UR18, URZ ;  /* 0x00000012060a72a5 */ /* 0x000fe4000f8e003f */
[----:B------:R-:W-:Y:S02]  /*7850*/  UIMAD UR19, UR6, UR19, UR8 ;  /* 0x00000013061372a4 */ /* 0x000fe4000f8e0208 */
[----:B------:R-:W-:Y:S02]  /*7860*/  UIADD3 UR6, UR7, -UR16, URZ ;  /* 0x8000001007067290 */ /* 0x000fe4000fffe03f */
[----:B------:R-:W-:-:S02]  /*7870*/  USEL UR17, UR17, URZ, !UP0 ;  /* 0x0000003f11117287 */ /* 0x000fc4000c000000 */
[----:B------:R-:W-:Y:S02]  /*7880*/  ULOP3.LUT UR6, UR6, 0x1, URZ, 0xc0, !UPT ;  /* 0x0000000106067892 */ /* 0x000fe4000f8ec03f */
[----:B------:R-:W-:Y:S02]  /*7890*/  USEL UR18, UR9, URZ, !UP0 ;  /* 0x0000003f09127287 */ /* 0x000fe4000c000000 */
[----:B------:R-:W-:Y:S02]  /*78a0*/  UISETP.NE.U32.AND UP0, UPT, UR6, 0x1, UPT ;  /* 0x000000010600788c */ /* 0x000fe4000bf05070 */
[----:B------:R-:W-:Y:S02]  /*78b0*/  UIADD3 UR8, UP1, UR4, UR10, URZ ;  /* 0x0000000a04087290 */ /* 0x000fe4000ff3e03f */
[----:B------:R-:W-:Y:S02]  /*78c0*/  UIADD3 UR19, UR11, UR19, URZ ;  /* 0x000000130b137290 */ /* 0x000fe4000fffe03f */
[----:B------:R-:W-:Y:S01]  /*78d0*/  PLOP3.LUT P1, PT, PT, PT, UP0, 0x80, 0x0 ;  /* 0x000000000000781c */ /* 0x000fe20003f2f008 */
[----:B------:R-:W-:Y:S01]  /*78e0*/  ULDC.64 UR36, c[0x0][0x2e0] ;  /* 0x0000b80000247ab9 */ /* 0x000fe20000000a00 */
[----:B------:R-:W-:-:S02]  /*78f0*/  UIADD3.X UR9, UR5, UR19, URZ, UP1, !UPT ;  /* 0x0000001305097290 */ /* 0x000fc40008ffe43f */
        /* <DEDUP_REMOVED lines=24> */
.L_x_3207:
[----:B------:R-:W-:Y:S05]  /*7a80*/  BSYNC B0 ;  /* 0x0000000000007941 */ /* 0x000fea0003800000 */
.L_x_3206:
        /* <DEDUP_REMOVED lines=18> */
.L_x_3209:
[----:B------:R-:W-:Y:S05]  /*7bb0*/  BSYNC B0 ;  /* 0x0000000000007941 */ /* 0x000fea0003800000 */
.L_x_3208:
        /* <DEDUP_REMOVED lines=19> */
.L_x_3211:
[----:B------:R-:W-:Y:S05]  /*7cf0*/  BSYNC B0 ;  /* 0x0000000000007941 */ /* 0x000fea0003800000 */
.L_x_3210:
[----:B------:R-:W-:Y:S06]  /*7d00*/  BAR.ARV 0xa, 0xa0 ;  /* 0x0282800000007b1d */ /* 0x000fec0000002000 */
[----:B------:R-:W-:Y:S04]  /*7d10*/  BSSY B0, `(.L_x_3212) ;  /* 0x0000003000007945 */ /* 0x000fe80003800000 */
[----:B------:R-:W-:Y:S05]  /*7d20*/  @!P0 BRA `(.L_x_3213) ;  /* 0x0000000000048947 */ /* 0x000fea0003800000 */
[----:B------:R-:W-:-:S04]  /*7d30*/  DEPBAR.LE SB0, 0x1 ;  /* 0x000080400000791a */ /* 0x000fc80000000000 */
.L_x_3213:
[----:B------:R-:W-:Y:S05]  /*7d40*/  BSYNC B0 ;  /* 0x0000000000007941 */ /* 0x000fea0003800000 */
.L_x_3212:
[----:B------:R-:W-:Y:S06]  /*7d50*/  BAR.ARV 0xb, 0xa0 ;  /* 0x02c2800000007b1d */ /* 0x000fec0000002000 */
[----:B------:R-:W-:Y:S04]  /*7d60*/  BSSY B0, `(.L_x_3214) ;  /* 0x0000003000007945 */ /* 0x000fe80003800000 */
[----:B------:R-:W-:Y:S05]  /*7d70*/  @!P0 BRA `(.L_x_3215) ;  /* 0x0000000000048947 */ /* 0x000fea0003800000 */
[----:B------:R-:W-:-:S04]  /*7d80*/  DEPBAR.LE SB0, 0x0 ;  /* 0x000080000000791a */ /* 0x000fc80000000000 */
.L_x_3215:
[----:B------:R-:W-:Y:S05]  /*7d90*/  BSYNC B0 ;  /* 0x0000000000007941 */ /* 0x000fea0003800000 */
.L_x_3214:
[----:B------:R-:W-:Y:S06]  /*7da0*/  BAR.ARV 0xc, 0xa0 ;  /* 0x0302800000007b1d */ /* 0x000fec0000002000 */
[----:B------:R-:W-:Y:S01]  /*7db0*/  UIADD3 UR20, UR16, 0x1, URZ ;  /* 0x0000000110147890 */ /* 0x000fe2000fffe03f */
[----:B------:R-:W-:Y:S11]  /*7dc0*/  BRA `(.L_x_3216) ;  /* 0x0000000000047947 */ /* 0x000ff60003800000 */
.L_x_3205:
[----:B------:R-:W-:-:S05]  /*7dd0*/  UMOV UR20, UR16 ;  /* 0x0000001000147c82 */ /* 0x000fca0008000000 */
.L_x_3216:
[----:B------:R-:W-:-:S04]  /*7de0*/  UIADD3 UR6, UR16, 0x1, URZ ;  /* 0x0000000110067890 */ /* 0x000fc8000fffe03f */
[----:B------:R-:W-:-:S06]  /*7df0*/  UISETP.NE.AND UP0, UPT, UR7, UR6, UPT ;  /* 0x000000060700728c */ /* 0x000fcc000bf05270 */
[----:B------:R-:W-:-:S13]  /*7e00*/  PLOP3.LUT P1, PT, PT, PT, UP0, 0x80, 0x0 ;  /* 0x000000000000781c */ /* 0x000fda0003f2f008 */
        /* <DEDUP_REMOVED lines=23> */
.L_x_3237:
        /* <DEDUP_REMOVED lines=32> */
.L_x_3218:
[----:B------:R-:W-:Y:S05]  /*8180*/  BSYNC B0 ;  /* 0x0000000000007941 */ /* 0x000fea0003800000 */
.L_x_3217:
        /* <DEDUP_REMOVED lines=12> */
.L_x_3220:
[----:B------:R-:W-:Y:S05]  /*8250*/  BSYNC B0 ;  /* 0x0000000000007941 */ /* 0x000fea0003800000 */
.L_x_3219:
        /* <DEDUP_REMOVED lines=13> */
.L_x_3222:
[----:B------:R-:W-:Y:S05]  /*8330*/  BSYNC B0 ;  /* 0x0000000000007941 */ /* 0x000fea0003800000 */
.L_x_3221:
[----:B------:R-:W-:Y:S06]  /*8340*/  BAR.ARV 0xa, 0xa0 ;  /* 0x0282800000007b1d */ /* 0x000fec0000002000 */
[----:B------:R-:W-:Y:S04]  /*8350*/  BSSY B0, `(.L_x_3223) ;  /* 0x0000003000007945 */ /* 0x000fe80003800000 */
[----:B------:R-:W-:Y:S05]  /*8360*/  @!P0 BRA `(.L_x_3224) ;  /* 0x0000000000048947 */ /* 0x000fea0003800000 */
[----:B------:R-:W-:-:S04]  /*8370*/  DEPBAR.LE SB0, 0x1 ;  /* 0x000080400000791a */ /* 0x000fc80000000000 */
.L_x_3224:
[----:B------:R-:W-:Y:S05]  /*8380*/  BSYNC B0 ;  /* 0x0000000000007941 */ /* 0x000fea0003800000 */
.L_x_3223:
[----:B------:R-:W-:Y:S06]  /*8390*/  BAR.ARV 0xb, 0xa0 ;  /* 0x02c2800000007b1d */ /* 0x000fec0000002000 */
[----:B------:R-:W-:Y:S04]  /*83a0*/  BSSY B0, `(.L_x_3225) ;  /* 0x0000003000007945 */ /* 0x000fe80003800000 */
[----:B------:R-:W-:Y:S05]  /*83b0*/  @!P0 BRA `(.L_x_3226) ;  /* 0x0000000000048947 */ /* 0x000fea0003800000 */
[----:B------:R-:W-:-:S04]  /*83c0*/  DEPBAR.LE SB0, 0x0 ;  /* 0x000080000000791a */ /* 0x000fc80000000000 */
.L_x_3226:
[----:B------:R-:W-:Y:S05]  /*83d0*/  BSYNC B0 ;  /* 0x0000000000007941 */ /* 0x000fea0003800000 */
.L_x_3225:
        /* <DEDUP_REMOVED lines=13> */
.L_x_3228:
[----:B------:R-:W-:Y:S05]  /*84b0*/  BSYNC B0 ;  /* 0x0000000000007941 */ /* 0x000fea0003800000 */
.L_x_3227:
        /* <DEDUP_REMOVED lines=12> */
.L_x_3230:
[----:B------:R-:W-:Y:S05]  /*8580*/  BSYNC B0 ;  /* 0x0000000000007941 */ /* 0x000fea0003800000 */
.L_x_3229:
        /* <DEDUP_REMOVED lines=13> */
.L_x_3232:
[----:B------:R-:W-:Y:S05]  /*8660*/  BSYNC B0 ;  /* 0x0000000000007941 */ /* 0x000fea0003800000 */
.L_x_3231:
[----:B------:R-:W-:Y:S06]  /*8670*/  BAR.ARV 0xa, 0xa0 ;  /* 0x0282800000007b1d */ /* 0x000fec0000002000 */
[----:B------:R-:W-:Y:S04]  /*8680*/  BSSY B0, `(.L_x_3233) ;  /* 0x0000003000007945 */ /* 0x000fe80003800000 */
[----:B------:R-:W-:Y:S05]  /*8690*/  @!P0 BRA `(.L_x_3234) ;  /* 0x0000000000048947 */ /* 0x000fea0003800000 */
[----:B------:R-:W-:-:S04]  /*86a0*/  DEPBAR.LE SB0, 0x1 ;  /* 0x000080400000791a */ /* 0x000fc80000000000 */
.L_x_3234:
[----:B------:R-:W-:Y:S05]  /*86b0*/  BSYNC B0 ;  /* 0x0000000000007941 */ /* 0x000fea0003800000 */
.L_x_3233:
[----:B------:R-:W-:Y:S01]  /*86c0*/  UIADD3 UR20, UR20, 0x2, URZ ;  /* 0x0000000214147890 */ /* 0x000fe2000fffe03f */
[----:B------:R-:W-:Y:S06]  /*86d0*/  BAR.ARV 0xb, 0xa0 ;  /* 0x02c2800000007b1d */ /* 0x000fec0000002000 */
[----:B------:R-:W-:Y:S01]  /*86e0*/  UISETP.GE.AND UP0, UPT, UR20, UR7, UPT ;  /* 0x000000071400728c */ /* 0x000fe2000bf06270 */
[----:B------:R-:W-:Y:S04]  /*86f0*/  BSSY B0, `(.L_x_3235) ;  /* 0x0000003000007945 */ /* 0x000fe80003800000 */
[----:B------:R-:W-:Y:S06]  /*8700*/  @!P0 BRA `(.L_x_3236) ;  /* 0x0000000000048947 */ /* 0x000fec0003800000 */
[----:B------:R-:W-:-:S04]  /*8710*/  DEPBAR.LE SB0, 0x0 ;  /* 0x000080000000791a */ /* 0x000fc80000000000 */
.L_x_3236:
[----:B------:R-:W-:Y:S05]  /*8720*/  BSYNC B0 ;  /* 0x0000000000007941 */ /* 0x000fea0003800000 */
.L_x_3235:
[----:B------:R-:W-:Y:S06]  /*8730*/  BAR.ARV 0xc, 0xa0 ;  /* 0x0302800000007b1d */ /* 0x000fec0000002000 */
[----:B------:R-:W-:Y:S01]  /*8740*/  PLOP3.LUT P1, PT, PT, PT, UP0, 0x80, 0x0 ;  /* 0x000000000000781c */ /* 0x000fe20003f2f008 */
[----:B------:R-:W-:Y:S02]  /*8750*/  UIADD3 UR47, UR47, 0x6000, URZ ;  /* 0x000060002f2f7890 */ /* 0x000fe4000fffe03f */
[----:B------:R-:W-:-:S10]  /*8760*/  UIADD3 UR6, UR6, 0x6000, URZ ;  /* 0x0000600006067890 */ /* 0x000fd4000fffe03f */
[----:B------:R-:W-:Y:S05]  /*8770*/  @!P1 BRA `(.L_x_3237) ;  /* 0xfffffff800009947 */ /* 0x000fea000383ffff */
[----:B------:R-:W-:Y:S05]  /*8780*/  BRA `(.L_x_3125) ;  /* 0x0000002c00387947 */ /* 0x000fea0003800000 */
.L_x_3196:
[----:B------:R-:W1:Y:S01]  /*8790*/  LDC R5, c[0x0][0x8d0] ;  /* 0x00023400ff057b82 */ /* 0x000e620000000800 */
[----:B------:R-:W2:Y:S01]  /*87a0*/  S2R R3, SR_CTAID.X ;  /* 0x0000000000037919 */ /* 0x000ea20000002500 */
[----:B------:R-:W-:Y:S01]  /*87b0*/  ULDC UR4, c[0x0][0x8e8] ;  /* 0x00023a0000047ab9 */ /* 0x000fe20000000800 */
[----:B-1----:R-:W-:Y:S01]  /*87c0*/  ISETP.NE.AND P0, PT, R5, 0x1, PT ;  /* 0x000000010500780c */ /* 0x002fe20003f05270 */
[----:B--2---:R-:W-:-:S12]  /*87d0*/  IMAD.MOV.U32 R2, RZ, RZ, R3 ;  /* 0x000000ffff027224 */ /* 0x004fd800078e0003 */
[----:B------:R-:W1:Y:S08]  /*87e0*/  @P0 LDC R0, c[0x0][0x8d4] ;  /* 0x00023500ff000b82 */ /* 0x000e700000000800 */
[----:B------:R-:W2:Y:S01]  /*87f0*/  @P0 LDC R7, c[0x0][0x8d8] ;  /* 0x00023600ff070b82 */ /* 0x000ea20000000800 */
[----:B-1----:R-:W-:-:S05]  /*8800*/  @P0 IMAD.HI.U32 R0, R3, R0, RZ ;  /* 0x0000000003000227 */ /* 0x002fca00078e00ff */
[----:B--2---:R-:W-:-:S04]  /*8810*/  @P0 SHF.R.U32.HI R2, RZ, R7, R0 ;  /* 0x00000007ff020219 */ /* 0x004fc80000011600 */
[----:B------:R-:W-:Y:S01]  /*8820*/  ISETP.GE.AND P0, PT, R2, UR4, PT ;  /* 0x0000000402007c0c */ /* 0x000fe2000bf06270 */
[----:B------:R-:W-:-:S04]  /*8830*/  IMAD.MOV R0, RZ, RZ, -R2 ;  /* 0x000000ffff007224 */ /* 0x000fc800078e0a02 */
[----:B------:R-:W-:-:S08]  /*8840*/  IMAD R5, R5, R0, R3 ;  /* 0x0000000005057224 */ /* 0x000fd000078e0203 */
[----:B------:R-:W-:Y:S05]  /*8850*/  @!P0 BRA `(.L_x_3238) ;  /* 0x0000000000208947 */ /* 0x000fea0003800000 */
[----:B------:R-:W1:Y:S01]  /*8860*/  LDC R3, c[0x0][0x8dc] ;  /* 0x00023700ff037b82 */ /* 0x000e620000000800 */
[----:B------:R-:W-:Y:S01]  /*8870*/  IMAD.MOV.U32 R0, RZ, RZ, R5 ;  /* 0x000000ffff007224 */ /* 0x000fe200078e0005 */
[----:B-1----:R-:W-:-:S13]  /*8880*/  ISETP.NE.AND P0, PT, R3, 0x1, PT ;  /* 0x000000010300780c */ /* 0x002fda0003f05270 */
[----:B------:R-:W1:Y:S02]  /*8890*/  @P0 LDC.64 R6, c[0x0][0x8e0] ;  /* 0x00023800ff060b82 */ /* 0x000e640000000a00 */
[----:B-1----:R-:W-:-:S05]  /*88a0*/  @P0 IMAD.HI.U32 R4, R5, R6, RZ ;  /* 0x0000000605040227 */ /* 0x002fca00078e00ff */
[----:B------:R-:W-:-:S05]  /*88b0*/  @P0 SHF.R.U32.HI R0, RZ, R7, R4 ;  /* 0x00000007ff000219 */ /* 0x000fca0000011604 */
[----:B------:R-:W-:Y:S01]  /*88c0*/  IMAD R3, R0, R3, RZ ;  /* 0x0000000300037224 */ /* 0x000fe200078e02ff */
[----:B------:R-:W-:Y:S06]  /*88d0*/  BRA `(.L_x_3239) ;  /* 0x00000000001c7947 */ /* 0x000fec0003800000 */
.L_x_3238:
[----:B------:R-:W1:Y:S01]  /*88e0*/  LDC R3, c[0x0][0x8c4] ;  /* 0x00023100ff037b82 */ /* 0x000e620000000800 */
[----:B------:R-:W-:Y:S01]  /*88f0*/  IMAD.MOV.U32 R0, RZ, RZ, R5 ;  /* 0x000000ffff007224 */ /* 0x000fe200078e0005 */
[----:B-1----:R-:W-:-:S13]  /*8900*/  ISETP.NE.AND P0, PT, R3, 0x1, PT ;  /* 0x000000010300780c */ /* 0x002fda0003f05270 */
[----:B------:R-:W1:Y:S02]  /*8910*/  @P0 LDC.64 R6, c[0x0][0x8c8] ;  /* 0x00023200ff060b82 */ /* 0x000e640000000a00 */
[----:B-1----:R-:W-:-:S05]  /*8920*/  @P0 IMAD.HI.U32 R4, R5, R6, RZ ;  /* 0x0000000605040227 */ /* 0x002fca00078e00ff */
[----:B------:R-:W-:-:S05]  /*8930*/  @P0 SHF.R.U32.HI R0, RZ, R7, R4 ;  /* 0x00000007ff000219 */ /* 0x000fca0000011604 */
[----:B------:R-:W-:-:S07]  /*8940*/  IMAD R3, R0, R3, RZ ;  /* 0x0000000300037224 */ /* 0x000fce00078e02ff */
.L_x_3239:
[----:B------:R-:W1:Y:S01]  /*8950*/  LDC R8, c[0x0][0x8b8] ;  /* 0x00022e00ff087b82 */ /* 0x000e620000000800 */
[----:B------:R-:W-:Y:S01]  /*8960*/  IMAD.IADD R3, R5, 0x1, -R3 ;  /* 0x0000000105037824 */ /* 0x000fe200078e0a03 */
[----:B------:R-:W-:-:S06]  /*8970*/  ULDC.64 UR6, c[0x0][0x8f8] ;  /* 0x00023e0000067ab9 */ /* 0x000fcc0000000a00 */
[----:B------:R-:W2:Y:S01]  /*8980*/  LDC R4, c[0x0][0x8c4] ;  /* 0x00023100ff047b82 */ /* 0x000ea20000000800 */
[C---:B-1----:R-:W-:Y:S02]  /*8990*/  ISETP.NE.AND P0, PT, R8.reuse, 0x1, PT ;  /* 0x000000010800780c */ /* 0x042fe40003f05270 */
[----:B------:R-:W-:Y:S01]  /*89a0*/  R2UR UR28, R8 ;  /* 0x00000000081c72ca */ /* 0x000fe200000e0000 */
[----:B--2---:R-:W-:-:S04]  /*89b0*/  IMAD R3, R2, R4, R3 ;  /* 0x0000000402037224 */ /* 0x004fc800078e0203 */
[----:B------:R-:W-:-:S06]  /*89c0*/  IMAD.MOV.U32 R9, RZ, RZ, R3 ;  /* 0x000000ffff097224 */ /* 0x000fcc00078e0003 */
[----:B------:R-:W1:Y:S01]  /*89d0*/  @P0 LDC R6, c[0x0][0x8bc] ;  /* 0x00022f00ff060b82 */ /* 0x000e620000000800 */
[----:B------:R-:W-:-:S07]  /*89e0*/  R2UR UR5, R3 ;  /* 0x00000000030572ca */ /* 0x000fce00000e0000 */
[----:B------:R-:W2:Y:S01]  /*89f0*/  @P0 LDC R7, c[0x0][0x8c0] ;  /* 0x00023000ff070b82 */ /* 0x000ea20000000800 */
[----:B-1----:R-:W-:-:S05]  /*8a00*/  @P0 IMAD.HI.U32 R2, R3, R6, RZ ;  /* 0x0000000603020227 */ /* 0x002fca00078e00ff */
[----:B--2---:R-:W-:Y:S02]  /*8a10*/  @P0 SHF.R.U32.HI R9, RZ, R7, R2 ;  /* 0x00000007ff090219 */ /* 0x004fe40000011602 */
[----:B------:R-:W-:-:S03]  /*8a20*/  ISETP.NE.U32.AND P0, PT, RZ, UR6, PT ;  /* 0x00000006ff007c0c */ /* 0x000fc6000bf05070 */
[----:B------:R-:W-:Y:S01]  /*8a30*/  IMAD.MOV R2, RZ, RZ, -R9 ;  /* 0x000000ffff027224 */ /* 0x000fe200078e0a09 */
[----:B------:R-:W-:-:S04]  /*8a40*/  ISETP.NE.AND.EX P0, PT, RZ, UR7, PT, P0 ;  /* 0x00000007ff007c0c */ /* 0x000fc8000bf05300 */
[----:B------:R-:W-:-:S13]  /*8a50*/  R2UR UR4, R2 ;  /* 0x00000000020472ca */ /* 0x000fda00000e0000 */
[----:B------:R-:W-:Y:S01]  /*8a60*/  UIMAD UR28, UR28, UR4, UR5 ;  /* 0x000000041c1c72a4 */ /* 0x000fe2000f8e0205 */
[----:B------:R-:W-:Y:S11]  /*8a70*/  @!P0 BRA `(.L_x_3240) ;  /* 0x0000000000108947 */ /* 0x000ff60003800000 */
[----:B------:R-:W1:Y:S02]  /*8a80*/  LDC.64 R2, c[0x0][0x8f8] ;  /* 0x00023e00ff027b82 */ /* 0x000e640000000a00 */
[----:B-1----:R-:W-:-:S05]  /*8a90*/  IMAD.WIDE R2, R9, 0x4, R2 ;  /* 0x0000000409027825 */ /* 0x002fca00078e0202 */
[----:B------:R1:W5:Y:S01]  /*8aa0*/  LDG.E R4, desc[UR38][R2.64] ;  /* 0x0000002602047981 */ /* 0x000362000c1e1900 */
[----:B------:R-:W-:Y:S05]  /*8ab0*/  BRA `(.L_x_3241) ;  /* 0x00000000002c7947 */ /* 0x000fea0003800000 */
.L_x_3240:
        /* <DEDUP_REMOVED lines=10> */
.L_x_3242:
[----:B------:R-:W2:Y:S02]  /*8b60*/  LDC R4, c[0x0][0x8ec] ;  /* 0x00023b00ff047b82 */ /* 0x000ea40000000800 */
.L_x_3241:
[----:B--2--5:R-:W-:Y:S02]  /*8b70*/  VIADD R4, R4, 0x5f ;  /* 0x0000005f04047836 */ /* 0x024fe40000000000 */
[----:B------:R-:W-:Y:S02]  /*8b80*/  IMAD.MOV.U32 R8, RZ, RZ, 0x1 ;  /* 0x00000001ff087424 */ /* 0x000fe400078e00ff */
[----:B------:R-:W-:-:S04]  /*8b90*/  IMAD.HI R4, R4, 0x2aaaaaab, RZ ;  /* 0x2aaaaaab04047827 */ /* 0x000fc800078e02ff */
[----:B-1----:R-:W-:Y:S01]  /*8ba0*/  IMAD.MOV.U32 R2, RZ, RZ, RZ ;  /* 0x000000ffff027224 */ /* 0x002fe200078e00ff */
[----:B------:R-:W-:Y:S01]  /*8bb0*/  SHF.R.U32.HI R3, RZ, 0x1f, R4 ;  /* 0x0000001fff037819 */ /* 0x000fe20000011604 */
[----:B------:R-:W-:-:S03]  /*8bc0*/  IMAD.MOV.U32 R16, RZ, RZ, 0x1 ;  /* 0x00000001ff107424 */ /* 0x000fc600078e00ff */
[----:B------:R-:W-:-:S04]  /*8bd0*/  LEA.HI.SX32 R3, R4, R3, 0x1c ;  /* 0x0000000304037211 */ /* 0x000fc800078fe2ff */
[----:B------:R-:W-:-:S04]  /*8be0*/  ISETP.GE.AND P0, PT, R0, R3, PT ;  /* 0x000000030000720c */ /* 0x000fc80003f06270 */
[----:B------:R-:W-:-:S04]  /*8bf0*/  SEL R9, R9, 0xffffffff, !P0 ;  /* 0xffffffff09097807 */ /* 0x000fc80004000000 */
[----:B------:R-:W-:-:S13]  /*8c00*/  ISETP.GE.AND P0, PT, R9, RZ, PT ;  /* 0x000000ff0900720c */ /* 0x000fda0003f06270 */
[----:B------:R-:W-:Y:S05]  /*8c10*/  @!P0 BRA `(.L_x_3243) ;  /* 0x0000002400908947 */ /* 0x000fea0003800000 */
[----:B------:R-:W1:Y:S01]  /*8c20*/  LDC.64 R10, c[0x0][0x770] ;  /* 0x0001dc00ff0a7b82 */ /* 0x000e620000000a00 */
[----:B------:R-:W-:-:S07]  /*8c30*/  ULDC.64 UR8, c[0x0][0x788] ;  /* 0x0001e20000087ab9 */ /* 0x000fce0000000a00 */
[----:B------:R-:W2:Y:S08]  /*8c40*/  LDC.64 R2, c[0x0][0x780] ;  /* 0x0001e000ff027b82 */ /* 0x000eb00000000a00 */
[----:B------:R-:W3:Y:S01]  /*8c50*/  LDC.64 R4, c[0x0][0x770] ;  /* 0x0001dc00ff047b82 */ /* 0x000ee20000000a00 */
[----:B-1----:R-:W-:-:S07]  /*8c60*/  ISETP.NE.U32.AND P0, PT, R10, RZ, PT ;  /* 0x000000ff0a00720c */ /* 0x002fce0003f05070 */
[----:B------:R-:W1:Y:S01]  /*8c70*/  LDC.64 R12, c[0x0][0x778] ;  /* 0x0001de00ff0c7b82 */ /* 0x000e620000000a00 */
[----:B------:R-:W-:Y:S01]  /*8c80*/  ISETP.NE.AND.EX P0, PT, R11, RZ, PT, P0 ;  /* 0x000000ff0b00720c */ /* 0x000fe20003f05300 */
[----:B---3--:R-:W-:-:S12]  /*8c90*/  IMAD.WIDE R4, R9, 0x4, R4 ;  /* 0x0000000409047825 */ /* 0x008fd800078e0204 */
[----:B------:R-:W-:Y:S01]  /*8ca0*/  VOTEU.ANY UP0, P0 ;  /* 0x00000000003f7886 */ /* 0x000fe20000000100 */
[----:B------:R-:W-:Y:S02]  /*8cb0*/  PLOP3.LUT P3, PT, PT, PT, UP0, 0x80, 0x0 ;  /* 0x000000000000781c */ /* 0x000fe40003f6f008 */
[----:B--2---:R-:W-:-:S04]  /*8cc0*/  ISETP.NE.U32.AND P0, PT, R2, RZ, PT ;  /* 0x000000ff0200720c */ /* 0x004fc80003f05070 */
[----:B------:R-:W-:Y:S02]  /*8cd0*/  ISETP.NE.AND.EX P1, PT, R3, RZ, PT, P0 ;  /* 0x000000ff0300720c */ /* 0x000fe40003f25300 */
[----:B------:R-:W2:Y:S05]  /*8ce0*/  LDC.64 R2, c[0x0][0x778] ;  /* 0x0001de00ff027b82 */ /* 0x000eaa0000000a00 */
[----:B------:R-:W3:Y:S01]  /*8cf0*/  @P3 LDG.E R16, desc[UR38][R4.64] ;  /* 0x0000002604103981 */ /* 0x000ee2000c1e1900 */
[----:B-1----:R-:W-:-:S03]  /*8d00*/  ISETP.NE.U32.AND P0, PT, R12, RZ, PT ;  /* 0x000000ff0c00720c */ /* 0x002fc60003f05070 */
[----:B------:R-:W4:Y:S01]  /*8d10*/  @P3 LDG.E R14, desc[UR38][R4.64] ;  /* 0x00000026040e3981 */ /* 0x000f22000c1e1900 */
[----:B------:R-:W-:Y:S01]  /*8d20*/  ISETP.NE.AND.EX P0, PT, R13, RZ, PT, P0 ;  /* 0x000000ff0d00720c */ /* 0x000fe20003f05300 */
[----:B------:R-:W1:Y:S08]  /*8d30*/  @P1 LDC.64 R6, c[0x0][0x780] ;  /* 0x0001e000ff061b82 */ /* 0x000e700000000a00 */
[----:B------:R-:W1:Y:S01]  /*8d40*/  LDC R13, c[0x0][0x280] ;  /* 0x0000a000ff0d7b82 */ /* 0x000e620000000800 */
[----:B------:R-:W-:-:S02]  /*8d50*/  IMAD.MOV.U32 R12, RZ, RZ, RZ ;  /* 0x000000ffff0c7224 */ /* 0x000fc400078e00ff */
[----:B--2---:R-:W-:-:S05]  /*8d60*/  IMAD.WIDE R2, R9, 0x4, R2 ;  /* 0x0000000409027825 */ /* 0x004fca00078e0202 */
[----:B------:R2:W5:Y:S01]  /*8d70*/  @P0 LDG.E R12, desc[UR38][R2.64] ;  /* 0x00000026020c0981 */ /* 0x000562000c1e1900 */
[----:B-1----:R-:W-:-:S05]  /*8d80*/  @P1 IMAD.WIDE R6, R9, 0x4, R6 ;  /* 0x0000000409061825 */ /* 0x002fca00078e0206 */
[----:B------:R2:W5:Y:S01]  /*8d90*/  @P1 LDG.E R13, desc[UR38][R6.64] ;  /* 0x00000026060d1981 */ /* 0x000562000c1e1900 */
[----:B------:R-:W-:Y:S01]  /*8da0*/  ISETP.NE.U32.AND P2, PT, RZ, UR8, PT ;  /* 0x00000008ff007c0c */ /* 0x000fe2000bf45070 */
[----:B------:R-:W-:-:S03]  /*8db0*/  UMOV UR6, URZ ;  /* 0x0000003f00067c82 */ /* 0x000fc60008000000 */
[----:B------:R-:W-:Y:S01]  /*8dc0*/  ISETP.NE.AND.EX P2, PT, RZ, UR9, PT, P2 ;  /* 0x00000009ff007c0c */ /* 0x000fe2000bf45320 */
[----:B---3--:R-:W-:-:S05]  /*8dd0*/  @P3 IMAD R16, R9, 0x40, R16 ;  /* 0x0000004009103824 */ /* 0x008fca00078e0210 */
[----:B------:R-:W-:-:S13]  /*8de0*/  @P3 R2UR UR4, R16 ;  /* 0x00000000100432ca */ /* 0x000fda00000e0000 */
[----:B------:R-:W-:-:S04]  /*8df0*/  @UP0 USHF.R.S32.HI UR5, URZ, 0x1f, UR4 ;  /* 0x0000001f3f050899 */ /* 0x000fc80008011404 */
[----:B------:R-:W-:-:S04]  /*8e00*/  @UP0 ULEA.HI UR5, UR5, UR4, URZ, 0x6 ;  /* 0x0000000405050291 */ /* 0x000fc8000f8f303f */
[----:B------:R-:W-:Y:S01]  /*8e10*/  @UP0 ULOP3.LUT UR7, UR5, 0xffffffc0, URZ, 0xc0, !UPT ;  /* 0xffffffc005070892 */ /* 0x000fe2000f8ec03f */
[----:B----4-:R-:W-:-:S03]  /*8e20*/  @P3 R2UR UR6, R14 ;  /* 0x000000000e0632ca */ /* 0x010fc600000e0000 */
[----:B------:R-:W-:Y:S01]  /*8e30*/  @UP0 USHF.R.S32.HI UR8, URZ, 0x1f, UR7 ;  /* 0x0000001f3f080899 */ /* 0x000fe20008011407 */
[----:B--2---:R-:W-:Y:S11]  /*8e40*/  @P1 BRA `(.L_x_3244) ;  /* 0x0000000000101947 */ /* 0x004ff60003800000 */
[----:B------:R-:W-:Y:S05]  /*8e50*/  @!P3 BRA `(.L_x_3244) ;  /* 0x00000000000cb947 */ /* 0x000fea0003800000 */
[----:B------:R-:W2:Y:S04]  /*8e60*/  LDG.E R6, desc[UR38][R4.64] ;  /* 0x0000002604067981 */ /* 0x000ea8000c1e1900 */
[----:B-----5:R-:W2:Y:S02]  /*8e70*/  LDG.E R13, desc[UR38][R4.64+0x4] ;  /* 0x00000426040d7981 */ /* 0x020ea4000c1e1900 */
[----:B--2---:R-:W-:-:S07]  /*8e80*/  IMAD.IADD R13, R13, 0x1, -R6 ;  /* 0x000000010d0d7824 */ /* 0x004fce00078e0a06 */
.L_x_3244:
[----:B------:R-:W-:Y:S01]  /*8e90*/  ULDC UR9, c[0x0][0x290] ;  /* 0x0000a40000097ab9 */ /* 0x000fe20000000800 */
[----:B------:R-:W-:Y:S01]  /*8ea0*/  UMOV UR4, URZ ;  /* 0x0000003f00047c82 */ /* 0x000fe20008000000 */
[----:B------:R-:W-:Y:S01]  /*8eb0*/  UMOV UR5, URZ ;  /* 0x0000003f00057c82 */ /* 0x000fe20008000000 */
[----:B------:R-:W-:Y:S01]  /*8ec0*/  IMAD.U32 R4, RZ, RZ, UR9 ;  /* 0x00000009ff047e24 */ /* 0x000fe2000f8e00ff */
[----:B------:R-:W-:Y:S01]  /*8ed0*/  @UP0 UMOV UR4, UR7 ;  /* 0x0000000700040c82 */ /* 0x000fe20008000000 */
[----:B------:R-:W-:Y:S01]  /*8ee0*/  @UP0 UMOV UR5, UR8 ;  /* 0x0000000800050c82 */ /* 0x000fe20008000000 */
[----:B------:R-:W-:Y:S05]  /*8ef0*/  @!P2 BRA `(.L_x_3245) ;  /* 0x000000000010a947 */ /* 0x000fea0003800000 */
[----:B------:R-:W1:Y:S02]  /*8f00*/  LDC.64 R2, c[0x0][0x788] ;  /* 0x0001e200ff027b82 */ /* 0x000e640000000a00 */
[----:B-1----:R-:W-:-:S05]  /*8f10*/  IMAD.WIDE R2, R9, 0x4, R2 ;  /* 0x0000000409027825 */ /* 0x002fca00078e0202 */
[----:B------:R1:W5:Y:S01]  /*8f20*/  LDG.E R4, desc[UR38][R2.64] ;  /* 0x0000002602047981 */ /* 0x000362000c1e1900 */
[----:B------:R-:W-:Y:S05]  /*8f30*/  BRA `(.L_x_3246) ;  /* 0x0000000000107947 */ /* 0x000fea0003800000 */
.L_x_3245:
[----:B------:R-:W-:Y:S05]  /*8f40*/  @!P0 BRA `(.L_x_3246) ;  /* 0x00000000000c8947 */ /* 0x000fea0003800000 */
[----:B------:R-:W2:Y:S04]  /*8f50*/  LDG.E R5, desc[UR38][R2.64] ;  /* 0x0000002602057981 */ /* 0x000ea8000c1e1900 */
[----:B------:R-:W2:Y:S02]  /*8f60*/  LDG.E R4, desc[UR38][R2.64+0x4] ;  /* 0x0000042602047981 */ /* 0x000ea4000c1e1900 */
[----:B--2---:R-:W-:-:S07]  /*8f70*/  IMAD.IADD R4, R4, 0x1, -R5 ;  /* 0x0000000104047824 */ /* 0x004fce00078e0a05 */
.L_x_3246:
[----:B-1---5:R-:W-:Y:S01]  /*8f80*/  IMAD R3, R0, 0x60, R13 ;  /* 0x0000006000037824 */ /* 0x022fe200078e020d */
[----:B------:R-:W-:Y:S01]  /*8f90*/  ULDC UR7, c[0x0][0x74c] ;  /* 0x0001d30000077ab9 */ /* 0x000fe20000000800 */
[----:B------:R-:W-:Y:S02]  /*8fa0*/  VIADD R13, R13, 0x3f ;  /* 0x0000003f0d0d7836 */ /* 0x000fe40000000000 */
[----:B------:R-:W-:Y:S01]  /*8fb0*/  IMAD.MOV.U32 R16, RZ, RZ, 0x1 ;  /* 0x00000001ff107424 */ /* 0x000fe200078e00ff */
[----:B------:R-:W-:Y:S02]  /*8fc0*/  IADD3 R3, R3, -UR7, -R4 ;  /* 0x8000000703037c10 */ /* 0x000fe4000fffe804 */
[----:B------:R-:W-:Y:S02]  /*8fd0*/  SHF.R.S32.HI R2, RZ, 0x1f, R13 ;  /* 0x0000001fff027819 */ /* 0x000fe4000001140d */
[----:B------:R-:W-:Y:S02]  /*8fe0*/  SHF.R.S32.HI R4, RZ, 0x1f, R3 ;  /* 0x0000001fff047819 */ /* 0x000fe40000011403 */
[----:B------:R-:W-:-:S02]  /*8ff0*/  LEA.HI R2, R2, R13, RZ, 0x6 ;  /* 0x0000000d02027211 */ /* 0x000fc400078f30ff */
[----:B------:R-:W-:-:S04]  /*9000*/  LEA.HI R4, R4, R3, RZ, 0x6 ;  /* 0x0000000304047211 */ /* 0x000fc800078f30ff */
[----:B------:R-:W-:Y:S02]  /*9010*/  SHF.R.S32.HI R3, RZ, 0x6, R4 ;  /* 0x00000006ff037819 */ /* 0x000fe40000011404 */
[----:B------:R-:W-:Y:S01]  /*9020*/  SHF.R.S32.HI R4, RZ, 0x6, R2 ;  /* 0x00000006ff047819 */ /* 0x000fe20000011402 */
[----:B------:R-:W-:Y:S01]  /*9030*/  IMAD.MOV.U32 R2, RZ, RZ, RZ ;  /* 0x000000ffff027224 */ /* 0x000fe200078e00ff */
[----:B------:R-:W-:-:S04]  /*9040*/  VIMNMX R5, RZ, R3, !PT ;  /* 0x00000003ff057248 */ /* 0x000fc80007fe0100 */
[----:B------:R-:W-:-:S13]  /*9050*/  ISETP.GT.AND P1, PT, R4, R5, PT ;  /* 0x000000050400720c */ /* 0x000fda0003f24270 */
[----:B------:R-:W-:Y:S05]  /*9060*/  @!P1 BRA `(.L_x_3243) ;  /* 0x00000020007c9947 */ /* 0x000fea0003800000 */
[----:B------:R-:W-:Y:S01]  /*9070*/  ISETP.NE.U32.AND P1, PT, R10, RZ, PT ;  /* 0x000000ff0a00720c */ /* 0x000fe20003f25070 */
[----:B------:R-:W-:Y:S01]  /*9080*/  USHF.R.S32.HI UR7, URZ, 0x1f, UR28 ;  /* 0x0000001f3f077899 */ /* 0x000fe2000801141c */
[----:B------:R-:W-:Y:S01]  /*9090*/  SHF.R.S32.HI R2, RZ, 0x1f, R9 ;  /* 0x0000001fff027819 */ /* 0x000fe20000011409 */
[----:B------:R-:W-:Y:S01]  /*90a0*/  ULDC.64 UR10, c[0x0][0x718] ;  /* 0x0001c600000a7ab9 */ /* 0x000fe20000000a00 */
[----:B------:R-:W-:Y:S01]  /*90b0*/  ISETP.NE.AND.EX P1, PT, R11, RZ, PT, P1 ;  /* 0x000000ff0b00720c */ /* 0x000fe20003f25310 */
[----:B------:R-:W-:Y:S01]  /*90c0*/  UMOV UR8, UR4 ;  /* 0x0000000400087c82 */ /* 0x000fe20008000000 */
[----:B------:R-:W-:Y:S01]  /*90d0*/  UMOV UR9, UR5 ;  /* 0x0000000500097c82 */ /* 0x000fe20008000000 */
[----:B------:R-:W-:Y:S01]  /*90e0*/  R2UR UR37, R9 ;  /* 0x00000000092572ca */ /* 0x000fe200000e0000 */
[----:B------:R-:W-:Y:S01]  /*90f0*/  UIMAD.WIDE.U32 UR4, UR28, UR10, UR8 ;  /* 0x0000000a1c0472a5 */ /* 0x000fe2000f8e0008 */
[----:B------:R-:W-:Y:S01]  /*9100*/  SEL R2, R2, RZ, !P1 ;  /* 0x000000ff02027207 */ /* 0x000fe20004800000 */
[----:B------:R-:W-:Y:S01]  /*9110*/  UIMAD UR10, UR7, UR10, URZ ;  /* 0x0000000a070a72a4 */ /* 0x000fe2000f8e023f */
[----:B------:R-:W-:Y:S01]  /*9120*/  R2UR UR35, R0 ;  /* 0x00000000002372ca */ /* 0x000fe200000e0000 */
[----:B------:R-:W-:Y:S01]  /*9130*/  ULDC.64 UR12, c[0x0][0x730] ;  /* 0x0001cc00000c7ab9 */ /* 0x000fe20000000a00 */
[----:B------:R-:W-:Y:S01]  /*9140*/  R2UR UR14, R2 ;  /* 0x00000000020e72ca */ /* 0x000fe200000e0000 */
[----:B------:R-:W-:Y:S01]  /*9150*/  UIMAD UR10, UR28, UR11, UR10 ;  /* 0x0000000b1c0a72a4 */ /* 0x000fe2000f8e020a */
[----:B------:R-:W-:Y:S01]  /*9160*/  BSSY B0, `(.L_x_3243) ;  /* 0x000020f000007945 */ /* 0x000fe20003800000 */
[----:B------:R-:W-:Y:S01]  /*9170*/  UIMAD UR7, UR7, UR12, URZ ;  /* 0x0000000c070772a4 */ /* 0x000fe2000f8e023f */
[----:B------:R-:W-:Y:S01]  /*9180*/  IMAD.MOV.U32 R2, RZ, RZ, RZ ;  /* 0x000000ffff027224 */ /* 0x000fe200078e00ff */
[----:B------:R-:W-:Y:S01]  /*9190*/  ULDC UR11, c[0x0][0x2e8] ;  /* 0x0000ba00000b7ab9 */ /* 0x000fe20000000800 */
[----:B------:R-:W-:Y:S01]  /*91a0*/  UIMAD.WIDE.U32 UR8, UR28, UR12, UR8 ;  /* 0x0000000c1c0872a5 */ /* 0x000fe2000f8e0008 */
[----:B------:R-:W-:Y:S01]  /*91b0*/  IMAD.MOV.U32 R16, RZ, RZ, 0x1 ;  /* 0x00000001ff107424 */ /* 0x000fe200078e00ff */
[----:B------:R-:W-:Y:S01]  /*91c0*/  UISETP.NE.AND UP0, UPT, UR11, 0x1, UPT ;  /* 0x000000010b00788c */ /* 0x000fe2000bf05270 */
[----:B------:R-:W-:Y:S01]  /*91d0*/  R2UR UR11, R12 ;  /* 0x000000000c0b72ca */ /* 0x000fe200000e0000 */
[----:B------:R-:W-:Y:S01]  /*91e0*/  UIMAD UR7, UR28, UR13, UR7 ;  /* 0x0000000d1c0772a4 */ /* 0x000fe2000f8e0207 */
[----:B------:R-:W-:Y:S01]  /*91f0*/  VOTEU.ANY UP1, P1 ;  /* 0x00000000003f7886 */ /* 0x000fe20000820100 */
[----:B------:R-:W-:-:S02]  /*9200*/  USEL UR29, UR37, URZ, !UP1 ;  /* 0x0000003f251d7287 */ /* 0x000fc4000c800000 */
[----:B------:R-:W-:Y:S01]  /*9210*/  VOTEU.ANY UP1, P0 ;  /* 0x00000000003f7886 */ /* 0x000fe20000020100 */
[----:B------:R-:W-:Y:S01]  /*9220*/  ELECT P0, URZ, PT ;  /* 0x00000000003f782f */ /* 0x000fe20003800000 */
[----:B------:R-:W-:Y:S01]  /*9230*/  ULDC.64 UR12, c[0x0][0x720] ;  /* 0x0001c800000c7ab9 */ /* 0x000fe20000000a00 */
[----:B------:R-:W-:Y:S01]  /*9240*/  UIADD3 UR9, UR9, UR7, URZ ;  /* 0x0000000709097290 */ /* 0x000fe2000fffe03f */
[----:B------:R-:W-:Y:S01]  /*9250*/  ULDC.64 UR16, c[0x0][0x738] ;  /* 0x0001ce0000107ab9 */ /* 0x000fe20000000a00 */
[----:B------:R-:W-:Y:S02]  /*9260*/  UIADD3 UR5, UR5, UR10, URZ ;  /* 0x0000000a05057290 */ /* 0x000fe4000fffe03f */
[----:B------:R-:W-:Y:S02]  /*9270*/  UIMAD UR7, UR14, UR12, URZ ;  /* 0x0000000c0e0772a4 */ /* 0x000fe4000f8e023f */
[----:B------:R-:W-:Y:S02]  /*9280*/  UIMAD UR10, UR14, UR16, URZ ;  /* 0x000000100e0a72a4 */ /* 0x000fe4000f8e023f */
[----:B------:R-:W-:-:S02]  /*9290*/  UIMAD.WIDE.U32 UR14, UR16, UR29, UR8 ;  /* 0x0000001d100e72a5 */ /* 0x000fc4000f8e0008 */
[----:B------:R-:W-:Y:S01]  /*92a0*/  UIMAD.WIDE.U32 UR22, UR12, UR29, UR4 ;  /* 0x0000001d0c1672a5 */ /* 0x000fe2000f8e0004 */
[----:B------:R-:W-:Y:S01]  /*92b0*/  @UP0 ULDC UR8, c[0x0][0x2ec] ;  /* 0x0000bb0000080ab9 */ /* 0x000fe20000000800 */
[----:B------:R-:W-:Y:S02]  /*92c0*/  UIMAD UR5, UR13, UR29, UR7 ;  /* 0x0000001d0d0572a4 */ /* 0x000fe4000f8e0207 */
[----:B------:R-:W-:Y:S01]  /*92d0*/  UIMAD.WIDE.U32 UR8, UR28, UR8, URZ ;  /* 0x000000081c0872a5 */ /* 0x000fe2000f8e003f */
[----:B------:R-:W-:Y:S01]  /*92e0*/  @UP0 ULDC UR7, c[0x0][0x2f0] ;  /* 0x0000bc0000070ab9 */ /* 0x000fe20000000800 */
[----:B------:R-:W-:Y:S01]  /*92f0*/  UMOV UR36, UR28 ;  /* 0x0000001c00247c82 */ /* 0x000fe20008000000 */
[----:B------:R-:W-:Y:S02]  /*9300*/  UIMAD UR4, UR17, UR29, UR10 ;  /* 0x0000001d110472a4 */ /* 0x000fe4000f8e020a */
[----:B------:R-:W-:Y:S02]  /*9310*/  USEL UR37, UR37, URZ, !UP1 ;  /* 0x0000003f25257287 */ /* 0x000fe4000c800000 */
[----:B------:R-:W-:-:S02]  /*9320*/  UIMAD UR35, UR35, 0x60, UR11 ;  /* 0x00000060232378a4 */ /* 0x000fc4000f8e020b */
        /* <DEDUP_REMOVED lines=14> */
.L_x_3275:
        /* <DEDUP_REMOVED lines=9> */
.L_x_3249:
        /* <DEDUP_REMOVED lines=112> */
.L_x_3260:
[----:B-1----:R-:W-:-:S05]  /*9ba0*/  IMAD.MOV.U32 R6, RZ, RZ, 0x1 ;  /* 0x00000001ff067424 */ /* 0x002fca00078e00ff */
[----:B------:R-:W-:-:S04]  /*9bb0*/  SHF.L.U32 R6, R6, 0x1f, RZ ;  /* 0x0000001f06067819 */ /* 0x000fc800000006ff */
[----:B------:R-:W1:Y:S02]  /*9bc0*/  SYNCS.PHASECHK.TRANS64.TRYWAIT P1, [R0+URZ+0x36438], R6 ;  /* 0x03643806000075a7 */ /* 0x000e64000802017f */
[----:B-1----:R-:W-:Y:S05]  /*9bd0*/  @!P1 BRA `(.L_x_3252) ;  /* 0x0000001800a09947 */ /* 0x002fea0003800000 */
.L_x_3276:
[----:B------:R-:W-:Y:S05]  /*9be0*/  @P0 BRA `(.L_x_3253) ;  /* 0x0000000000140947 */ /* 0x000fea0003800000 */
[----:B------:R-:W-:Y:S01]  /*9bf0*/  ISETP.NE.AND P1, PT, R18, RZ, PT ;  /* 0x000000ff1200720c */ /* 0x000fe20003f25270 */
[----:B------:R-:W-:-:S04]  /*9c00*/  IMAD.MOV.U32 R3, RZ, RZ, 0x6100 ;  /* 0x00006100ff037424 */ /* 0x000fc800078e00ff */
[----:B------:R2:W-:Y:S08]  /*9c10*/  SYNCS.ARRIVE.TRANS64 RZ, [R0+URZ+0x36430], R3 ;  /* 0x0364300300ff79a7 */ /* 0x0005f0000800003f */
[----:B------:R-:W-:Y:S05]  /*9c20*/  @!P1 BRA `(.L_x_3253) ;  /* 0x0000000000049947 */ /* 0x000fea0003800000 */
[----:B------:R-:W-:Y:S01]  /*9c30*/  BPT.TRAP 0x1 ;  /* 0x000000040000795c */ /* 0x000fe20000300000 */
.L_x_3253:
        /* <DEDUP_REMOVED lines=48> */
.L_x_3277:
[----:B------:R-:W-:Y:S05]  /*9f40*/  @P0 BRA `(.L_x_3255) ;  /* 0x0000000000140947 */ /* 0x000fea0003800000 */
[----:B------:R-:W-:Y:S01]  /*9f50*/  ISETP.NE.AND P1, PT, R18, RZ, PT ;  /* 0x000000ff1200720c */ /* 0x000fe20003f25270 */
[----:B--2---:R-:W-:-:S04]  /*9f60*/  IMAD.MOV.U32 R3, RZ, RZ, 0x6100 ;  /* 0x00006100ff037424 */ /* 0x004fc800078e00ff */
[----:B------:R3:W-:Y:S08]  /*9f70*/  SYNCS.ARRIVE.TRANS64 RZ, [R0+URZ+0x36418], R3 ;  /* 0x0364180300ff79a7 */ /* 0x0007f0000800003f */
[----:B------:R-:W-:Y:S05]  /*9f80*/  @!P1 BRA `(.L_x_3255) ;  /* 0x0000000000049947 */ /* 0x000fea0003800000 */
[----:B------:R-:W-:Y:S01]  /*9f90*/  BPT.TRAP 0x1 ;  /* 0x000000040000795c */ /* 0x000fe20000300000 */
.L_x_3255:
        /* <DEDUP_REMOVED lines=47> */
.L_x_3278:
        /* <DEDUP_REMOVED lines=8> */
.L_x_3257:
        /* <DEDUP_REMOVED lines=37> */
.L_x_3280:
[----:B------:R-:W-:Y:S05]  /*a560*/  @P0 BRA `(.L_x_3259) ;  /* 0x0000000000140947 */ /* 0x000fea0003800000 */
[----:B------:R-:W-:Y:S01]  /*a570*/  ISETP.NE.AND P1, PT, R18, RZ, PT ;  /* 0x000000ff1200720c */ /* 0x000fe20003f25270 */
[----:B--2---:R-:W-:-:S04]  /*a580*/  IMAD.MOV.U32 R5, RZ, RZ, 0x6100 ;  /* 0x00006100ff057424 */ /* 0x004fc800078e00ff */
[----:B------:R3:W-:Y:S08]  /*a590*/  SYNCS.ARRIVE.TRANS64 RZ, [R0+URZ+0x36410], R5 ;  /* 0x0364100500ff79a7 */ /* 0x0007f0000800003f */
[----:B------:R-:W-:Y:S05]  /*a5a0*/  @!P1 BRA `(.L_x_3259) ;  /* 0x0000000000049947 */ /* 0x000fea0003800000 */
[----:B------:R-:W-:Y:S01]  /*a5b0*/  BPT.TRAP 0x1 ;  /* 0x000000040000795c */ /* 0x000fe20000300000 */
.L_x_3259:
        /* <DEDUP_REMOVED lines=44> */
.L_x_3251:
[----:B------:R-:W-:Y:S01]  /*a880*/  ISETP.NE.AND P1, PT, R20, RZ, PT ;  /* 0x000000ff1400720c */ /* 0x000fe20003f25270 */
[----:B------:R-:W-:Y:S02]  /*a890*/  IMAD.MOV.U32 R16, RZ, RZ, 0x1 ;  /* 0x00000001ff107424 */ /* 0x000fe400078e00ff */
[----:B------:R-:W-:-:S10]  /*a8a0*/  IMAD.MOV.U32 R5, RZ, RZ, R14 ;  /* 0x000000ffff057224 */ /* 0x000fd400078e000e */
[----:B------:R-:W-:Y:S05]  /*a8b0*/  @!P1 BRA `(.L_x_3250) ;  /* 0x00000004008c9947 */ /* 0x000fea0003800000 */
[----:B------:R-:W2:Y:S02]  /*a8c0*/  SYNCS.PHASECHK.TRANS64.TRYWAIT P1, [R0+URZ+0x36438], R6 ;  /* 0x03643806000075a7 */ /* 0x000ea4000802017f */
[----:B--2---:R-:W-:Y:S05]  /*a8d0*/  @!P1 BRA `(.L_x_3261) ;  /* 0x0000000c00c09947 */ /* 0x004fea0003800000 */
.L_x_3281:
[----:B------:R-:W-:Y:S05]  /*a8e0*/  @P0 BRA `(.L_x_3262) ;  /* 0x0000000000140947 */ /* 0x000fea0003800000 */
[----:B------:R-:W-:Y:S01]  /*a8f0*/  ISETP.NE.AND P1, PT, R18, RZ, PT ;  /* 0x000000ff1200720c */ /* 0x000fe20003f25270 */
[----:B------:R-:W-:-:S04]  /*a900*/  IMAD.MOV.U32 R5, RZ, RZ, 0x6100 ;  /* 0x00006100ff057424 */ /* 0x000fc800078e00ff */
[----:B------:R3:W-:Y:S08]  /*a910*/  SYNCS.ARRIVE.TRANS64 RZ, [R0+URZ+0x36430], R5 ;  /* 0x0364300500ff79a7 */ /* 0x0007f0000800003f */
[----:B------:R-:W-:Y:S05]  /*a920*/  @!P1 BRA `(.L_x_3262) ;  /* 0x0000000000049947 */ /* 0x000fea0003800000 */
[----:B------:R-:W-:Y:S01]  /*a930*/  BPT.TRAP 0x1 ;  /* 0x000000040000795c */ /* 0x000fe20000300000 */
.L_x_3262:
        /* <DEDUP_REMOVED lines=42> */
.L_x_3282:
[----:B------:R-:W-:Y:S01]  /*abe0*/  IMAD.MOV.U32 R16, RZ, RZ, RZ ;  /* 0x000000ffff107224 */ /* 0x000fe200078e00ff */
[----:B------:R-:W-:Y:S06]  /*abf0*/  @P0 BRA `(.L_x_3264) ;  /* 0x0000000000140947 */ /* 0x000fec0003800000 */
[----:B------:R-:W-:Y:S01]  /*ac00*/  ISETP.NE.AND P1, PT, R18, RZ, PT ;  /* 0x000000ff1200720c */ /* 0x000fe20003f25270 */
[----:B-1----:R-:W-:-:S04]  /*ac10*/  IMAD.MOV.U32 R5, RZ, RZ, 0x6100 ;  /* 0x00006100ff057424 */ /* 0x002fc800078e00ff */
[----:B------:R2:W-:Y:S08]  /*ac20*/  SYNCS.ARRIVE.TRANS64 RZ, [R0+URZ+0x36418], R5 ;  /* 0x0364180500ff79a7 */ /* 0x0005f0000800003f */
[----:B------:R-:W-:Y:S05]  /*ac30*/  @!P1 BRA `(.L_x_3264) ;  /* 0x0000000000049947 */ /* 0x000fea0003800000 */
[----:B------:R-:W-:Y:S01]  /*ac40*/  BPT.TRAP 0x1 ;  /* 0x000000040000795c */ /* 0x000fe20000300000 */
.L_x_3264:
        /* <DEDUP_REMOVED lines=42> */
.L_x_3250:
[----:B------:R-:W-:-:S04]  /*aef0*/  SHF.L.U32 R3, R16, 0x1f, RZ ;  /* 0x0000001f10037819 */ /* 0x000fc800000006ff */
[----:B------:R-:W2:Y:S02]  /*af00*/  SYNCS.PHASECHK.TRANS64.TRYWAIT P1, [R0+URZ+0x36438], R3 ;  /* 0x03643803000075a7 */ /* 0x000ea4000802017f */
[----:B--2---:R-:W-:Y:S05]  /*af10*/  @!P1 BRA `(.L_x_3265) ;  /* 0x0000000800589947 */ /* 0x004fea0003800000 */
.L_x_3283:
[----:B------:R-:W-:Y:S05]  /*af20*/  @P0 BRA `(.L_x_3266) ;  /* 0x0000000000180947 */ /* 0x000fea0003800000 */
[----:B------:R-:W3:Y:S01]  /*af30*/  S2R R2, SR_TID.X ;  /* 0x0000000000027919 */ /* 0x000ee20000002100 */
[----:B--2---:R-:W-:-:S04]  /*af40*/  IMAD.MOV.U32 R3, RZ, RZ, 0x6100 ;  /* 0x00006100ff037424 */ /* 0x004fc800078e00ff */
[----:B------:R4:W-:Y:S01]  /*af50*/  SYNCS.ARRIVE.TRANS64 RZ, [R0+URZ+0x36430], R3 ;  /* 0x0364300300ff79a7 */ /* 0x0009e2000800003f */
[----:B---3--:R-:W-:-:S13]  /*af60*/  LOP3.LUT P0, RZ, R2, 0x1f, RZ, 0xc0, !PT ;  /* 0x0000001f02ff7812 */ /* 0x008fda000780c0ff */
[----:B----4-:R-:W-:Y:S05]  /*af70*/  @!P0 BRA `(.L_x_3266) ;  /* 0x0000000000048947 */ /* 0x010fea0003800000 */
[----:B------:R-:W-:Y:S01]  /*af80*/  BPT.TRAP 0x1 ;  /* 0x000000040000795c */ /* 0x000fe20000300000 */
.L_x_3266:
        /* <DEDUP_REMOVED lines=22> */
[----:B------:R-:W-:Y:S01]  /*b0f0*/  SEL R8, RZ, 0x1, P0 ;  /* 0x00000001ff087807 */ /* 0x000fe20000000000 */
        /* <DEDUP_REMOVED lines=20> */
[----:B---3--:R-:W-:Y:S01]  /*b240*/  NOP ;  /* 0x0000000000007918 */ /* 0x008fe20000000000 */
.L_x_3247:
[----:B------:R-:W-:Y:S05]  /*b250*/  BSYNC B0 ;  /* 0x0000000000007941 */ /* 0x000fea0003800000 */
.L_x_3243:
[----:B------:R-:W-:-:S03]  /*b260*/  UMOV UR7, 0xffffffff ;  /* 0xffffffff00077882 */ /* 0x000fc60000000000 */
[----:B------:R-:W-:Y:S05]  /*b270*/  BRA.DIV UR7, `(.L_x_3267) ;  /* 0x0000000607947947 */ /* 0x000fea000b800000 */
[----:B------:R-:W-:-:S13]  /*b280*/  ELECT P6, URZ, PT ;  /* 0x00000000003f782f */ /* 0x000fda00038c0000 */
.L_x_3286:
[----:B------:R-:W-:Y:S05]  /*b290*/  @!P6 BRA `(.L_x_3125) ;  /* 0x000000000074e947 */ /* 0x000fea0003800000 */
[----:B-12---:R-:W2:Y:S02]  /*b2a0*/  LDL.LU R0, [R1+0x4] ;  /* 0x0000040001007983 */ /* 0x006ea40000300800 */
[----:B--2---:R-:W-:-:S04]  /*b2b0*/  LOP3.LUT R0, R0, 0x2, RZ, 0xfc, !PT ;  /* 0x0000000200007812 */ /* 0x004fc800078efcff */
[----:B------:R-:W-:-:S13]  /*b2c0*/  ISETP.NE.AND P2, PT, R0, 0x3, PT ;  /* 0x000000030000780c */ /* 0x000fda0003f45270 */
[----:B------:R-:W-:Y:S05]  /*b2d0*/  @!P2 BRA `(.L_x_3268) ;  /* 0x000000000004a947 */ /* 0x000fea0003800000 */
[----:B------:R-:W-:Y:S01]  /*b2e0*/  BPT.TRAP 0x1 ;  /* 0x000000040000795c */ /* 0x000fe20000300000 */
.L_x_3268:
        /* <DEDUP_REMOVED lines=15> */
.L_x_3287:
[----:B------:R-:W2:Y:S02]  /*b3e0*/  SYNCS.PHASECHK.TRANS64.TRYWAIT P0, [R3+URZ], R2 ;  /* 0x00000002030075a7 */ /* 0x000ea4000800017f */
[----:B--2---:R-:W-:Y:S05]  /*b3f0*/  @!P0 BRA `(.L_x_3270) ;  /* 0x0000000400688947 */ /* 0x004fea0003800000 */
.L_x_3288:
[----:B------:R-:W-:Y:S05]  /*b400*/  @!P2 BRA `(.L_x_3271) ;  /* 0x000000000004a947 */ /* 0x000fea0003800000 */
[----:B------:R-:W-:Y:S01]  /*b410*/  BPT.TRAP 0x1 ;  /* 0x000000040000795c */ /* 0x000fe20000300000 */
.L_x_3271:
[----:B------:R-:W-:-:S07]  /*b420*/  SHF.L.U32 R16, R16, 0x1f, RZ ;  /* 0x0000001f10107819 */ /* 0x000fce00000006ff */
.L_x_3272:
[----:B---3--:R3:W4:Y:S02]  /*b430*/  SYNCS.PHASECHK.TRANS64.TRYWAIT P0, [R9+URZ+0x36438], R16 ;  /* 0x03643810090075a7 */ /* 0x008724000800017f */
[----:B----4-:R-:W-:Y:S05]  /*b440*/  @!P0 NANOSLEEP.SYNCS 0x989680 ;  /* 0x009896800000895d */ /* 0x010fea0003900000 */
[----:B------:R-:W4:Y:S02]  /*b450*/  @!P0 SYNCS.PHASECHK.TRANS64 P0, [R9+URZ+0x36438], R16 ;  /* 0x03643810090085a7 */ /* 0x000f24000800007f */
[----:B----4-:R-:W-:Y:S05]  /*b460*/  @!P0 BRA `(.L_x_3272) ;  /* 0xfffffffc00f08947 */ /* 0x010fea000383ffff */
.L_x_3125:
[----:B------:R-:W-:Y:S05]  /*b470*/  BSYNC B6 ;  /* 0x0000000000067941 */ /* 0x000fea0003800000 */
.L_x_3117:
[----:B------:R-:W-:Y:S05]  /*b480*/  EXIT ;  /* 0x000000000000794d */ /* 0x000fea0003800000 */
.L_x_3135:
[----:B------:R-:W-:Y:S02]  /*b490*/  IMAD.MOV.U32 R12, RZ, RZ, RZ ;  /* 0x000000ffff0c7224 */ /* 0x000fe400078e00ff */
[----:B------:R-:W-:Y:S02]  /*b4a0*/  IMAD.MOV.U32 R11, RZ, RZ, 0x1f ;  /* 0x0000001fff0b7424 */ /* 0x000fe400078e00ff */
[----:B------:R-:W-:-:S07]  /*b4b0*/  IMAD.MOV.U32 R15, RZ, RZ, -0x1 ;  /* 0xffffffffff0f7424 */ /* 0x000fce00078e00ff */
[----:B---3--:R-:W-:Y:S05]  /*b4c0*/  WARPSYNC.COLLECTIVE R15, `(.L_x_3273) ;  /* 0x000000000f087348 */ /* 0x008fea0003c00000 */
[----:B------:R1:W2:Y:S02]  /*b4d0*/  SHFL.IDX P6, R14, R13, R12, R11 ;  /* 0x0000000c0d0e7389 */ /* 0x0002a400000c000b */
[----:B-123--:R-:W-:Y:S01]  /*b4e0*/  ENDCOLLECTIVE ;  /* 0x000000000000791b */ /* 0x00efe20003800000 */
.L_x_3273:
[----:B------:R-:W-:Y:S05]  /*b4f0*/  BRA `(.L_x_3274) ;  /* 0xffffff60004c7947 */ /* 0x000fea000383ffff */
.L_x_3137:
[----:B--2---:R-:W-:-:S04]  /*b500*/  IMAD.U32 R0, RZ, RZ, UR36 ;  /* 0x00000024ff007e24 */ /* 0x004fc8000f8e00ff */
[----:B------:R2:W4:Y:S03]  /*b510*/  SYNCS.PHASECHK.TRANS64.TRYWAIT P0, [R0+URZ+0x36400], R10 ;  /* 0x0364000a000075a7 */ /* 0x000526000800017f */
[----:B----4-:R-:W-:Y:S05]  /*b520*/  @!P0 NANOSLEEP.SYNCS 0x989680 ;  /* 0x009896800000895d */ /* 0x010fea0003900000 */
[----:B------:R-:W4:Y:S02]  /*b530*/  @!P0 SYNCS.PHASECHK.TRANS64 P0, [R0+URZ+0x36400], R10 ;  /* 0x0364000a000085a7 */ /* 0x000f24000800007f */
[----:B----4-:R-:W-:Y:S05]  /*b540*/  @!P0 BRA `(.L_x_3137) ;  /* 0xfffffffc00ec8947 */ /* 0x010fea000383ffff */
[----:B------:R-:W-:Y:S05]  /*b550*/  BRA `(.L_x_3136) ;  /* 0xffffff6000887947 */ /* 0x000fea000383ffff */
.L_x_3141:
[----:B---3--:R3:W4:Y:S02]  /*b560*/  SYNCS.PHASECHK.TRANS64.TRYWAIT P1, [R3+URZ+0x36410], R10 ;  /* 0x0364100a030075a7 */ /* 0x008724000802017f */
[----:B----4-:R-:W-:Y:S05]  /*b570*/  @!P1 NANOSLEEP.SYNCS 0x989680 ;  /* 0x009896800000995d */ /* 0x010fea0003900000 */
[----:B------:R-:W4:Y:S02]  /*b580*/  @!P1 SYNCS.PHASECHK.TRANS64 P1, [R3+URZ+0x36410], R10 ;  /* 0x0364100a030095a7 */ /* 0x000f24000802007f */
[----:B----4-:R-:W-:Y:S05]  /*b590*/  @!P1 BRA `(.L_x_3141) ;  /* 0xfffffffc00f09947 */ /* 0x010fea000383ffff */
[----:B------:R-:W-:Y:S05]  /*b5a0*/  BRA `(.L_x_3140) ;  /* 0xffffff6800487947 */ /* 0x000fea000383ffff */
.L_x_3145:
[----:B-1----:R-:W-:-:S04]  /*b5b0*/  IMAD.U32 R121, RZ, RZ, UR36 ;  /* 0x00000024ff797e24 */ /* 0x002fc8000f8e00ff */
[----:B------:R1:W2:Y:S03]  /*b5c0*/  SYNCS.PHASECHK.TRANS64.TRYWAIT P1, [R121+URZ+0x36430], R14 ;  /* 0x0364300e790075a7 */ /* 0x0002a6000802017f */
[----:B--2---:R-:W-:Y:S05]  /*b5d0*/  @!P1 NANOSLEEP.SYNCS 0x989680 ;  /* 0x009896800000995d */ /* 0x004fea0003900000 */
[----:B------:R-:W2:Y:S02]  /*b5e0*/  @!P1 SYNCS.PHASECHK.TRANS64 P1, [R121+URZ+0x36430], R14 ;  /* 0x0364300e790095a7 */ /* 0x000ea4000802007f */
[----:B--2---:R-:W-:Y:S05]  /*b5f0*/  @!P1 BRA `(.L_x_3145) ;  /* 0xfffffffc00ec9947 */ /* 0x004fea000383ffff */
[----:B------:R-:W-:Y:S05]  /*b600*/  BRA `(.L_x_3144) ;  /* 0xffffff70006c7947 */ /* 0x000fea000383ffff */
.L_x_3248:
[----:B-1----:R1:W2:Y:S02]  /*b610*/  SYNCS.PHASECHK.TRANS64.TRYWAIT P1, [R0+URZ+0x36420], R6 ;  /* 0x03642006000075a7 */ /* 0x0022a4000802017f */
[----:B--2---:R-:W-:Y:S05]  /*b620*/  @!P1 NANOSLEEP.SYNCS 0x989680 ;  /* 0x009896800000995d */ /* 0x004fea0003900000 */
[----:B------:R-:W2:Y:S02]  /*b630*/  @!P1 SYNCS.PHASECHK.TRANS64 P1, [R0+URZ+0x36420], R6 ;  /* 0x03642006000095a7 */ /* 0x000ea4000802007f */
[----:B--2---:R-:W-:Y:S05]  /*b640*/  @!P1 BRA `(.L_x_3248) ;  /* 0xfffffffc00f09947 */ /* 0x004fea000383ffff */
[----:B------:R-:W-:Y:S05]  /*b650*/  BRA `(.L_x_3275) ;  /* 0xffffffdc006c7947 */ /* 0x000fea000383ffff */
.L_x_3252:
[----:B-1----:R1:W2:Y:S02]  /*b660*/  SYNCS.PHASECHK.TRANS64.TRYWAIT P1, [R0+URZ+0x36438], R6 ;  /* 0x03643806000075a7 */ /* 0x0022a4000802017f */
[----:B--2---:R-:W-:Y:S05]  /*b670*/  @!P1 NANOSLEEP.SYNCS 0x989680 ;  /* 0x009896800000995d */ /* 0x004fea0003900000 */
[----:B------:R-:W2:Y:S02]  /*b680*/  @!P1 SYNCS.PHASECHK.TRANS64 P1, [R0+URZ+0x36438], R6 ;  /* 0x03643806000095a7 */ /* 0x000ea4000802007f */
[----:B--2---:R-:W-:Y:S05]  /*b690*/  @!P1 BRA `(.L_x_3252) ;  /* 0xfffffffc00f09947 */ /* 0x004fea000383ffff */
[----:B------:R-:W-:Y:S05]  /*b6a0*/  BRA `(.L_x_3276) ;  /* 0xffffffe4004c7947 */ /* 0x000fea000383ffff */
.L_x_3254:
[----:B--2---:R2:W3:Y:S02]  /*b6b0*/  SYNCS.PHASECHK.TRANS64.TRYWAIT P1, [R0+URZ+0x36428], R3 ;  /* 0x03642803000075a7 */ /* 0x0044e4000802017f */
[----:B---3--:R-:W-:Y:S05]  /*b6c0*/  @!P1 NANOSLEEP.SYNCS 0x989680 ;  /* 0x009896800000995d */ /* 0x008fea0003900000 */
[----:B------:R-:W3:Y:S02]  /*b6d0*/  @!P1 SYNCS.PHASECHK.TRANS64 P1, [R0+URZ+0x36428], R3 ;  /* 0x03642803000095a7 */ /* 0x000ee4000802007f */
[----:B---3--:R-:W-:Y:S05]  /*b6e0*/  @!P1 BRA `(.L_x_3254) ;  /* 0xfffffffc00f09947 */ /* 0x008fea000383ffff */
[----:B------:R-:W-:Y:S05]  /*b6f0*/  BRA `(.L_x_3277) ;  /* 0xffffffe800107947 */ /* 0x000fea000383ffff */
.L_x_3256:
        /* <DEDUP_REMOVED lines=8> */
.L_x_3258:
[----:B------:R-:W-:-:S07]  /*b780*/  SHF.L.U32 R5, R7, 0x1f, RZ ;  /* 0x0000001f07057819 */ /* 0x000fce00000006ff */
.L_x_3279:
[----:B--2---:R2:W3:Y:S02]  /*b790*/  SYNCS.PHASECHK.TRANS64.TRYWAIT P1, [R0+URZ+0x36420], R5 ;  /* 0x03642005000075a7 */ /* 0x0044e4000802017f */
[----:B---3--:R-:W-:Y:S05]  /*b7a0*/  @!P1 NANOSLEEP.SYNCS 0x989680 ;  /* 0x009896800000995d */ /* 0x008fea0003900000 */
[----:B------:R-:W3:Y:S02]  /*b7b0*/  @!P1 SYNCS.PHASECHK.TRANS64 P1, [R0+URZ+0x36420], R5 ;  /* 0x03642005000095a7 */ /* 0x000ee4000802007f */
[----:B---3--:R-:W-:Y:S05]  /*b7c0*/  @!P1 BRA `(.L_x_3279) ;  /* 0xfffffffc00f09947 */ /* 0x008fea000383ffff */
[----:B------:R-:W-:Y:S05]  /*b7d0*/  BRA `(.L_x_3280) ;  /* 0xffffffec00607947 */ /* 0x000fea000383ffff */
.L_x_3261:
[----:B--2---:R2:W3:Y:S02]  /*b7e0*/  SYNCS.PHASECHK.TRANS64.TRYWAIT P1, [R0+URZ+0x36438], R6 ;  /* 0x03643806000075a7 */ /* 0x0044e4000802017f */
[----:B---3--:R-:W-:Y:S05]  /*b7f0*/  @!P1 NANOSLEEP.SYNCS 0x989680 ;  /* 0x009896800000995d */ /* 0x008fea0003900000 */
[----:B------:R-:W3:Y:S02]  /*b800*/  @!P1 SYNCS.PHASECHK.TRANS64 P1, [R0+URZ+0x36438], R6 ;  /* 0x03643806000095a7 */ /* 0x000ee4000802007f */
[----:B---3--:R-:W-:Y:S05]  /*b810*/  @!P1 BRA `(.L_x_3261) ;  /* 0xfffffffc00f09947 */ /* 0x008fea000383ffff */
[----:B------:R-:W-:Y:S05]  /*b820*/  BRA `(.L_x_3281) ;  /* 0xfffffff0002c7947 */ /* 0x000fea000383ffff */
.L_x_3263:
[----:B-1----:R1:W2:Y:S02]  /*b830*/  SYNCS.PHASECHK.TRANS64.TRYWAIT P1, [R0+URZ+0x36428], R5 ;  /* 0x03642805000075a7 */ /* 0x0022a4000802017f */
[----:B--2---:R-:W-:Y:S05]  /*b840*/  @!P1 NANOSLEEP.SYNCS 0x989680 ;  /* 0x009896800000995d */ /* 0x004fea0003900000 */
[----:B------:R-:W2:Y:S02]  /*b850*/  @!P1 SYNCS.PHASECHK.TRANS64 P1, [R0+URZ+0x36428], R5 ;  /* 0x03642805000095a7 */ /* 0x000ea4000802007f */
[----:B--2---:R-:W-:Y:S05]  /*b860*/  @!P1 BRA `(.L_x_3263) ;  /* 0xfffffffc00f09947 */ /* 0x004fea000383ffff */
[----:B------:R-:W-:Y:S05]  /*b870*/  BRA `(.L_x_3282) ;  /* 0xfffffff000d87947 */ /* 0x000fea000383ffff */
.L_x_3265:
[----:B--2---:R2:W3:Y:S02]  /*b880*/  SYNCS.PHASECHK.TRANS64.TRYWAIT P1, [R0+URZ+0x36438], R3 ;  /* 0x03643803000075a7 */ /* 0x0044e4000802017f */
[----:B---3--:R-:W-:Y:S05]  /*b890*/  @!P1 NANOSLEEP.SYNCS 0x989680 ;  /* 0x009896800000995d */ /* 0x008fea0003900000 */
[----:B------:R-:W3:Y:S02]  /*b8a0*/  @!P1 SYNCS.PHASECHK.TRANS64 P1, [R0+URZ+0x36438], R3 ;  /* 0x03643803000095a7 */ /* 0x000ee4000802007f */
[----:B---3--:R-:W-:Y:S05]  /*b8b0*/  @!P1 BRA `(.L_x_3265) ;  /* 0xfffffffc00f09947 */ /* 0x008fea000383ffff */
[----:B------:R-:W-:Y:S05]  /*b8c0*/  BRA `(.L_x_3283) ;  /* 0xfffffff400947947 */ /* 0x000fea000383ffff */
.L_x_3267:
[----:B------:R-:W-:Y:S01]  /*b8d0*/  BSSY B0, `(.L_x_3284) ;  /* 0x0000006000007945 */ /* 0x000fe20003800000 */
[----:B------:R-:W-:-:S07]  /*b8e0*/  IMAD.MOV.U32 R15, RZ, RZ, -0x1 ;  /* 0xffffffffff0f7424 */ /* 0x000fce00078e00ff */
[----:B-12---:R-:W-:Y:S05]  /*b8f0*/  WARPSYNC.COLLECTIVE R15, `(.L_x_3285) ;  /* 0x000000000f0c7348 */ /* 0x006fea0003c00000 */
[----:B------:R-:W-:Y:S02]  /*b900*/  ELECT P6, UR62, PT ;  /* 0x00000000003e782f */ /* 0x000fe400038c0000 */
[----:B------:R-:W-:Y:S01]  /*b910*/  MOV R14, UR62 ;  /* 0x0000003e000e7c02 */ /* 0x000fe20008000f00 */
[----:B-12---:R-:W-:Y:S10]  /*b920*/  ENDCOLLECTIVE ;  /* 0x000000000000791b */ /* 0x006ff40003800000 */
.L_x_3285:
[----:B------:R-:W-:Y:S05]  /*b930*/  BSYNC B0 ;  /* 0x0000000000007941 */ /* 0x000fea0003800000 */
.L_x_3284:
[----:B------:R-:W-:Y:S05]  /*b940*/  BRA `(.L_x_3286) ;  /* 0xfffffff800507947 */ /* 0x000fea000383ffff */
.L_x_3269:
[----:B-1----:R1:W2:Y:S02]  /*b950*/  SYNCS.PHASECHK.TRANS64.TRYWAIT P0, [R7+URZ], R0 ;  /* 0x00000000070075a7 */ /* 0x0022a4000800017f */
[----:B--2---:R-:W-:Y:S05]  /*b960*/  @!P0 NANOSLEEP.SYNCS 0x989680 ;  /* 0x009896800000895d */ /* 0x004fea0003900000 */
[----:B------:R-:W2:Y:S02]  /*b970*/  @!P0 SYNCS.PHASECHK.TRANS64 P0, [R7+URZ], R0 ;  /* 0x00000000070085a7 */ /* 0x000ea4000800007f */
[----:B--2---:R-:W-:Y:S05]  /*b980*/  @!P0 BRA `(.L_x_3269) ;  /* 0xfffffffc00f08947 */ /* 0x004fea000383ffff */
[----:B------:R-:W-:Y:S05]  /*b990*/  BRA `(.L_x_3287) ;  /* 0xfffffff800907947 */ /* 0x000fea000383ffff */
.L_x_3270:
[----:B--2---:R2:W3:Y:S02]  /*b9a0*/  SYNCS.PHASECHK.TRANS64.TRYWAIT P0, [R3+URZ], R2 ;  /* 0x00000002030075a7 */ /* 0x0044e4000800017f */
[----:B---3--:R-:W-:Y:S05]  /*b9b0*/  @!P0 NANOSLEEP.SYNCS 0x989680 ;  /* 0x009896800000895d */ /* 0x008fea0003900000 */
[----:B------:R-:W3:Y:S02]  /*b9c0*/  @!P0 SYNCS.PHASECHK.TRANS64 P0, [R3+URZ], R2 ;  /* 0x00000002030085a7 */ /* 0x000ee4000800007f */
[----:B---3--:R-:W-:Y:S05]  /*b9d0*/  @!P0 BRA `(.L_x_3270) ;  /* 0xfffffffc00f08947 */ /* 0x008fea000383ffff */
[----:B------:R-:W-:Y:S05]  /*b9e0*/  BRA `(.L_x_3288) ;  /* 0xfffffff800847947 */ /* 0x000fea000383ffff */
.L_x_3289:
        /* <DEDUP_REMOVED lines=9> */
.L_x_3876:


//--------------------- .text._ZN7cutlass13device_kernelIN5flash11enable_sm90INS1_16FlashAttnBwdSm90INS1_25CollectiveMainloopBwdSm90ILi2ELi1ELi1EN4cute5tupleIJNS5_1CILi1EEES8_S8_EEENS6_IJNS7_ILi64EEENS7_ILi96EEENS7_ILi192EEEEEENS_10bfloat16_tEfNS_4arch4Sm90ELb1ELb0ELb1ELb1ELb1ELb0ELb1ELb0ELi3ELi1ELi1ELi1ELb0EEENS1_21CollectiveEpilogueBwdISD_SE_SG_Li384ELb1ELb1ELi3EEENS1_25SingleTileBwdLPTSchedulerILb1ELi96ELb1EEEEEEEEEvNT_6ParamsE --------------------------
	.section	.text._ZN7cutlass13device_kernelIN5flash11enable_sm90INS1_16FlashAttnBwdSm90INS1_25CollectiveMainloopBwdSm90ILi2ELi1ELi1EN4cute5tupleIJNS5_1CILi1EEES8_S8_EEENS6_IJNS7_ILi64EEENS7_ILi96EEENS7_ILi192EEEEEENS_10bfloat16_tEfNS_4arch4Sm90ELb1ELb0ELb1ELb1ELb1ELb0ELb1ELb0ELi3ELi1ELi1ELi1ELb0EEENS1_21CollectiveEpilogueBwdISD_SE_SG_Li384ELb1ELb1ELi3EEENS1_25SingleTileBwdLPTSchedulerILb1ELi96ELb1EEEEEEEEEvNT_6ParamsE,"ax",@progbits
	.align	128
.text._ZN7cutlass13device_kernelIN5flash11enable_sm90INS1_16FlashAttnBwdSm90INS1_25CollectiveMainloopBwdSm90ILi2ELi1ELi1EN4cute5tupleIJNS5_1CILi1EEES8_S8_EEENS6_IJNS7_ILi64EEENS7_ILi96EEENS7_ILi192EEEEEENS_10bfloat16_tEfNS_4arch4Sm90ELb1ELb0ELb1ELb1ELb1ELb0ELb1ELb0ELi3ELi1ELi1ELi1ELb0EEENS1_21CollectiveEpilogueBwdISD_SE_SG_Li384ELb1ELb1ELi3EEENS1_25SingleTileBwdLPTSchedulerILb1ELi96ELb1EEEEEEEEEvNT_6ParamsE:
        .type           _ZN7cutlass13device_kernelIN5flash11enable_sm90INS1_16FlashAttnBwdSm90INS1_25CollectiveMainloopBwdSm90ILi2ELi1ELi1EN4cute5tupleIJNS5_1CILi1EEES8_S8_EEENS6_IJNS7_ILi64EEENS7_ILi96EEENS7_ILi192EEEEEENS_10bfloat16_tEfNS_4arch4Sm90ELb1ELb0ELb1ELb1ELb1ELb0ELb1ELb0ELi3ELi1ELi1ELi1ELb0EEENS1_21CollectiveEpilogueBwdISD_SE_SG_Li384ELb1ELb1ELi3EEENS1_25SingleTileBwdLPTSchedulerILb1ELi96ELb1EEEEEEEEEvNT_6ParamsE,@function
        .size           _ZN7cutlass13device_kernelIN5flash11enable_sm90INS1_16FlashAttnBwdSm90INS1_25CollectiveMainloopBwdSm90ILi2ELi1ELi1EN4cute5tupleIJNS5_1CILi1EEES8_S8_EEENS6_IJNS7_ILi64EEENS7_ILi96EEENS7_ILi192EEEEEENS_10bfloat16_tEfNS_4arch4Sm90ELb1ELb0ELb1ELb1ELb1ELb0ELb1ELb0ELi3ELi1ELi1ELi1ELb0EEENS1_21CollectiveEpilogueBwdISD_SE_SG_Li384ELb1ELb1ELi3EEENS1_25SingleTileBwdLPTSchedulerILb1ELi96ELb1EEEEEEEEEvNT_6ParamsE,(.L_x_3877 - _ZN7cutlass13device_kernelIN5flash11enable_sm90INS1_16FlashAttnBwdSm90INS1_25CollectiveMainloopBwdSm90ILi2ELi1ELi1EN4cute5tupleIJNS5_1CILi1EEES8_S8_EEENS6_IJNS7_ILi64EEENS7_ILi96EEENS7_ILi192EEEEEENS_10bfloat16_tEfNS_4arch4Sm90ELb1ELb0ELb1ELb1ELb1ELb0ELb1ELb0ELi3ELi1ELi1ELi1ELb0EEENS1_21CollectiveEpilogueBwdISD_SE_SG_Li384ELb1ELb1ELi3EEENS1_25SingleTileBwdLPTSchedulerILb1ELi96ELb1EEEEEEEEEvNT_6ParamsE)
        .other          _ZN7cutlass13device_kernelIN5flash11enable_sm90INS1_16FlashAttnBwdSm90INS1_25CollectiveMainloopBwdSm90ILi2ELi1ELi1EN4cute5tupleIJNS5_1CILi1EEES8_S8_EEENS6_IJNS7_ILi64EEENS7_ILi96EEENS7_ILi192EEEEEENS_10bfloat16_tEfNS_4arch4Sm90ELb1ELb0ELb1ELb1ELb1ELb0ELb1ELb0ELi3ELi1ELi1ELi1ELb0EEENS1_21CollectiveEpilogueBwdISD_SE_SG_Li384ELb1ELb1ELi3EEENS1_25SingleTileBwdLPTSchedulerILb1ELi96ELb1EEEEEEEEEvNT_6ParamsE,@"STO_CUDA_ENTRY STV_DEFAULT"
_ZN7cutlass13device_kernelIN5flash11enable_sm90INS1_16FlashAttnBwdSm90INS1_25CollectiveMainloopBwdSm90ILi2ELi1ELi1EN4cute5tupleIJNS5_1CILi1EEES8_S8_EEENS6_IJNS7_ILi64EEENS7_ILi96EEENS7_ILi192EEEEEENS_10bfloat16_tEfNS_4arch4Sm90ELb1ELb0ELb1ELb1ELb1ELb0ELb1ELb0ELi3ELi1ELi1ELi1ELb0EEENS1_21CollectiveEpilogueBwdISD_SE_SG_Li384ELb1ELb1ELi3EEENS1_25SingleTileBwdLPTSchedulerILb1ELi96ELb1EEEEEEEEEvNT_6ParamsE:
        /* <DEDUP_REMOVED lines=23> */
.L_x_3291:
[----:B------:R-:W-:Y:S05]  /*0170*/  BSYNC B0 ;  /* 0x0000000000007941 */ /* 0x000fea0003800000 */
.L_x_3290:
        /* <DEDUP_REMOVED lines=34> */
.L_x_3292:
        /* <DEDUP_REMOVED lines=20> */
.L_x_3293:
        /* <DEDUP_REMOVED lines=9> */
.L_x_3296:
        /* <DEDUP_REMOVED lines=32> */
.L_x_3297:
[----:B------:R-:W-:Y:S01]  /*0770*/  ULDC UR8, c[0x0][0x8c4] ;  /* 0x0002310000087ab9 */ /* 0x000fe20000000800 */
[----:B------:R-:W-:Y:S01]  /*0780*/  UMOV UR7, UR9 ;  /* 0x0000000900077c82 */ /* 0x000fe20008000000 */
[----:B------:R-:W-:-:S11]  /*0790*/  UISETP.NE.AND UP0, UPT, UR8, 0x1, UPT ;  /* 0x000000010800788c */ /* 0x000fd6000bf05270 */
[----:B------:R-:W-:Y:S02]  /*07a0*/  @UP0 ULDC.64 UR10, c[0x0][0x8c8] ;  /* 0x00023200000a0ab9 */ /* 0x000fe40000000a00 */
[----:B------:R-:W-:-:S04]  /*07b0*/  UIMAD.WIDE.U32 UR4, UR9, UR10, URZ ;  /* 0x0000000a090472a5 */ /* 0x000fc8000f8e003f */
[----:B------:R-:W-:-:S04]  /*07c0*/  @UP0 USHF.R.U32.HI UR7, URZ, UR11, UR5 ;  /* 0x0000000b3f070299 */ /* 0x000fc80008011605 */
[----:B------:R-:W-:-:S12]  /*07d0*/  UIMAD UR4, UR7, UR8, URZ ;  /* 0x00000008070472a4 */ /* 0x000fd8000f8e023f */
.L_x_3298:
[----:B------:R-:W1:Y:S01]  /*07e0*/  LDC R2, c[0x0][0x8b8] ;  /* 0x00022e00ff027b82 */ /* 0x000e620000000800 */
[----:B------:R-:W-:Y:S01]  /*07f0*/  UIADD3 UR4, UR9, -UR4, URZ ;  /* 0x8000000409047290 */ /* 0x000fe2000fffe03f */
[----:B------:R-:W-:Y:S02]  /*0800*/  ULDC UR5, c[0x0][0x8c4] ;  /* 0x0002310000057ab9 */ /* 0x000fe40000000800 */
[----:B------:R-:W-:Y:S01]  /*0810*/  ULDC.64 UR8, c[0x0][0x8f8] ;  /* 0x00023e0000087ab9 */ /* 0x000fe20000000a00 */
[----:B------:R-:W-:Y:S01]  /*0820*/  UIMAD UR4, UR6, UR5, UR4 ;  /* 0x00000005060472a4 */ /* 0x000fe2000f8e0204 */
[----:B------:R-:W-:-:S04]  /*0830*/  ISETP.NE.U32.AND P0, PT, RZ, UR8, PT ;  /* 0x00000008ff007c0c */ /* 0x000fc8000bf05070 */
[----:B------:R-:W-:Y:S01]  /*0840*/  ISETP.NE.AND.EX P0, PT, RZ, UR9, PT, P0 ;  /* 0x00000009ff007c0c */ /* 0x000fe2000bf05300 */
[----:B------:R-:W-:Y:S01]  /*0850*/  IMAD.U32 R5, RZ, RZ, UR4 ;  /* 0x00000004ff057e24 */ /* 0x000fe2000f8e00ff */
[----:B-1----:R-:W-:-:S13]  /*0860*/  ISETP.NE.AND P1, PT, R2, 0x1, PT ;  /* 0x000000010200780c */ /* 0x002fda0003f25270 */
[----:B------:R-:W1:Y:S08]  /*0870*/  @P1 LDC R0, c[0x0][0x8bc] ;  /* 0x00022f00ff001b82 */ /* 0x000e700000000800 */
[----:B------:R-:W2:Y:S01]  /*0880*/  @P1 LDC R3, c[0x0][0x8c0] ;  /* 0x00023000ff031b82 */ /* 0x000ea20000000800 */
[----:B-1----:R-:W-:-:S05]  /*0890*/  @P1 IMAD.HI.U32 R0, R0, UR4, RZ ;  /* 0x0000000400001c27 */ /* 0x002fca000f8e00ff */
[----:B--2---:R-:W-:-:S05]  /*08a0*/  @P1 SHF.R.U32.HI R5, RZ, R3, R0 ;  /* 0x00000003ff051219 */ /* 0x004fca0000011600 */
[----:B------:R-:W-:-:S04]  /*08b0*/  IMAD.MOV R3, RZ, RZ, -R5 ;  /* 0x000000ffff037224 */ /* 0x000fc800078e0a05 */
[----:B------:R-:W-:-:S05]  /*08c0*/  IMAD R8, R2, R3, UR4 ;  /* 0x0000000402087e24 */ /* 0x000fca000f8e0203 */
[----:B------:R1:W-:Y:S01]  /*08d0*/  STL [R1+0x10], R8 ;  /* 0x0000100801007387 */ /* 0x0003e20000100800 */
[----:B------:R-:W-:Y:S05]  /*08e0*/  @!P0 BRA `(.L_x_3299) ;  /* 0x0000000000108947 */ /* 0x000fea0003800000 */
[----:B------:R-:W2:Y:S02]  /*08f0*/  LDC.64 R2, c[0x0][0x8f8] ;  /* 0x00023e00ff027b82 */ /* 0x000ea40000000a00 */
[----:B--2---:R-:W-:-:S05]  /*0900*/  IMAD.WIDE R2, R5, 0x4, R2 ;  /* 0x0000000405027825 */ /* 0x004fca00078e0202 */
[----:B------:R3:W5:Y:S01]  /*0910*/  LDG.E R0, desc[UR38][R2.64] ;  /* 0x0000002602007981 */ /* 0x000762000c1e1900 */
[----:B------:R-:W-:Y:S05]  /*0920*/  BRA `(.L_x_3300) ;  /* 0x00000000002c7947 */ /* 0x000fea0003800000 */
.L_x_3299:
        /* <DEDUP_REMOVED lines=10> */
.L_x_3301:
[----:B------:R-:W2:Y:S02]  /*09d0*/  LDC R0, c[0x0][0x8ec] ;  /* 0x00023b00ff007b82 */ /* 0x000ea40000000800 */
.L_x_3300:
[----:B--2--5:R-:W-:-:S04]  /*09e0*/  VIADD R0, R0, 0x5f ;  /* 0x0000005f00007836 */ /* 0x024fc80000000000 */
[----:B------:R-:W-:-:S05]  /*09f0*/  IMAD.HI R0, R0, 0x2aaaaaab, RZ ;  /* 0x2aaaaaab00007827 */ /* 0x000fca00078e02ff */
[----:B---3--:R-:W-:-:S04]  /*0a00*/  SHF.R.U32.HI R3, RZ, 0x1f, R0 ;  /* 0x0000001fff037819 */ /* 0x008fc80000011600 */
[----:B------:R-:W-:-:S04]  /*0a10*/  LEA.HI.SX32 R3, R0, R3, 0x1c ;  /* 0x0000000300037211 */ /* 0x000fc800078fe2ff */
[----:B------:R-:W-:Y:S01]  /*0a20*/  ISETP.GT.AND P0, PT, R3, UR7, PT ;  /* 0x0000000703007c0c */ /* 0x000fe2000bf04270 */
[----:B------:R-:W-:-:S03]  /*0a30*/  ULOP3.LUT UR7, URZ, UR7, URZ, 0x33, !UPT ;  /* 0x000000073f077292 */ /* 0x000fc6000f8e333f */
[----:B------:R-:W-:-:S03]  /*0a40*/  SEL R6, R5, 0xffffffff, P0 ;  /* 0xffffffff05067807 */ /* 0x000fc60000000000 */
[----:B------:R-:W-:Y:S01]  /*0a50*/  VIADD R4, R3, UR7 ;  /* 0x0000000703047c36 */ /* 0x000fe20008000000 */
[----:B------:R-:W-:Y:S01]  /*0a60*/  ISETP.GE.AND P0, PT, R6, RZ, PT ;  /* 0x000000ff0600720c */ /* 0x000fe20003f06270 */
[----:B------:R2:W-:Y:S04]  /*0a70*/  STL [R1+0xc], R6 ;  /* 0x00000c0601007387 */ /* 0x0005e80000100800 */
[----:B------:R2:W-:Y:S08]  /*0a80*/  STL [R1+0x14], R4 ;  /* 0x0000140401007387 */ /* 0x0005f00000100800 */
[----:B------:R-:W-:Y:S05]  /*0a90*/  @!P0 BRA `(.L_x_3302) ;  /* 0x000000b000c08947 */ /* 0x000fea0003800000 */
[----:B------:R-:W-:Y:S01]  /*0aa0*/  SHF.R.S32.HI R0, RZ, 0x1f, R8 ;  /* 0x0000001fff007819 */ /* 0x000fe20000011408 */
[----:B------:R-:W-:Y:S01]  /*0ab0*/  ULDC.64 UR4, c[0x0][0x780] ;  /* 0x0001e00000047ab9 */ /* 0x000fe20000000a00 */
[----:B------:R-:W3:Y:S01]  /*0ac0*/  LDC R17, c[0x0][0x290] ;  /* 0x0000a400ff117b82 */ /* 0x000ee20000000800 */
[----:B------:R-:W-:Y:S02]  /*0ad0*/  ISETP.NE.U32.AND P0, PT, RZ, UR4, PT ;  /* 0x00000004ff007c0c */ /* 0x000fe4000bf05070 */
[----:B------:R4:W-:Y:S02]  /*0ae0*/  STL [R1+0x18], R0 ;  /* 0x0000180001007387 */ /* 0x0009e40000100800 */
[----:B------:R-:W-:-:S13]  /*0af0*/  ISETP.NE.AND.EX P0, PT, RZ, UR5, PT, P0 ;  /* 0x00000005ff007c0c */ /* 0x000fda000bf05300 */
[----:B----4-:R-:W-:Y:S05]  /*0b00*/  @!P0 BRA `(.L_x_3303) ;  /* 0x0000000000108947 */ /* 0x010fea0003800000 */
[----:B------:R-:W4:Y:S02]  /*0b10*/  LDC.64 R18, c[0x0][0x780] ;  /* 0x0001e000ff127b82 */ /* 0x000f240000000a00 */
[----:B----4-:R-:W-:-:S06]  /*0b20*/  IMAD.WIDE R18, R6, 0x4, R18 ;  /* 0x0000000406127825 */ /* 0x010fcc00078e0212 */
[----:B------:R4:W5:Y:S01]  /*0b30*/  LDG.E R18, desc[UR38][R18.64] ;  /* 0x0000002612127981 */ /* 0x000962000c1e1900 */
[----:B------:R-:W-:Y:S05]  /*0b40*/  BRA `(.L_x_3304) ;  /* 0x0000000000287947 */ /* 0x000fea0003800000 */
.L_x_3303:
[----:B------:R-:W-:Y:S01]  /*0b50*/  ULDC.64 UR4, c[0x0][0x770] ;  /* 0x0001dc0000047ab9 */ /* 0x000fe20000000a00 */
[----:B------:R-:W4:Y:S01]  /*0b60*/  LDC R18, c[0x0][0x280] ;  /* 0x0000a000ff127b82 */ /* 0x000f220000000800 */
[----:B------:R-:W-:-:S04]  /*0b70*/  ISETP.NE.U32.AND P0, PT, RZ, UR4, PT ;  /* 0x00000004ff007c0c */ /* 0x000fc8000bf05070 */
[----:B------:R-:W-:-:S13]  /*0b80*/  ISETP.NE.AND.EX P0, PT, RZ, UR5, PT, P0 ;  /* 0x00000005ff007c0c */ /* 0x000fda000bf05300 */
[----:B------:R-:W-:Y:S05]  /*0b90*/  @!P0 BRA `(.L_x_3304) ;  /* 0x0000000000148947 */ /* 0x000fea0003800000 */
[----:B------:R-:W5:Y:S02]  /*0ba0*/  LDC.64 R2, c[0x0][0x770] ;  /* 0x0001dc00ff027b82 */ /* 0x000f640000000a00 */
[----:B-----5:R-:W-:-:S05]  /*0bb0*/  IMAD.WIDE R2, R6, 0x4, R2 ;  /* 0x0000000406027825 */ /* 0x020fca00078e0202 */
[----:B----4-:R-:W4:Y:S04]  /*0bc0*/  LDG.E R18, desc[UR38][R2.64] ;  /* 0x0000002602127981 */ /* 0x010f28000c1e1900 */
[----:B------:R-:W4:Y:S02]  /*0bd0*/  LDG.E R5, desc[UR38][R2.64+0x4] ;  /* 0x0000042602057981 */ /* 0x000f24000c1e1900 */
[----:B----4-:R-:W-:-:S07]  /*0be0*/  IMAD.IADD R18, R5, 0x1, -R18 ;  /* 0x0000000105127824 */ /* 0x010fce00078e0a12 */
.L_x_3304:
[----:B------:R-:W-:Y:S02]  /*0bf0*/  ULDC.64 UR4, c[0x0][0x788] ;  /* 0x0001e20000047ab9 */ /* 0x000fe40000000a00 */
[----:B------:R-:W-:-:S04]  /*0c00*/  ISETP.NE.U32.AND P0, PT, RZ, UR4, PT ;  /* 0x00000004ff007c0c */ /* 0x000fc8000bf05070 */
[----:B------:R-:W-:-:S13]  /*0c10*/  ISETP.NE.AND.EX P0, PT, RZ, UR5, PT, P0 ;  /* 0x00000005ff007c0c */ /* 0x000fda000bf05300 */
[----:B------:R-:W-:Y:S05]  /*0c20*/  @!P0 BRA `(.L_x_3305) ;  /* 0x0000000000108947 */ /* 0x000fea0003800000 */
[----:B------:R-:W1:Y:S02]  /*0c30*/  LDC.64 R2, c[0x0][0x788] ;  /* 0x0001e200ff027b82 */ /* 0x000e640000000a00 */
[----:B-1----:R-:W-:-:S05]  /*0c40*/  IMAD.WIDE R2, R6, 0x4, R2 ;  /* 0x0000000406027825 */ /* 0x002fca00078e0202 */
[----:B---3--:R1:W5:Y:S01]  /*0c50*/  LDG.E R17, desc[UR38][R2.64] ;  /* 0x0000002602117981 */ /* 0x008362000c1e1900 */
[----:B------:R-:W-:Y:S05]  /*0c60*/  BRA `(.L_x_3306) ;  /* 0x0000000000247947 */ /* 0x000fea0003800000 */
.L_x_3305:
[----:B------:R-:W-:Y:S02]  /*0c70*/  ULDC.64 UR4, c[0x0][0x778] ;  /* 0x0001de0000047ab9 */ /* 0x000fe40000000a00 */
[----:B------:R-:W-:-:S04]  /*0c80*/  ISETP.NE.U32.AND P0, PT, RZ, UR4, PT ;  /* 0x00000004ff007c0c */ /* 0x000fc8000bf05070 */
[----:B------:R-:W-:-:S13]  /*0c90*/  ISETP.NE.AND.EX P0, PT, RZ, UR5, PT, P0 ;  /* 0x00000005ff007c0c */ /* 0x000fda000bf05300 */
[----:B------:R-:W-:Y:S05]  /*0ca0*/  @!P0 BRA `(.L_x_3306) ;  /* 0x0000000000148947 */ /* 0x000fea0003800000 */
[----:B------:R-:W1:Y:S02]  /*0cb0*/  LDC.64 R2, c[0x0][0x778] ;  /* 0x0001de00ff027b82 */ /* 0x000e640000000a00 */
[----:B-1----:R-:W-:-:S05]  /*0cc0*/  IMAD.WIDE R2, R6, 0x4, R2 ;  /* 0x0000000406027825 */ /* 0x002fca00078e0202 */
[----:B---3--:R-:W3:Y:S04]  /*0cd0*/  LDG.E R17, desc[UR38][R2.64] ;  /* 0x0000002602117981 */ /* 0x008ee8000c1e1900 */
[----:B------:R-:W3:Y:S02]  /*0ce0*/  LDG.E R0, desc[UR38][R2.64+0x4] ;  /* 0x0000042602007981 */ /* 0x000ee4000c1e1900 */
[----:B---3--:R-:W-:-:S07]  /*0cf0*/  IMAD.IADD R17, R0, 0x1, -R17 ;  /* 0x0000000100117824 */ /* 0x008fce00078e0a11 */
.L_x_3306:
[----:B---345:R-:W-:Y:S01]  /*0d00*/  IMAD.IADD R0, R18, 0x1, -R17 ;  /* 0x0000000112007824 */ /* 0x038fe200078e0a11 */
        /* <DEDUP_REMOVED lines=18> */
[----:B--2---:R-:W-:Y:S02]  /*0e30*/  SHF.R.S32.HI R4, RZ, 0x6, R3 ;  /* 0x00000006ff047819 */ /* 0x004fe40000011403 */
        /* <DEDUP_REMOVED lines=69> */
.L_x_3309:
        /* <DEDUP_REMOVED lines=15> */
.L_x_3308:
        /* <DEDUP_REMOVED lines=20> */
.L_x_3311:
        /* <DEDUP_REMOVED lines=15> */
.L_x_3310:
        /* <DEDUP_REMOVED lines=8> */
.L_x_3469:
        /* <DEDUP_REMOVED lines=21> */
.L_x_3313:
[----:B------:R-:W3:Y:S04]  /*1780*/  LDL R20, [R1+0x14] ;  /* 0x0000140001147983 */ /* 0x000ee80000100800 */
[----:B------:R-:W4:Y:S01]  /*1790*/  LDL.LU R19, [R1+0x4] ;  /* 0x0000040001137983 */ /* 0x000f220000300800 */
        /* <DEDUP_REMOVED lines=96> */
[----:B---3--:R-:W-:-:S04]  /*1da0*/  IMAD R17, R20, -0x60, R17 ;  /* 0xffffffa014117824 */ /* 0x008fc800078e0211 */
[----:B------:R-:W-:Y:S01]  /*1db0*/  IMAD.IADD R2, R17, 0x1, -R157 ;  /* 0x0000000111027824 */ /* 0x000fe200078e0a9d */
[----:B------:R-:W-:Y:S02]  /*1dc0*/  IADD3 R18, -R18, 0x1, R17 ;  /* 0x0000000112127810 */ /* 0x000fe40007ffe111 */
[----:B----4-:R-:W-:Y:S02]  /*1dd0*/  LOP3.LUT R8, R19, 0x1, RZ, 0xfc, !PT ;  /* 0x0000000113087812 */ /* 0x010fe400078efcff */
[----:B------:R2:W-:Y:S01]  /*1de0*/  STL [R1], R2 ;  /* 0x0000000201007387 */ /* 0x0005e20000100800 */
[----:B------:R-:W-:-:S03]  /*1df0*/  IMAD.IADD R157, R18, 0x1, -R157 ;  /* 0x00000001129d7824 */ /* 0x000fc600078e0a9d */
[----:B------:R3:W-:Y:S01]  /*1e00*/  STL [R1+0x4], R3 ;  /* 0x0000040301007387 */ /* 0x0007e20000100800 */
[----:B--2---:R-:W-:-:S07]  /*1e10*/  IMAD.MOV.U32 R2, RZ, RZ, RZ ;  /* 0x000000ffff027224 */ /* 0x004fce00078e00ff */
.L_x_3325:
[----:B------:R-:W-:-:S13]  /*1e20*/  ISETP.NE.AND P0, PT, R8, 0x3, PT ;  /* 0x000000030800780c */ /* 0x000fda0003f05270 */
[----:B------:R-:W-:Y:S05]  /*1e30*/  @!P0 BRA `(.L_x_3315) ;  /* 0x0000000000048947 */ /* 0x000fea0003800000 */
[----:B------:R-:W-:Y:S01]  /*1e40*/  BPT.TRAP 0x1 ;  /* 0x000000040000795c */ /* 0x000fe20000300000 */
.L_x_3315:
[----:B---3--:R-:W-:Y:S02]  /*1e50*/  LEA R3, R2, UR36, 0x3 ;  /* 0x0000002402037c11 */ /* 0x008fe4000f8e18ff */
[----:B------:R-:W-:-:S04]  /*1e60*/  SHF.L.U32 R10, R7, 0x1f, RZ ;  /* 0x0000001f070a7819 */ /* 0x000fc800000006ff */
[----:B------:R2:W3:Y:S01]  /*1e70*/  SYNCS.PHASECHK.TRANS64.TRYWAIT P1, [R3+URZ+0x36410], R10 ;  /* 0x0364100a030075a7 */ /* 0x0004e2000802017f */
[----:B------:R-:W-:Y:S05]  /*1e80*/  @!P0 BRA `(.L_x_3316) ;  /* 0x0000000000048947 */ /* 0x000fea0003800000 */
[----:B------:R-:W-:Y:S01]  /*1e90*/  BPT.TRAP 0x1 ;  /* 0x000000040000795c */ /* 0x000fe20000300000 */
.L_x_3316:
[----:B---3--:R-:W-:Y:S05]  /*1ea0*/  @P1 BRA `(.L_x_3317) ;  /* 0x0000000000081947 */ /* 0x008fea0003800000 */
[----:B------:R-:W3:Y:S02]  /*1eb0*/  SYNCS.PHASECHK.TRANS64.TRYWAIT P1, [R3+URZ+0x36410], R10 ;  /* 0x0364100a030075a7 */ /* 0x000ee4000802017f */
[----:B---3--:R-:W-:Y:S05]  /*1ec0*/  @!P1 BRA `(.L_x_3318) ;  /* 0x0000009c00f09947 */ /* 0x008fea0003800000 */
.L_x_3317:
        /* <DEDUP_REMOVED lines=103> */
.L_x_3319:
[----:B------:R-:W-:-:S04]  /*2540*/  SHF.L.U32 R14, R5, 0x1f, RZ ;  /* 0x0000001f050e7819 */ /* 0x000fc800000006ff */
[----:B------:R1:W1:Y:S01]  /*2550*/  SYNCS.PHASECHK.TRANS64.TRYWAIT P1, [UR36+0x36430], R14 ;  /* 0x0364300eff0075a7 */ /* 0x0002620008020164 */
[----:B------:R-:W-:Y:S05]  /*2560*/  @!P0 BRA `(.L_x_3320) ;  /* 0x0000000000048947 */ /* 0x000fea0003800000 */
[----:B------:R-:W-:Y:S01]  /*2570*/  BPT.TRAP 0x1 ;  /* 0x000000040000795c */ /* 0x000fe20000300000 */
.L_x_3320:
        /* <DEDUP_REMOVED lines=36> */
.L_x_3321:
        /* <DEDUP_REMOVED lines=351> */
.L_x_3323:
        /* <DEDUP_REMOVED lines=60> */
.L_x_3324:
        /* <DEDUP_REMOVED lines=63> */
.L_x_3307:
[----:B------:R-:W-:Y:S05]  /*4560*/  @P0 BRA `(.L_x_3326) ;  /* 0x0000001400f40947 */ /* 0x000fea0003800000 */
[----:B------:R-:W2:Y:S01]  /*4570*/  LDL R120, [R1+0xc] ;  /* 0x00000c0001787983 */ /* 0x000ea20000100800 */
[----:B------:R-:W1:Y:S01]  /*4580*/  S2UR UR5, SR_CgaCtaId ;  /* 0x00000000000579c3 */ /* 0x000e620000008800 */
[----:B------:R-:W-:Y:S01]  /*4590*/  UMOV UR4, 0x400 ;  /* 0x0000040000047882 */ /* 0x000fe20000000000 */
[----:B------:R-:W-:Y:S01]  /*45a0*/  F2FP.BF16.F32.PACK_AB R72, R73, R72 ;  /* 0x000000484948723e */ /* 0x000fe200000010ff */
[----:B------:R-:W3:Y:S01]  /*45b0*/  S2R R0, SR_TID.X ;  /* 0x0000000000007919 */ /* 0x000ee20000002100 */
        /* <DEDUP_REMOVED lines=89> */
[----:B------:R-:W4:Y:S01]  /*4b50*/  @P0 LDG.E R3, desc[UR38][R6.64] ;  /* 0x0000002606030981 */ /* 0x000f22000c1e1900 */
[----:B------:R-:W-:-:S06]  /*4b60*/  IMAD.HI R10, R0, 0x2aaaaaab, RZ ;  /* 0x2aaaaaab000a7827 */ /* 0x000fcc00078e02ff */
[----:B------:R-:W3:Y:S01]  /*4b70*/  LDC R9, c[0x0][0x808] ;  /* 0x00020200ff097b82 */ /* 0x000ee20000000800 */
[----:B--2---:R-:W-:-:S04]  /*4b80*/  ISETP.NE.U32.AND P1, PT, R4, RZ, PT ;  /* 0x000000ff0400720c */ /* 0x004fc80003f25070 */
[----:B------:R-:W-:Y:S02]  /*4b90*/  ISETP.NE.AND.EX P1, PT, R5, RZ, PT, P1 ;  /* 0x000000ff0500720c */ /* 0x000fe40003f25310 */
[----:B------:R-:W-:-:S04]  /*4ba0*/  SHF.R.U32.HI R11, RZ, 0x1f, R10 ;  /* 0x0000001fff0b7819 */ /* 0x000fc8000001160a */
[----:B-1----:R-:W-:-:S07]  /*4bb0*/  LEA.HI.SX32 R43, R10, R11, 0x1e ;  /* 0x0000000b0a2b7211 */ /* 0x002fce00078ff2ff */
[----:B------:R-:W1:Y:S01]  /*4bc0*/  @P1 LDC.64 R4, c[0x0][0x878] ;  /* 0x00021e00ff041b82 */ /* 0x000e620000000a00 */
[C---:B------:R-:W-:Y:S02]  /*4bd0*/  IMAD R0, R43.reuse, -0x18, R0 ;  /* 0xffffffe82b007824 */ /* 0x040fe400078e0200 */
[----:B---3--:R-:W-:-:S03]  /*4be0*/  IMAD.SHL.U32 R8, R43, 0x40, RZ ;  /* 0x000000402b087824 */ /* 0x008fc600078e00ff */
        /* <DEDUP_REMOVED lines=14> */
[----:B----4-:R-:W-:Y:S01]  /*4cd0*/  @P0 SHF.R.S32.HI R4, RZ, 0x1f, R3 ;  /* 0x0000001fff040819 */ /* 0x010fe20000011403 */
[----:B------:R-:W-:Y:S06]  /*4ce0*/  @P1 BRA `(.L_x_3327) ;  /* 0x0000000000101947 */ /* 0x000fec0003800000 */
[----:B------:R-:W-:Y:S05]  /*4cf0*/  @!P0 BRA `(.L_x_3327) ;  /* 0x00000000000c8947 */ /* 0x000fea0003800000 */
[----:B------:R-:W2:Y:S04]  /*4d00*/  LDG.E R8, desc[UR38][R6.64] ;  /* 0x0000002606087981 */ /* 0x000ea8000c1e1900 */
[----:B-----5:R-:W2:Y:S02]  /*4d10*/  LDG.E R9, desc[UR38][R6.64+0x4] ;  /* 0x0000042606097981 */ /* 0x020ea4000c1e1900 */
[----:B--2---:R-:W-:-:S07]  /*4d20*/  IMAD.IADD R9, R9, 0x1, -R8 ;  /* 0x0000000109097824 */ /* 0x004fce00078e0a08 */
.L_x_3327:
        /* <DEDUP_REMOVED lines=56> */
.L_x_3329:
[----:B------:R-:W-:Y:S05]  /*50b0*/  BSYNC B0 ;  /* 0x0000000000007941 */ /* 0x000fea0003800000 */
.L_x_3328:
        /* <DEDUP_REMOVED lines=15> */
.L_x_3331:
[----:B------:R-:W-:Y:S05]  /*51b0*/  BSYNC B0 ;  /* 0x0000000000007941 */ /* 0x000fea0003800000 */
.L_x_3330:
        /* <DEDUP_REMOVED lines=18> */
.L_x_3333:
[----:B------:R-:W-:Y:S05]  /*52e0*/  BSYNC B0 ;  /* 0x0000000000007941 */ /* 0x000fea0003800000 */
.L_x_3332:
        /* <DEDUP_REMOVED lines=17> */
.L_x_3335:
[----:B------:R-:W-:Y:S05]  /*5400*/  BSYNC B0 ;  /* 0x0000000000007941 */ /* 0x000fea0003800000 */
.L_x_3334:
        /* <DEDUP_REMOVED lines=18> */
.L_x_3337:
[----:B------:R-:W-:Y:S05]  /*5530*/  BSYNC B0 ;  /* 0x0000000000007941 */ /* 0x000fea0003800000 */
.L_x_3336:
        /* <DEDUP_REMOVED lines=17> */
.L_x_3339:
[----:B------:R-:W-:Y:S05]  /*5650*/  BSYNC B0 ;  /* 0x0000000000007941 */ /* 0x000fea0003800000 */
.L_x_3338:
        /* <DEDUP_REMOVED lines=30> */
.L_x_3341:
[----:B------:R-:W-:Y:S05]  /*5840*/  BSYNC B0 ;  /* 0x0000000000007941 */ /* 0x000fea0003800000 */
.L_x_3340:
        /* <DEDUP_REMOVED lines=15> */
.L_x_3343:
[----:B------:R-:W-:Y:S05]  /*5940*/  BSYNC B0 ;  /* 0x0000000000007941 */ /* 0x000fea0003800000 */
.L_x_3342:
        /* <DEDUP_REMOVED lines=15> */
.L_x_3345:
[----:B------:R-:W-:Y:S05]  /*5a40*/  BSYNC B0 ;  /* 0x0000000000007941 */ /* 0x000fea0003800000 */
.L_x_3344:
        /* <DEDUP_REMOVED lines=15> */
.L_x_3347:
[----:B------:R-:W-:Y:S05]  /*5b40*/  BSYNC B0 ;  /* 0x0000000000007941 */ /* 0x000fea0003800000 */
.L_x_3346:
        /* <DEDUP_REMOVED lines=15> */
.L_x_3349:
[----:B------:R-:W-:Y:S05]  /*5c40*/  BSYNC B0 ;  /* 0x0000000000007941 */ /* 0x000fea0003800000 */
.L_x_3348:
        /* <DEDUP_REMOVED lines=15> */
.L_x_3326:
[----:B------:R-:W2:Y:S01]  /*5d40*/  LDL R15, [R1+0xc] ;  /* 0x00000c00010f7983 */ /* 0x000ea20000100800 */
[----:B------:R-:W2:Y:S08]  /*5d50*/  LDC.64 R2, c[0x0][0x870] ;  /* 0x00021c00ff027b82 */ /* 0x000eb00000000a00 */
[----:B------:R-:W1:Y:S08]  /*5d60*/  LDC.64 R4, c[0x0][0x870] ;  /* 0x00021c00ff047b82 */ /* 0x000e700000000a00 */
[----:B------:R-:W3:Y:S01]  /*5d70*/  LDC R0, c[0x0][0x808] ;  /* 0x00020200ff007b82 */ /* 0x000ee20000000800 */
        /* <DEDUP_REMOVED lines=9> */
[----:B---3--:R1:W5:Y:S01]  /*5e10*/  @P1 LDG.E R0, desc[UR38][R8.64] ;  /* 0x0000002608001981 */ /* 0x008362000c1e1900 */
[----:B------:R-:W3:Y:S02]  /*5e20*/  S2R R2, SR_TID.X ;  /* 0x0000000000027919 */ /* 0x000ee40000002100 */
[----:B---3--:R-:W-:Y:S01]  /*5e30*/  VIADD R10, R2, 0xffffff80 ;  /* 0xffffff80020a7836 */ /* 0x008fe20000000000 */
        /* <DEDUP_REMOVED lines=13> */
.L_x_3350:
[----:B------:R-:W2:Y:S01]  /*5f10*/  LDL.LU R18, [R1+0x14] ;  /* 0x0000140001127983 */ /* 0x000ea20000300800 */
[----:B------:R-:W-:Y:S01]  /*5f20*/  VIADD R7, R17, 0x10 ;  /* 0x0000001011077836 */ /* 0x000fe20000000000 */
[----:B------:R-:W-:Y:S01]  /*5f30*/  ULDC.64 UR4, c[0x0][0x820] ;  /* 0x0002080000047ab9 */ /* 0x000fe20000000a00 */
[----:B------:R-:W-:Y:S01]  /*5f40*/  IMAD.SHL.U32 R10, R10, 0x8, RZ ;  /* 0x000000080a0a7824 */ /* 0x000fe200078e00ff */
[----:B------:R-:W3:Y:S01]  /*5f50*/  LDL R20, [R1+0x18] ;  /* 0x0000180001147983 */ /* 0x000ee20000100800 */
[----:B------:R-:W-:-:S03]  /*5f60*/  ULDC UR6, c[0x0][0x80c] ;  /* 0x0002030000067ab9 */ /* 0x000fc60000000800 */
[----:B------:R-:W4:Y:S01]  /*5f70*/  LDL R16, [R1+0x10] ;  /* 0x0000100001107983 */ /* 0x000f220000100800 */
[----:B------:R-:W-:Y:S01]  /*5f80*/  SHF.R.S32.HI R11, RZ, 0x1f, R10 ;  /* 0x0000001fff0b7819 */ /* 0x000fe2000001140a */
[C---:B------:R-:W-:Y:S01]  /*5f90*/  VIADD R9, R17.reuse, 0x20 ;  /* 0x0000002011097836 */ /* 0x040fe20000000000 */
[C---:B------:R-:W-:Y:S01]  /*5fa0*/  LEA.HI.X.SX32 R5, R17.reuse, R3, 0x1, P2 ;  /* 0x0000000311057211 */ /* 0x040fe200010f0eff */
[----:B------:R-:W-:Y:S01]  /*5fb0*/  VIADD R13, R17, 0x40 ;  /* 0x00000040110d7836 */ /* 0x000fe20000000000 */
[----:B------:R-:W-:Y:S01]  /*5fc0*/  BSSY B0, `(.L_x_3351) ;  /* 0x0000022000007945 */ /* 0x000fe20003800000 */
[----:B--2--5:R-:W-:Y:S02]  /*5fd0*/  IMAD R12, R18, -0x60, R0 ;  /* 0xffffffa0120c7824 */ /* 0x024fe400078e0200 */
[----:B---3--:R-:W-:-:S03]  /*5fe0*/  IMAD R0, R20, UR4, RZ ;  /* 0x0000000414007c24 */ /* 0x008fc6000f8e02ff */
[-C--:B------:R-:W-:Y:S02]  /*5ff0*/  ISETP.GE.AND P4, PT, R7, R12.reuse, PT ;  /* 0x0000000c0700720c */ /* 0x080fe40003f86270 */
[-C--:B------:R-:W-:Y:S01]  /*6000*/  ISETP.GE.AND P3, PT, R17, R12.reuse, PT ;  /* 0x0000000c1100720c */ /* 0x080fe20003f66270 */
[C---:B----4-:R-:W-:Y:S01]  /*6010*/  IMAD R7, R16.reuse, UR5, R0 ;  /* 0x0000000510077c24 */ /* 0x050fe2000f8e0200 */
        /* <DEDUP_REMOVED lines=28> */
.L_x_3352:
[----:B------:R-:W-:Y:S05]  /*61e0*/  BSYNC B0 ;  /* 0x0000000000007941 */ /* 0x000fea0003800000 */
.L_x_3351:
        /* <DEDUP_REMOVED lines=16> */
.L_x_3354:
[----:B------:R-:W-:Y:S05]  /*62f0*/  BSYNC B0 ;  /* 0x0000000000007941 */ /* 0x000fea0003800000 */
.L_x_3353:
        /* <DEDUP_REMOVED lines=16> */
.L_x_3356:
[----:B------:R-:W-:Y:S05]  /*6400*/  BSYNC B0 ;  /* 0x0000000000007941 */ /* 0x000fea0003800000 */
.L_x_3355:
        /* <DEDUP_REMOVED lines=17> */
.L_x_3358:
[----:B------:R-:W-:Y:S05]  /*6520*/  BSYNC B0 ;  /* 0x0000000000007941 */ /* 0x000fea0003800000 */
.L_x_3357:
        /* <DEDUP_REMOVED lines=16> */
.L_x_3360:
[----:B------:R-:W-:Y:S05]  /*6630*/  BSYNC B0 ;  /* 0x0000000000007941 */ /* 0x000fea0003800000 */
.L_x_3359:
        /* <DEDUP_REMOVED lines=16> */
.L_x_3362:
[----:B------:R-:W-:Y:S05]  /*6740*/  BSYNC B0 ;  /* 0x0000000000007941 */ /* 0x000fea0003800000 */
.L_x_3361:
        /* <DEDUP_REMOVED lines=29> */
.L_x_3364:
[----:B------:R-:W-:Y:S05]  /*6920*/  BSYNC B0 ;  /* 0x0000000000007941 */ /* 0x000fea0003800000 */
.L_x_3363:
        /* <DEDUP_REMOVED lines=15> */
.L_x_3366:
[----:B------:R-:W-:Y:S05]  /*6a20*/  BSYNC B0 ;  /* 0x0000000000007941 */ /* 0x000fea0003800000 */
.L_x_3365:
        /* <DEDUP_REMOVED lines=15> */
.L_x_3368:
[----:B------:R-:W-:Y:S05]  /*6b20*/  BSYNC B0 ;  /* 0x0000000000007941 */ /* 0x000fea0003800000 */
.L_x_3367:
        /* <DEDUP_REMOVED lines=15> */
.L_x_3370:
[----:B------:R-:W-:Y:S05]  /*6c20*/  BSYNC B0 ;  /* 0x0000000000007941 */ /* 0x000fea0003800000 */
.L_x_3369:
        /* <DEDUP_REMOVED lines=15> */
.L_x_3372:
[----:B------:R-:W-:Y:S05]  /*6d20*/  BSYNC B0 ;  /* 0x0000000000007941 */ /* 0x000fea0003800000 */
.L_x_3371:
        /* <DEDUP_REMOVED lines=15> */
.L_x_3295:
        /* <DEDUP_REMOVED lines=29> */
.L_x_3374:
[----:B------:R-:W-:Y:S01]  /*6ff0*/  ULDC UR9, c[0x0][0x8c4] ;  /* 0x0002310000097ab9 */ /* 0x000fe20000000800 */
[----:B------:R-:W-:Y:S01]  /*7000*/  UMOV UR7, UR8 ;  /* 0x0000000800077c82 */ /* 0x000fe20008000000 */
[----:B------:R-:W-:-:S11]  /*7010*/  UISETP.NE.AND UP0, UPT, UR9, 0x1, UPT ;  /* 0x000000010900788c */ /* 0x000fd6000bf05270 */
[----:B------:R-:W-:Y:S02]  /*7020*/  @UP0 ULDC.64 UR10, c[0x0][0x8c8] ;  /* 0x00023200000a0ab9 */ /* 0x000fe40000000a00 */
[----:B------:R-:W-:-:S04]  /*7030*/  UIMAD.WIDE.U32 UR4, UR8, UR10, URZ ;  /* 0x0000000a080472a5 */ /* 0x000fc8000f8e003f */
[----:B------:R-:W-:-:S04]  /*7040*/  @UP0 USHF.R.U32.HI UR7, URZ, UR11, UR5 ;  /* 0x0000000b3f070299 */ /* 0x000fc80008011605 */
[----:B------:R-:W-:-:S12]  /*7050*/  UIMAD UR4, UR7, UR9, URZ ;  /* 0x00000009070472a4 */ /* 0x000fd8000f8e023f */
.L_x_3375:
        /* <DEDUP_REMOVED lines=23> */
.L_x_3376:
        /* <DEDUP_REMOVED lines=13> */
.L_x_3378:
[----:B------:R-:W-:-:S05]  /*72a0*/  ULDC UR4, c[0x0][0x8ec] ;  /* 0x00023b0000047ab9 */ /* 0x000fca0000000800 */
.L_x_3377:
[----:B------:R-:W-:Y:S02]  /*72b0*/  UIADD3 UR4, UR4, 0x5f, URZ ;  /* 0x0000005f04047890 */ /* 0x000fe4000fffe03f */
[----:B------:R-:W-:Y:S02]  /*72c0*/  ULOP3.LUT UR13, URZ, UR7, URZ, 0x33, !UPT ;  /* 0x000000073f0d7292 */ /* 0x000fe4000f8e333f */
[----:B------:R-:W-:-:S04]  /*72d0*/  UIMAD.WIDE UR4, UR4, 0x2aaaaaab, URZ ;  /* 0x2aaaaaab040478a5 */ /* 0x000fc8000f8e023f */
[----:B------:R-:W-:-:S04]  /*72e0*/  USHF.R.U32.HI UR4, URZ, 0x1f, UR5 ;  /* 0x0000001f3f047899 */ /* 0x000fc80008011605 */
[----:B------:R-:W-:-:S04]  /*72f0*/  ULEA.HI.SX32 UR4, UR5, UR4, 0x1c ;  /* 0x0000000405047291 */ /* 0x000fc8000f8fe23f */
[----:B------:R-:W-:Y:S02]  /*7300*/  UISETP.GT.AND UP0, UPT, UR4, UR7, UPT ;  /* 0x000000070400728c */ /* 0x000fe4000bf04270 */
[----:B------:R-:W-:Y:S02]  /*7310*/  UIADD3 UR13, UR4, UR13, URZ ;  /* 0x0000000d040d7290 */ /* 0x000fe4000fffe03f */
[----:B------:R-:W-:-:S06]  /*7320*/  USEL UR10, UR10, 0xffffffff, UP0 ;  /* 0xffffffff0a0a7887 */ /* 0x000fcc0008000000 */
        /* <DEDUP_REMOVED lines=40> */
.L_x_3379:
        /* <DEDUP_REMOVED lines=13> */
.L_x_3380:
        /* <DEDUP_REMOVED lines=12> */
.L_x_3381:
[----:B------:R-:W-:Y:S01]  /*7740*/  UIMAD UR7, UR13, 0x60, UR14 ;  /* 0x000000600d0778a4 */ /* 0x000fe2000f8e020e */
[----:B------:R-:W-:-:S03]  /*7750*/  ULDC UR8, c[0x0][0x74c] ;  /* 0x0001d30000087ab9 */ /* 0x000fc60000000800 */
[----:B------:R-:W-:Y:S02]  /*7760*/  UIADD3 UR8, UR7, -UR8, -UR11 ;  /* 0x8000000807087290 */ /* 0x000fe4000fffe80b */
        /* <DEDUP_REMOVED lines=13> */
[----:B------:R-:W1:Y:S01]  /*7840*/  S2R R0, SR_TID.X ;  /* 0x0000000000007919 */ /* 0x000e620000002100 */
[----:B------:R-:W-:Y:S01]  /*7850*/  UIMAD UR16, UR18, UR20, URZ ;  /* 0x00000014121072a4 */ /* 0x000fe2000f8e023f */
[----:B------:R-:W-:Y:S01]  /*7860*/  LOP3.LUT R10, RZ, UR13, RZ, 0x33, !PT ;  /* 0x0000000dff0a7c12 */ /* 0x000fe2000f8e33ff */
[----:B------:R-:W-:Y:S02]  /*7870*/  UIMAD.WIDE.U32 UR8, UR6, UR20, URZ ;  /* 0x00000014060872a5 */ /* 0x000fe4000f8e003f */
[----:B------:R-:W-:Y:S02]  /*7880*/  UIADD3 UR20, UR11, 0x5f, URZ ;  /* 0x0000005f0b147890 */ /* 0x000fe4000fffe03f */
[----:B------:R-:W-:Y:S02]  /*7890*/  UIADD3 UR14, UR11, 0x9f, -UR14 ;  /* 0x0000009f0b0e7890 */ /* 0x000fe4000fffe80e */
[----:B------:R-:W-:-:S02]  /*78a0*/  UIADD3 UR11, UR7, -UR12, URZ ;  /* 0x8000000c070b7290 */ /* 0x000fc4000fffe03f */
[----:B------:R-:W-:Y:S02]  /*78b0*/  USHF.R.S32.HI UR15, URZ, 0x1f, UR10 ;  /* 0x0000001f3f0f7899 */ /* 0x000fe4000801140a */
[----:B------:R-:W-:Y:S02]  /*78c0*/  ULOP3.LUT UR11, UR11, 0x1, URZ, 0xc0, !UPT ;  /* 0x000000010b0b7892 */ /* 0x000fe4000f8ec03f */
[----:B------:R-:W-:Y:S02]  /*78d0*/  USEL UR29, UR10, URZ, !UP0 ;  /* 0x0000003f0a1d7287 */ /* 0x000fe4000c000000 */
[----:B------:R-:W-:Y:S02]  /*78e0*/  USEL UR23, UR15, URZ, !UP0 ;  /* 0x0000003f0f177287 */ /* 0x000fe4000c000000 */
[----:B------:R-:W-:Y:S02]  /*78f0*/  UISETP.NE.U32.AND UP0, UPT, UR11, 0x1, UPT ;  /* 0x000000010b00788c */ /* 0x000fe4000bf05070 */
[----:B------:R-:W-:Y:S01]  /*7900*/  UIMAD UR17, UR6, UR21, UR16 ;  /* 0x00000015061172a4 */ /* 0x000fe2000f8e0210 */
[----:B------:R-:W-:-:S02]  /*7910*/  ULDC UR22, c[0x0][0x760] ;  /* 0x0001d80000167ab9 */ /* 0x000fc40000000800 */
[----:B------:R-:W-:Y:S01]  /*7920*/  ULDC UR16, c[0x0][0x288] ;  /* 0x0000a20000107ab9 */ /* 0x000fe20000000800 */
[----:B------:R-:W-:Y:S01]  /*7930*/  UIADD3 UR17, UR9, UR17, URZ ;  /* 0x0000001109117290 */ /* 0x000fe2000fffe03f */
[----:B------:R-:W-:Y:S01]  /*7940*/  PLOP3.LUT P1, PT, PT, PT, UP0, 0x80, 0x0 ;  /* 0x000000000000781c */ /* 0x000fe20003f2f008 */
[----:B------:R-:W-:Y:S02]  /*7950*/  UIMAD UR19, UR10, UR16, URZ ;  /* 0x000000100a1372a4 */ /* 0x000fe4000f8e023f */
[----:B------:R-:W-:Y:S01]  /*7960*/  UIADD3 UR10, UP2, UR4, UR8, URZ ;  /* 0x00000008040a7290 */ /* 0x000fe2000ff5e03f */
[----:B------:R-:W-:Y:S01]  /*7970*/  ULDC.64 UR30, c[0x0][0x2e0] ;  /* 0x0000b800001e7ab9 */ /* 0x000fe20000000a00 */
[----:B------:R-:W-:Y:S01]  /*7980*/  UIMAD UR15, UR16, UR22, URZ ;  /* 0x00000016100f72a4 */ /* 0x000fe2000f8e023f */
[----:B-1----:R-:W-:Y:S01]  /*7990*/  LOP3.LUT R0, R0, 0x1f, RZ, 0xc0, !PT ;  /* 0x0000001f00007812 */ /* 0x002fe200078ec0ff */
[----:B------:R-:W-:Y:S02]  /*79a0*/  UIADD3 UR16, UP1, UR6, UR19, URZ ;  /* 0x0000001306107290 */ /* 0x000fe4000ff3e03f */
[----:B------:R-:W-:-:S02]  /*79b0*/  UIMAD.WIDE UR20, UR20, 0x2aaaaaab, URZ ;  /* 0x2aaaaaab141478a5 */ /* 0x000fc4000f8e023f */
[----:B------:R-:W-:Y:S02]  /*79c0*/  UIMAD UR6, UR23, UR30, URZ ;  /* 0x0000001e170672a4 */ /* 0x000fe4000f8e023f */
[----:B------:R-:W-:Y:S02]  /*79d0*/  UIADD3.X UR11, UR5, UR17, URZ, UP2, !UPT ;  /* 0x00000011050b7290 */ /* 0x000fe400097fe43f */
[----:B------:R-:W-:Y:S02]  /*79e0*/  ULEA.HI.X.SX32 UR18, UR19, UR18, 0x1, UP1 ;  /* 0x0000001213127291 */ /* 0x000fe400088f0e3f */
[----:B------:R-:W-:Y:S02]  /*79f0*/  USHF.R.U32.HI UR20, URZ, 0x1f, UR21 ;  /* 0x0000001f3f147899 */ /* 0x000fe40008011615 */
[----:B------:R-:W-:Y:S02]  /*7a00*/  UIMAD UR19, UR29, UR31, UR6 ;  /* 0x0000001f1d1372a4 */ /* 0x000fe4000f8e0206 */
[----:B------:R-:W-:Y:S01]  /*7a10*/  UIMAD.WIDE.U32 UR10, UR29, UR30, UR10 ;  /* 0x0000001e1d0a72a5 */ /* 0x000fe2000f8e000a */
[----:B------:R-:W-:Y:S01]  /*7a20*/  ELECT P0, URZ, PT ;  /* 0x00000000003f782f */ /* 0x000fe20003800000 */
[----:B------:R-:W-:-:S02]  /*7a30*/  ULEA.HI.SX32 UR20, UR21, UR20, 0x1c ;  /* 0x0000001415147291 */ /* 0x000fc4000f8fe23f */
        /* <DEDUP_REMOVED lines=20> */
.L_x_3385:
[----:B------:R-:W2:Y:S04]  /*7b80*/  LDG.E.STRONG.GPU R4, desc[UR38][R2.64] ;  /* 0x0000002602047981 */ /* 0x000ea8000c1ef900 */
[----:B--2---:R-:W-:Y:S01]  /*7b90*/  CCTL.IVALL ;  /* 0x00000000ff00798f */ /* 0x004fe20002000000 */
[----:B------:R-:W-:Y:S05]  /*7ba0*/  YIELD ;  /* 0x0000000000007946 */ /* 0x000fea0003800000 */
[----:B------:R-:W-:-:S13]  /*7bb0*/  ISETP.NE.AND P1, PT, R4, R5, PT ;  /* 0x000000050400720c */ /* 0x000fda0003f25270 */
[----:B------:R-:W-:Y:S05]  /*7bc0*/  @P1 BRA `(.L_x_3385) ;  /* 0xfffffffc00ec1947 */ /* 0x000fea000383ffff */
.L_x_3384:
[----:B------:R-:W-:Y:S05]  /*7bd0*/  BSYNC B0 ;  /* 0x0000000000007941 */ /* 0x000fea0003800000 */
.L_x_3383:
[----:B------:R-:W-:-:S03]  /*7be0*/  UMOV UR6, 0xffffffff ;  /* 0xffffffff00067882 */ /* 0x000fc60000000000 */
[----:B------:R-:W-:Y:S05]  /*7bf0*/  BRA.DIV UR6, `(.L_x_3386) ;  /* 0x0000004206d07947 */ /* 0x000fea000b800000 */
[----:B------:R-:W-:Y:S01]  /*7c00*/  NOP ;  /* 0x0000000000007918 */ /* 0x000fe20000000000 */
.L_x_3472:
        /* <DEDUP_REMOVED lines=22> */
.L_x_3388:
[----:B------:R-:W-:Y:S05]  /*7d70*/  BSYNC B0 ;  /* 0x0000000000007941 */ /* 0x000fea0003800000 */
.L_x_3387:
        /* <DEDUP_REMOVED lines=19> */
.L_x_3390:
[----:B------:R-:W-:Y:S05]  /*7eb0*/  BSYNC B0 ;  /* 0x0000000000007941 */ /* 0x000fea0003800000 */
.L_x_3389:
        /* <DEDUP_REMOVED lines=20> */
.L_x_3392:
[----:B------:R-:W-:Y:S05]  /*8000*/  BSYNC B0 ;  /* 0x0000000000007941 */ /* 0x000fea0003800000 */
.L_x_3391:
[----:B------:R-:W-:Y:S06]  /*8010*/  BAR.ARV 0xa, 0xa0 ;  /* 0x0282800000007b1d */ /* 0x000fec0000002000 */
[----:B------:R-:W-:Y:S04]  /*8020*/  BSSY B0, `(.L_x_3393) ;  /* 0x0000003000007945 */ /* 0x000fe80003800000 */
[----:B------:R-:W-:Y:S05]  /*8030*/  @!P0 BRA `(.L_x_3394) ;  /* 0x0000000000048947 */ /* 0x000fea0003800000 */
[----:B------:R-:W-:-:S04]  /*8040*/  DEPBAR.LE SB0, 0x1 ;  /* 0x000080400000791a */ /* 0x000fc80000000000 */
.L_x_3394:
[----:B------:R-:W-:Y:S05]  /*8050*/  BSYNC B0 ;  /* 0x0000000000007941 */ /* 0x000fea0003800000 */
.L_x_3393:
[----:B------:R-:W-:Y:S06]  /*8060*/  BAR.ARV 0xb, 0xa0 ;  /* 0x02c2800000007b1d */ /* 0x000fec0000002000 */
[----:B------:R-:W-:Y:S04]  /*8070*/  BSSY B0, `(.L_x_3395) ;  /* 0x0000003000007945 */ /* 0x000fe80003800000 */
[----:B------:R-:W-:Y:S05]  /*8080*/  @!P0 BRA `(.L_x_3396) ;  /* 0x0000000000048947 */ /* 0x000fea0003800000 */
[----:B------:R-:W-:-:S04]  /*8090*/  DEPBAR.LE SB0, 0x0 ;  /* 0x000080000000791a */ /* 0x000fc80000000000 */
.L_x_3396:
[----:B------:R-:W-:Y:S05]  /*80a0*/  BSYNC B0 ;  /* 0x0000000000007941 */ /* 0x000fea0003800000 */
.L_x_3395:
        /* <DEDUP_REMOVED lines=19> */
.L_x_3398:
[----:B------:R-:W-:Y:S05]  /*81e0*/  BSYNC B0 ;  /* 0x0000000000007941 */ /* 0x000fea0003800000 */
.L_x_3397:
[----:B------:R-:W-:Y:S01]  /*81f0*/  UIADD3 UR13, UR12, 0x1, URZ ;  /* 0x000000010c0d7890 */ /* 0x000fe2000fffe03f */
[----:B------:R-:W-:Y:S11]  /*8200*/  BRA `(.L_x_3399) ;  /* 0x0000000000047947 */ /* 0x000ff60003800000 */
.L_x_3382:
[----:B------:R-:W-:-:S05]  /*8210*/  UMOV UR13, UR12 ;  /* 0x0000000c000d7c82 */ /* 0x000fca0008000000 */
.L_x_3399:
[----:B------:R-:W-:-:S04]  /*8220*/  UIADD3 UR6, UR12, 0x1, URZ ;  /* 0x000000010c067890 */ /* 0x000fc8000fffe03f */
[----:B------:R-:W-:-:S06]  /*8230*/  UISETP.NE.AND UP0, UPT, UR7, UR6, UPT ;  /* 0x000000060700728c */ /* 0x000fcc000bf05270 */
[----:B------:R-:W-:-:S13]  /*8240*/  PLOP3.LUT P1, PT, PT, PT, UP0, 0x80, 0x0 ;  /* 0x000000000000781c */ /* 0x000fda0003f2f008 */
[----:B------:R-:W-:Y:S05]  /*8250*/  @!P1 BRA `(.L_x_3302) ;  /* 0x0000003800d09947 */ /* 0x000fea0003800000 */
[----:B------:R-:W-:Y:S01]  /*8260*/  UMOV UR22, UR8 ;  /* 0x0000000800167c82 */ /* 0x000fe20008000000 */
[----:B------:R-:W-:Y:S01]  /*8270*/  UMOV UR23, UR17 ;  /* 0x0000001100177c82 */ /* 0x000fe20008000000 */
[----:B------:R-:W-:Y:S01]  /*8280*/  ULDC.64 UR24, c[0x0][0x2c0] ;  /* 0x0000b00000187ab9 */ /* 0x000fe20000000a00 */
[----:B------:R-:W-:Y:S01]  /*8290*/  UIMAD.WIDE.U32 UR22, UR29, UR30, UR22 ;  /* 0x0000001e1d1672a5 */ /* 0x000fe2000f8e0016 */
[----:B------:R-:W-:Y:S01]  /*82a0*/  UMOV UR21, UR13 ;  /* 0x0000000d00157c82 */ /* 0x000fe20008000000 */
[----:B------:R-:W-:Y:S02]  /*82b0*/  UMOV UR6, URZ ;  /* 0x0000003f00067c82 */ /* 0x000fe40008000000 */
[----:B------:R-:W-:-:S04]  /*82c0*/  UIADD3 UR27, UP0, UR4, UR22, URZ ;  /* 0x00000016041b7290 */ /* 0x000fc8000ff1e03f */
[----:B------:R-:W-:Y:S02]  /*82d0*/  UIADD3.X UR22, UR5, UR19, UR23, UP0, !UPT ;  /* 0x0000001305167290 */ /* 0x000fe400087fe417 */
[----:B------:R-:W-:-:S04]  /*82e0*/  ULEA UR26, UP0, UR27, UR24, 0x2 ;  /* 0x000000181b1a7291 */ /* 0x000fc8000f80103f */
[----:B------:R-:W-:Y:S02]  /*82f0*/  ULEA.HI.X UR27, UR27, UR25, UR22, 0x2, UP0 ;  /* 0x000000191b1b7291 */ /* 0x000fe400080f1416 */
[----:B------:R-:W-:-:S04]  /*8300*/  UIADD3 UR26, UP0, UR26, 0x4000, URZ ;  /* 0x000040001a1a7890 */ /* 0x000fc8000ff1e03f */
[----:B------:R-:W-:-:S12]  /*8310*/  UIADD3.X UR27, URZ, UR27, URZ, UP0, !UPT ;  /* 0x0000001b3f1b7290 */ /* 0x000fd800087fe43f */
.L_x_3432:
        /* <DEDUP_REMOVED lines=18> */
.L_x_3402:
[----:B------:R-:W2:Y:S04]  /*8440*/  LDG.E.STRONG.GPU R4, desc[UR38][R2.64] ;  /* 0x0000002602047981 */ /* 0x000ea8000c1ef900 */
[----:B--2---:R-:W-:Y:S01]  /*8450*/  CCTL.IVALL ;  /* 0x00000000ff00798f */ /* 0x004fe20002000000 */
[----:B------:R-:W-:Y:S05]  /*8460*/  YIELD ;  /* 0x0000000000007946 */ /* 0x000fea0003800000 */
[----:B------:R-:W-:-:S13]  /*8470*/  ISETP.NE.AND P1, PT, R4, R5, PT ;  /* 0x000000050400720c */ /* 0x000fda0003f25270 */
[----:B------:R-:W-:Y:S05]  /*8480*/  @P1 BRA `(.L_x_3402) ;  /* 0xfffffffc00ec1947 */ /* 0x000fea000383ffff */
.L_x_3401:
[----:B------:R-:W-:Y:S05]  /*8490*/  BSYNC B0 ;  /* 0x0000000000007941 */ /* 0x000fea0003800000 */
.L_x_3400:
[----:B------:R-:W-:-:S03]  /*84a0*/  UMOV UR24, 0xffffffff ;  /* 0xffffffff00187882 */ /* 0x000fc60000000000 */
[----:B------:R-:W-:Y:S05]  /*84b0*/  BRA.DIV UR24, `(.L_x_3403) ;  /* 0x0000003a18bc7947 */ /* 0x000fea000b800000 */
[----:B------:R-:W-:Y:S01]  /*84c0*/  NOP ;  /* 0x0000000000007918 */ /* 0x000fe20000000000 */
.L_x_3475:
        /* <DEDUP_REMOVED lines=9> */
[----:B------:R-:W-:-:S03]  /*8560*/  UMOV UR37, 0x14f00000 ;  /* 0x14f0000000257882 */ /* 0x000fc60000000000 */
[----:B------:R-:W-:Y:S02]  /*8570*/  ULEA.HI.X.SX32 UR32, UR32, UR31, 0x1, UP0 ;  /* 0x0000001f20207291 */ /* 0x000fe400080f0e3f */
[----:B------:R-:W-:-:S04]  /*8580*/  ULEA UR24, UP0, UR36, UR24, 0x2 ;  /* 0x0000001824187291 */ /* 0x000fc8000f80103f */
[----:B------:R-:W-:-:S03]  /*8590*/  ULEA.HI.X UR25, UR36, UR25, UR32, 0x2, UP0 ;  /* 0x0000001924197291 */ /* 0x000fc600080f1420 */
[----:B------:R-:W-:Y:S01]  /*85a0*/  UMOV UR32, 0x400 ;  /* 0x0000040000207882 */ /* 0x000fe20000000000 */
[----:B------:R-:W-:Y:S01]  /*85b0*/  UMOV UR36, 0x0 ;  /* 0x0000000000247882 */ /* 0x000fe20000000000 */
[----:B-1----:R-:W-:-:S04]  /*85c0*/  ULEA UR34, UR35, UR34, 0x18 ;  /* 0x0000002223227291 */ /* 0x002fc8000f8ec03f */
[----:B------:R-:W-:-:S09]  /*85d0*/  UIADD3 UR34, UR34, 0x12000, URZ ;  /* 0x0001200022227890 */ /* 0x000fd2000fffe03f */
[----:B------:R1:W-:Y:S02]  /*85e0*/  UBLKRED.G.S.ADD.F32.RN [UR24], [UR34], UR32, desc[UR36] ;  /* 0x00002418220073bb */ /* 0x0003e400080a1420 */
[----:B-1----:R0:W-:Y:S02]  /*85f0*/  UTMACMDFLUSH ;  /* 0x00000000000079b7 */ /* 0x0021e40000000000 */
.L_x_3405:
[----:B------:R-:W-:Y:S05]  /*8600*/  BSYNC B0 ;  /* 0x0000000000007941 */ /* 0x000fea0003800000 */
.L_x_3404:
        /* <DEDUP_REMOVED lines=14> */
.L_x_3407:
[----:B------:R-:W-:Y:S05]  /*86f0*/  BSYNC B0 ;  /* 0x0000000000007941 */ /* 0x000fea0003800000 */
.L_x_3406:
        /* <DEDUP_REMOVED lines=15> */
.L_x_3409:
[----:B------:R-:W-:Y:S05]  /*87f0*/  BSYNC B0 ;  /* 0x0000000000007941 */ /* 0x000fea0003800000 */
.L_x_3408:
[----:B------:R-:W-:Y:S06]  /*8800*/  BAR.ARV 0xa, 0xa0 ;  /* 0x0282800000007b1d */ /* 0x000fec0000002000 */
[----:B------:R-:W-:Y:S04]  /*8810*/  BSSY B0, `(.L_x_3410) ;  /* 0x0000003000007945 */ /* 0x000fe80003800000 */
[----:B------:R-:W-:Y:S05]  /*8820*/  @!P0 BRA `(.L_x_3411) ;  /* 0x0000000000048947 */ /* 0x000fea0003800000 */
[----:B------:R-:W-:-:S04]  /*8830*/  DEPBAR.LE SB0, 0x1 ;  /* 0x000080400000791a */ /* 0x000fc80000000000 */
.L_x_3411:
[----:B------:R-:W-:Y:S05]  /*8840*/  BSYNC B0 ;  /* 0x0000000000007941 */ /* 0x000fea0003800000 */
.L_x_3410:
[----:B------:R-:W-:Y:S06]  /*8850*/  BAR.ARV 0xb, 0xa0 ;  /* 0x02c2800000007b1d */ /* 0x000fec0000002000 */
[----:B------:R-:W-:Y:S04]  /*8860*/  BSSY B0, `(.L_x_3412) ;  /* 0x0000003000007945 */ /* 0x000fe80003800000 */
[----:B------:R-:W-:Y:S05]  /*8870*/  @!P0 BRA `(.L_x_3413) ;  /* 0x0000000000048947 */ /* 0x000fea0003800000 */
[----:B------:R-:W-:-:S04]  /*8880*/  DEPBAR.LE SB0, 0x0 ;  /* 0x000080000000791a */ /* 0x000fc80000000000 */
.L_x_3413:
[----:B------:R-:W-:Y:S05]  /*8890*/  BSYNC B0 ;  /* 0x0000000000007941 */ /* 0x000fea0003800000 */
.L_x_3412:
        /* <DEDUP_REMOVED lines=19> */
.L_x_3415:
[----:B------:R-:W-:Y:S05]  /*89d0*/  BSYNC B0 ;  /* 0x0000000000007941 */ /* 0x000fea0003800000 */
.L_x_3414:
        /* <DEDUP_REMOVED lines=16> */
.L_x_3418:
[----:B------:R-:W2:Y:S04]  /*8ae0*/  LDG.E.STRONG.GPU R4, desc[UR38][R2.64] ;  /* 0x0000002602047981 */ /* 0x000ea8000c1ef900 */
[----:B--2---:R-:W-:Y:S01]  /*8af0*/  CCTL.IVALL ;  /* 0x00000000ff00798f */ /* 0x004fe20002000000 */
[----:B------:R-:W-:Y:S05]  /*8b00*/  YIELD ;  /* 0x0000000000007946 */ /* 0x000fea0003800000 */
[----:B------:R-:W-:-:S13]  /*8b10*/  ISETP.NE.AND P1, PT, R4, R5, PT ;  /* 0x000000050400720c */ /* 0x000fda0003f25270 */
[----:B------:R-:W-:Y:S05]  /*8b20*/  @P1 BRA `(.L_x_3418) ;  /* 0xfffffffc00ec1947 */ /* 0x000fea000383ffff */
.L_x_3417:
[----:B------:R-:W-:Y:S05]  /*8b30*/  BSYNC B0 ;  /* 0x0000000000007941 */ /* 0x000fea0003800000 */
.L_x_3416:
[----:B------:R-:W-:-:S03]  /*8b40*/  UMOV UR22, 0xffffffff ;  /* 0xffffffff00167882 */ /* 0x000fc60000000000 */
[----:B------:R-:W-:Y:S05]  /*8b50*/  BRA.DIV UR22, `(.L_x_3419) ;  /* 0x0000003616307947 */ /* 0x000fea000b800000 */
[----:B------:R-:W-:Y:S01]  /*8b60*/  NOP ;  /* 0x0000000000007918 */ /* 0x000fe20000000000 */
.L_x_3478:
        /* <DEDUP_REMOVED lines=15> */
.L_x_3421:
[----:B------:R-:W-:Y:S05]  /*8c60*/  BSYNC B0 ;  /* 0x0000000000007941 */ /* 0x000fea0003800000 */
.L_x_3420:
        /* <DEDUP_REMOVED lines=14> */
.L_x_3423:
[----:B------:R-:W-:Y:S05]  /*8d50*/  BSYNC B0 ;  /* 0x0000000000007941 */ /* 0x000fea0003800000 */
.L_x_3422:
        /* <DEDUP_REMOVED lines=15> */
.L_x_3425:
[----:B------:R-:W-:Y:S05]  /*8e50*/  BSYNC B0 ;  /* 0x0000000000007941 */ /* 0x000fea0003800000 */
.L_x_3424:
[----:B------:R-:W-:Y:S06]  /*8e60*/  BAR.ARV 0xa, 0xa0 ;  /* 0x0282800000007b1d */ /* 0x000fec0000002000 */
[----:B------:R-:W-:Y:S04]  /*8e70*/  BSSY B0, `(.L_x_3426) ;  /* 0x0000003000007945 */ /* 0x000fe80003800000 */
[----:B------:R-:W-:Y:S05]  /*8e80*/  @!P0 BRA `(.L_x_3427) ;  /* 0x0000000000048947 */ /* 0x000fea0003800000 */
[----:B------:R-:W-:-:S04]  /*8e90*/  DEPBAR.LE SB0, 0x1 ;  /* 0x000080400000791a */ /* 0x000fc80000000000 */
.L_x_3427:
[----:B------:R-:W-:Y:S05]  /*8ea0*/  BSYNC B0 ;  /* 0x0000000000007941 */ /* 0x000fea0003800000 */
.L_x_3426:
[----:B------:R-:W-:Y:S06]  /*8eb0*/  BAR.ARV 0xb, 0xa0 ;  /* 0x02c2800000007b1d */ /* 0x000fec0000002000 */
[----:B------:R-:W-:Y:S04]  /*8ec0*/  BSSY B0, `(.L_x_3428) ;  /* 0x0000003000007945 */ /* 0x000fe80003800000 */
[----:B------:R-:W-:Y:S05]  /*8ed0*/  @!P0 BRA `(.L_x_3429) ;  /* 0x0000000000048947 */ /* 0x000fea0003800000 */
[----:B------:R-:W-:-:S04]  /*8ee0*/  DEPBAR.LE SB0, 0x0 ;  /* 0x000080000000791a */ /* 0x000fc80000000000 */
.L_x_3429:
[----:B------:R-:W-:Y:S05]  /*8ef0*/  BSYNC B0 ;  /* 0x0000000000007941 */ /* 0x000fea0003800000 */
.L_x_3428:
        /* <DEDUP_REMOVED lines=19> */
.L_x_3431:
[----:B------:R-:W-:Y:S05]  /*9030*/  BSYNC B0 ;  /* 0x0000000000007941 */ /* 0x000fea0003800000 */
.L_x_3430:
[----:B------:R-:W-:Y:S02]  /*9040*/  UIADD3 UR13, UR13, 0x2, URZ ;  /* 0x000000020d0d7890 */ /* 0x000fe4000fffe03f */
[----:B------:R-:W-:Y:S02]  /*9050*/  UIADD3 UR6, UR6, 0x6000, URZ ;  /* 0x0000600006067890 */ /* 0x000fe4000fffe03f */
[----:B------:R-:W-:-:S06]  /*9060*/  UISETP.GE.AND UP0, UPT, UR13, UR7, UPT ;  /* 0x000000070d00728c */ /* 0x000fcc000bf06270 */
[----:B------:R-:W-:-:S13]  /*9070*/  PLOP3.LUT P1, PT, PT, PT, UP0, 0x80, 0x0 ;  /* 0x000000000000781c */ /* 0x000fda0003f2f008 */
[----:B------:R-:W-:Y:S05]  /*9080*/  @!P1 BRA `(.L_x_3432) ;  /* 0xfffffff000a49947 */ /* 0x000fea000383ffff */
[----:B------:R-:W-:Y:S05]  /*9090*/  BRA `(.L_x_3302) ;  /* 0x0000002c00407947 */ /* 0x000fea0003800000 */
.L_x_3373:
        /* <DEDUP_REMOVED lines=21> */
.L_x_3433:
[----:B------:R-:W1:Y:S01]  /*91f0*/  LDC R3, c[0x0][0x8c4] ;  /* 0x00023100ff037b82 */ /* 0x000e620000000800 */
[----:B------:R-:W-:Y:S01]  /*9200*/  IMAD.MOV.U32 R0, RZ, RZ, R5 ;  /* 0x000000ffff007224 */ /* 0x000fe200078e0005 */
[----:B-1----:R-:W-:-:S13]  /*9210*/  ISETP.NE.AND P0, PT, R3, 0x1, PT ;  /* 0x000000010300780c */ /* 0x002fda0003f05270 */
[----:B------:R-:W1:Y:S02]  /*9220*/  @P0 LDC.64 R6, c[0x0][0x8c8] ;  /* 0x00023200ff060b82 */ /* 0x000e640000000a00 */
[----:B-1----:R-:W-:-:S05]  /*9230*/  @P0 IMAD.HI.U32 R4, R5, R6, RZ ;  /* 0x0000000605040227 */ /* 0x002fca00078e00ff */
[----:B------:R-:W-:-:S05]  /*9240*/  @P0 SHF.R.U32.HI R0, RZ, R7, R4 ;  /* 0x00000007ff000219 */ /* 0x000fca0000011604 */
[----:B------:R-:W-:-:S07]  /*9250*/  IMAD R3, R0, R3, RZ ;  /* 0x0000000300037224 */ /* 0x000fce00078e02ff */
.L_x_3434:
        /* <DEDUP_REMOVED lines=23> */
.L_x_3435:
        /* <DEDUP_REMOVED lines=10> */
.L_x_3437:
[----:B------:R-:W2:Y:S02]  /*9470*/  LDC R4, c[0x0][0x8ec] ;  /* 0x00023b00ff047b82 */ /* 0x000ea40000000800 */
.L_x_3436:
[----:B--2--5:R-:W-:Y:S01]  /*9480*/  VIADD R4, R4, 0x5f ;  /* 0x0000005f04047836 */ /* 0x024fe20000000000 */
[----:B------:R-:W-:Y:S01]  /*9490*/  LOP3.LUT R8, RZ, R0, RZ, 0x33, !PT ;  /* 0x00000000ff087212 */ /* 0x000fe200078e33ff */
[----:B-1----:R-:W-:Y:S02]  /*94a0*/  IMAD.MOV.U32 R2, RZ, RZ, RZ ;  /* 0x000000ffff027224 */ /* 0x002fe400078e00ff */
[----:B------:R-:W-:-:S04]  /*94b0*/  IMAD.HI R4, R4, 0x2aaaaaab, RZ ;  /* 0x2aaaaaab04047827 */ /* 0x000fc800078e02ff */
[----:B------:R-:W-:Y:S01]  /*94c0*/  IMAD.MOV.U32 R16, RZ, RZ, 0x1 ;  /* 0x00000001ff107424 */ /* 0x000fe200078e00ff */
[----:B------:R-:W-:-:S04]  /*94d0*/  SHF.R.U32.HI R3, RZ, 0x1f, R4 ;  /* 0x0000001fff037819 */ /* 0x000fc80000011604 */
[----:B------:R-:W-:-:S04]  /*94e0*/  LEA.HI.SX32 R3, R4, R3, 0x1c ;  /* 0x0000000304037211 */ /* 0x000fc800078fe2ff */
[C---:B------:R-:W-:Y:S01]  /*94f0*/  ISETP.GT.AND P0, PT, R3.reuse, R0, PT ;  /* 0x000000000300720c */ /* 0x040fe20003f04270 */
[----:B------:R-:W-:Y:S02]  /*9500*/  IMAD.MOV.U32 R0, RZ, RZ, 0x1 ;  /* 0x00000001ff007424 */ /* 0x000fe400078e00ff */
[----:B------:R-:W-:Y:S01]  /*9510*/  IMAD.IADD R8, R3, 0x1, R8 ;  /* 0x0000000103087824 */ /* 0x000fe200078e0208 */
[----:B------:R-:W-:-:S04]  /*9520*/  SEL R9, R9, 0xffffffff, P0 ;  /* 0xffffffff09097807 */ /* 0x000fc80000000000 */
        /* <DEDUP_REMOVED lines=41> */
.L_x_3439:
        /* <DEDUP_REMOVED lines=11> */
.L_x_3440:
[----:B------:R-:W-:Y:S05]  /*9870*/  @!P0 BRA `(.L_x_3441) ;  /* 0x00000000000c8947 */ /* 0x000fea0003800000 */
[----:B------:R-:W2:Y:S04]  /*9880*/  LDG.E R5, desc[UR38][R2.64] ;  /* 0x0000002602057981 */ /* 0x000ea8000c1e1900 */
[----:B------:R-:W2:Y:S02]  /*9890*/  LDG.E R4, desc[UR38][R2.64+0x4] ;  /* 0x0000042602047981 */ /* 0x000ea4000c1e1900 */
[----:B--2---:R-:W-:-:S07]  /*98a0*/  IMAD.IADD R4, R4, 0x1, -R5 ;  /* 0x0000000104047824 */ /* 0x004fce00078e0a05 */
.L_x_3441:
        /* <DEDUP_REMOVED lines=22> */
[C---:B------:R-:W-:Y:S01]  /*9a10*/  R2UR UR29, R9.reuse ;  /* 0x00000000091d72ca */ /* 0x040fe200000e0000 */
[----:B------:R-:W-:Y:S01]  /*9a20*/  UIMAD.WIDE.U32 UR4, UR28, UR10, UR8 ;  /* 0x0000000a1c0472a5 */ /* 0x000fe2000f8e0008 */
[----:B------:R-:W-:Y:S01]  /*9a30*/  SEL R2, R2, RZ, !P1 ;  /* 0x000000ff02027207 */ /* 0x000fe20004800000 */
[----:B------:R-:W-:Y:S01]  /*9a40*/  UIMAD UR10, UR7, UR10, URZ ;  /* 0x0000000a070a72a4 */ /* 0x000fe2000f8e023f */
[----:B------:R-:W-:Y:S01]  /*9a50*/  R2UR UR35, R8 ;  /* 0x00000000082372ca */ /* 0x000fe200000e0000 */
[----:B------:R-:W-:Y:S01]  /*9a60*/  ULDC.64 UR12, c[0x0][0x730] ;  /* 0x0001cc00000c7ab9 */ /* 0x000fe20000000a00 */
[----:B------:R-:W-:Y:S01]  /*9a70*/  R2UR UR14, R2 ;  /* 0x00000000020e72ca */ /* 0x000fe200000e0000 */
[----:B------:R-:W-:Y:S01]  /*9a80*/  UIMAD UR10, UR28, UR11, UR10 ;  /* 0x0000000b1c0a72a4 */ /* 0x000fe2000f8e020a */
[----:B------:R-:W-:Y:S01]  /*9a90*/  SEL R9, R9, RZ, !P0 ;  /* 0x000000ff09097207 */ /* 0x000fe20004000000 */
[----:B------:R-:W-:Y:S01]  /*9aa0*/  UIMAD UR7, UR7, UR12, URZ ;  /* 0x0000000c070772a4 */ /* 0x000fe2000f8e023f */
[----:B------:R-:W-:Y:S01]  /*9ab0*/  BSSY B0, `(.L_x_3438) ;  /* 0x000020d000007945 */ /* 0x000fe20003800000 */
[----:B------:R-:W-:Y:S01]  /*9ac0*/  ULDC UR11, c[0x0][0x2e8] ;  /* 0x0000ba00000b7ab9 */ /* 0x000fe20000000800 */
[----:B------:R-:W-:Y:S01]  /*9ad0*/  UIMAD.WIDE.U32 UR8, UR28, UR12, UR8 ;  /* 0x0000000c1c0872a5 */ /* 0x000fe2000f8e0008 */
[----:B------:R-:W-:Y:S01]  /*9ae0*/  R2UR UR37, R9 ;  /* 0x00000000092572ca */ /* 0x000fe200000e0000 */
[----:B------:R-:W-:Y:S01]  /*9af0*/  UISETP.NE.AND UP0, UPT, UR11, 0x1, UPT ;  /* 0x000000010b00788c */ /* 0x000fe2000bf05270 */
[----:B------:R-:W-:Y:S01]  /*9b00*/  R2UR UR11, R12 ;  /* 0x000000000c0b72ca */ /* 0x000fe200000e0000 */
[----:B------:R-:W-:Y:S01]  /*9b10*/  UIMAD UR7, UR28, UR13, UR7 ;  /* 0x0000000d1c0772a4 */ /* 0x000fe2000f8e0207 */
[----:B------:R-:W-:Y:S01]  /*9b20*/  IMAD.MOV.U32 R2, RZ, RZ, RZ ;  /* 0x000000ffff027224 */ /* 0x000fe200078e00ff */
[----:B------:R-:W-:Y:S01]  /*9b30*/  VOTEU.ANY UP1, P1 ;  /* 0x00000000003f7886 */ /* 0x000fe20000820100 */
[----:B------:R-:W-:Y:S01]  /*9b40*/  ELECT P0, URZ, PT ;  /* 0x00000000003f782f */ /* 0x000fe20003800000 */
[----:B------:R-:W-:Y:S01]  /*9b50*/  IMAD.MOV.U32 R16, RZ, RZ, 0x1 ;  /* 0x00000001ff107424 */ /* 0x000fe200078e00ff */
[----:B------:R-:W-:Y:S01]  /*9b60*/  ULDC.64 UR12, c[0x0][0x720] ;  /* 0x0001c800000c7ab9 */ /* 0x000fe20000000a00 */
[----:B------:R-:W-:-:S02]  /*9b70*/  UIADD3 UR9, UR9, UR7, URZ ;  /* 0x0000000709097290 */ /* 0x000fc4000fffe03f */
[----:B------:R-:W-:Y:S01]  /*9b80*/  USEL UR29, UR29, URZ, !UP1 ;  /* 0x0000003f1d1d7287 */ /* 0x000fe2000c800000 */
[----:B------:R-:W-:Y:S01]  /*9b90*/  ULDC.64 UR16, c[0x0][0x738] ;  /* 0x0001ce0000107ab9 */ /* 0x000fe20000000a00 */
[----:B------:R-:W-:Y:S02]  /*9ba0*/  UIADD3 UR5, UR5, UR10, URZ ;  /* 0x0000000a05057290 */ /* 0x000fe4000fffe03f */
[----:B------:R-:W-:Y:S02]  /*9bb0*/  UIMAD UR7, UR14, UR12, URZ ;  /* 0x0000000c0e0772a4 */ /* 0x000fe4000f8e023f */
[----:B------:R-:W-:Y:S02]  /*9bc0*/  UIMAD UR10, UR14, UR16, URZ ;  /* 0x000000100e0a72a4 */ /* 0x000fe4000f8e023f */
[----:B------:R-:W-:Y:S02]  /*9bd0*/  UIMAD.WIDE.U32 UR14, UR16, UR29, UR8 ;  /* 0x0000001d100e72a5 */ /* 0x000fe4000f8e0008 */
[----:B------:R-:W-:Y:S01]  /*9be0*/  UIMAD.WIDE.U32 UR22, UR12, UR29, UR4 ;  /* 0x0000001d0c1672a5 */ /* 0x000fe2000f8e0004 */
[----:B------:R-:W-:Y:S01]  /*9bf0*/  @UP0 ULDC UR8, c[0x0][0x2ec] ;  /* 0x0000bb0000080ab9 */ /* 0x000fe20000000800 */
[----:B------:R-:W-:-:S02]  /*9c00*/  UIMAD UR5, UR13, UR29, UR7 ;  /* 0x0000001d0d0572a4 */ /* 0x000fc4000f8e0207 */
[----:B------:R-:W-:Y:S01]  /*9c10*/  UIMAD.WIDE.U32 UR8, UR28, UR8, URZ ;  /* 0x000000081c0872a5 */ /* 0x000fe2000f8e003f */
[----:B------:R-:W-:Y:S01]  /*9c20*/  @UP0 ULDC UR7, c[0x0][0x2f0] ;  /* 0x0000bc0000070ab9 */ /* 0x000fe20000000800 */
[----:B------:R-:W-:Y:S01]  /*9c30*/  UMOV UR36, UR28 ;  /* 0x0000001c00247c82 */ /* 0x000fe20008000000 */
[----:B------:R-:W-:Y:S02]  /*9c40*/  UIMAD UR4, UR17, UR29, UR10 ;  /* 0x0000001d110472a4 */ /* 0x000fe4000f8e020a */
[----:B------:R-:W-:Y:S02]  /*9c50*/  UIMAD UR35, UR35, 0x60, UR11 ;  /* 0x00000060232378a4 */ /* 0x000fe4000f8e020b */
        /* <DEDUP_REMOVED lines=14> */
.L_x_3479:
        /* <DEDUP_REMOVED lines=9> */
.L_x_3444:
        /* <DEDUP_REMOVED lines=112> */
.L_x_3455:
[----:B-1----:R-:W-:-:S05]  /*a4d0*/  IMAD.MOV.U32 R6, RZ, RZ, 0x1 ;  /* 0x00000001ff067424 */ /* 0x002fca00078e00ff */
[----:B------:R-:W-:-:S04]  /*a4e0*/  SHF.L.U32 R6, R6, 0x1f, RZ ;  /* 0x0000001f06067819 */ /* 0x000fc800000006ff */
[----:B------:R-:W1:Y:S02]  /*a4f0*/  SYNCS.PHASECHK.TRANS64.TRYWAIT P1, [R0+URZ+0x36438], R6 ;  /* 0x03643806000075a7 */ /* 0x000e64000802017f */
[----:B-1----:R-:W-:Y:S05]  /*a500*/  @!P1 BRA `(.L_x_3447) ;  /* 0x0000001800f49947 */ /* 0x002fea0003800000 */
.L_x_3480:
[----:B------:R-:W-:Y:S05]  /*a510*/  @P0 BRA `(.L_x_3448) ;  /* 0x0000000000140947 */ /* 0x000fea0003800000 */
[----:B------:R-:W-:Y:S01]  /*a520*/  ISETP.NE.AND P1, PT, R18, RZ, PT ;  /* 0x000000ff1200720c */ /* 0x000fe20003f25270 */
[----:B------:R-:W-:-:S04]  /*a530*/  IMAD.MOV.U32 R3, RZ, RZ, 0x6100 ;  /* 0x00006100ff037424 */ /* 0x000fc800078e00ff */
[----:B------:R2:W-:Y:S08]  /*a540*/  SYNCS.ARRIVE.TRANS64 RZ, [R0+URZ+0x36430], R3 ;  /* 0x0364300300ff79a7 */ /* 0x0005f0000800003f */
[----:B------:R-:W-:Y:S05]  /*a550*/  @!P1 BRA `(.L_x_3448) ;  /* 0x0000000000049947 */ /* 0x000fea0003800000 */
[----:B------:R-:W-:Y:S01]  /*a560*/  BPT.TRAP 0x1 ;  /* 0x000000040000795c */ /* 0x000fe20000300000 */
.L_x_3448:
        /* <DEDUP_REMOVED lines=48> */
.L_x_3481:
[----:B------:R-:W-:Y:S05]  /*a870*/  @P0 BRA `(.L_x_3450) ;  /* 0x0000000000140947 */ /* 0x000fea0003800000 */
[----:B------:R-:W-:Y:S01]  /*a880*/  ISETP.NE.AND P1, PT, R18, RZ, PT ;  /* 0x000000ff1200720c */ /* 0x000fe20003f25270 */
[----:B--2---:R-:W-:-:S04]  /*a890*/  IMAD.MOV.U32 R3, RZ, RZ, 0x6100 ;  /* 0x00006100ff037424 */ /* 0x004fc800078e00ff */
[----:B------:R3:W-:Y:S08]  /*a8a0*/  SYNCS.ARRIVE.TRANS64 RZ, [R0+URZ+0x36418], R3 ;  /* 0x0364180300ff79a7 */ /* 0x0007f0000800003f */
[----:B------:R-:W-:Y:S05]  /*a8b0*/  @!P1 BRA `(.L_x_3450) ;  /* 0x0000000000049947 */ /* 0x000fea0003800000 */
[----:B------:R-:W-:Y:S01]  /*a8c0*/  BPT.TRAP 0x1 ;  /* 0x000000040000795c */ /* 0x000fe20000300000 */
.L_x_3450:
        /* <DEDUP_REMOVED lines=47> */
.L_x_3482:
        /* <DEDUP_REMOVED lines=8> */
.L_x_3452:
        /* <DEDUP_REMOVED lines=37> */
.L_x_3484:
[----:B------:R-:W-:Y:S05]  /*ae90*/  @P0 BRA `(.L_x_3454) ;  /* 0x0000000000140947 */ /* 0x000fea0003800000 */
[----:B------:R-:W-:Y:S01]  /*aea0*/  ISETP.NE.AND P1, PT, R18, RZ, PT ;  /* 0x000000ff1200720c */ /* 0x000fe20003f25270 */
[----:B--2---:R-:W-:-:S04]  /*aeb0*/  IMAD.MOV.U32 R5, RZ, RZ, 0x6100 ;  /* 0x00006100ff057424 */ /* 0x004fc800078e00ff */
[----:B------:R3:W-:Y:S08]  /*aec0*/  SYNCS.ARRIVE.TRANS64 RZ, [R0+URZ+0x36410], R5 ;  /* 0x0364100500ff79a7 */ /* 0x0007f0000800003f */
[----:B------:R-:W-:Y:S05]  /*aed0*/  @!P1 BRA `(.L_x_3454) ;  /* 0x0000000000049947 */ /* 0x000fea0003800000 */
[----:B------:R-:W-:Y:S01]  /*aee0*/  BPT.TRAP 0x1 ;  /* 0x000000040000795c */ /* 0x000fe20000300000 */
.L_x_3454:
        /* <DEDUP_REMOVED lines=44> */
.L_x_3446:
[----:B------:R-:W-:Y:S01]  /*b1b0*/  ISETP.NE.AND P1, PT, R20, RZ, PT ;  /* 0x000000ff1400720c */ /* 0x000fe20003f25270 */
[----:B------:R-:W-:Y:S02]  /*b1c0*/  IMAD.MOV.U32 R16, RZ, RZ, 0x1 ;  /* 0x00000001ff107424 */ /* 0x000fe400078e00ff */
[----:B------:R-:W-:-:S10]  /*b1d0*/  IMAD.MOV.U32 R5, RZ, RZ, R14 ;  /* 0x000000ffff057224 */ /* 0x000fd400078e000e */
[----:B------:R-:W-:Y:S05]  /*b1e0*/  @!P1 BRA `(.L_x_3445) ;  /* 0x00000004008c9947 */ /* 0x000fea0003800000 */
[----:B------:R-:W2:Y:S02]  /*b1f0*/  SYNCS.PHASECHK.TRANS64.TRYWAIT P1, [R0+URZ+0x36438], R6 ;  /* 0x03643806000075a7 */ /* 0x000ea4000802017f */
[----:B--2---:R-:W-:Y:S05]  /*b200*/  @!P1 BRA `(.L_x_3456) ;  /* 0x0000001000149947 */ /* 0x004fea0003800000 */
.L_x_3485:
[----:B------:R-:W-:Y:S05]  /*b210*/  @P0 BRA `(.L_x_3457) ;  /* 0x0000000000140947 */ /* 0x000fea0003800000 */
[----:B------:R-:W-:Y:S01]  /*b220*/  ISETP.NE.AND P1, PT, R18, RZ, PT ;  /* 0x000000ff1200720c */ /* 0x000fe20003f25270 */
[----:B------:R-:W-:-:S04]  /*b230*/  IMAD.MOV.U32 R5, RZ, RZ, 0x6100 ;  /* 0x00006100ff057424 */ /* 0x000fc800078e00ff */
[----:B------:R3:W-:Y:S08]  /*b240*/  SYNCS.ARRIVE.TRANS64 RZ, [R0+URZ+0x36430], R5 ;  /* 0x0364300500ff79a7 */ /* 0x0007f0000800003f */
[----:B------:R-:W-:Y:S05]  /*b250*/  @!P1 BRA `(.L_x_3457) ;  /* 0x0000000000049947 */ /* 0x000fea0003800000 */
[----:B------:R-:W-:Y:S01]  /*b260*/  BPT.TRAP 0x1 ;  /* 0x000000040000795c */ /* 0x000fe20000300000 */
.L_x_3457:
        /* <DEDUP_REMOVED lines=42> */
.L_x_3486:
[----:B------:R-:W-:Y:S01]  /*b510*/  IMAD.MOV.U32 R16, RZ, RZ, RZ ;  /* 0x000000ffff107224 */ /* 0x000fe200078e00ff */
[----:B------:R-:W-:Y:S06]  /*b520*/  @P0 BRA `(.L_x_3459) ;  /* 0x0000000000140947 */ /* 0x000fec0003800000 */
[----:B------:R-:W-:Y:S01]  /*b530*/  ISETP.NE.AND P1, PT, R18, RZ, PT ;  /* 0x000000ff1200720c */ /* 0x000fe20003f25270 */
[----:B-1----:R-:W-:-:S04]  /*b540*/  IMAD.MOV.U32 R5, RZ, RZ, 0x6100 ;  /* 0x00006100ff057424 */ /* 0x002fc800078e00ff */
[----:B------:R2:W-:Y:S08]  /*b550*/  SYNCS.ARRIVE.TRANS64 RZ, [R0+URZ+0x36418], R5 ;  /* 0x0364180500ff79a7 */ /* 0x0005f0000800003f */
[----:B------:R-:W-:Y:S05]  /*b560*/  @!P1 BRA `(.L_x_3459) ;  /* 0x0000000000049947 */ /* 0x000fea0003800000 */
[----:B------:R-:W-:Y:S01]  /*b570*/  BPT.TRAP 0x1 ;  /* 0x000000040000795c */ /* 0x000fe20000300000 */
.L_x_3459:
        /* <DEDUP_REMOVED lines=42> */
.L_x_3445:
[----:B------:R-:W-:-:S04]  /*b820*/  SHF.L.U32 R3, R16, 0x1f, RZ ;  /* 0x0000001f10037819 */ /* 0x000fc800000006ff */
[----:B------:R-:W2:Y:S02]  /*b830*/  SYNCS.PHASECHK.TRANS64.TRYWAIT P1, [R0+URZ+0x36438], R3 ;  /* 0x03643803000075a7 */ /* 0x000ea4000802017f */
[----:B--2---:R-:W-:Y:S05]  /*b840*/  @!P1 BRA `(.L_x_3460) ;  /* 0x0000000800ac9947 */ /* 0x004fea0003800000 */
.L_x_3487:
[----:B------:R-:W-:Y:S05]  /*b850*/  @P0 BRA `(.L_x_3461) ;  /* 0x0000000000180947 */ /* 0x000fea0003800000 */
[----:B------:R-:W3:Y:S01]  /*b860*/  S2R R2, SR_TID.X ;  /* 0x0000000000027919 */ /* 0x000ee20000002100 */
[----:B--2---:R-:W-:-:S04]  /*b870*/  IMAD.MOV.U32 R3, RZ, RZ, 0x6100 ;  /* 0x00006100ff037424 */ /* 0x004fc800078e00ff */
[----:B------:R4:W-:Y:S01]  /*b880*/  SYNCS.ARRIVE.TRANS64 RZ, [R0+URZ+0x36430], R3 ;  /* 0x0364300300ff79a7 */ /* 0x0009e2000800003f */
[----:B---3--:R-:W-:-:S13]  /*b890*/  LOP3.LUT P0, RZ, R2, 0x1f, RZ, 0xc0, !PT ;  /* 0x0000001f02ff7812 */ /* 0x008fda000780c0ff */
[----:B----4-:R-:W-:Y:S05]  /*b8a0*/  @!P0 BRA `(.L_x_3461) ;  /* 0x0000000000048947 */ /* 0x010fea0003800000 */
[----:B------:R-:W-:Y:S01]  /*b8b0*/  BPT.TRAP 0x1 ;  /* 0x000000040000795c */ /* 0x000fe20000300000 */
.L_x_3461:
        /* <DEDUP_REMOVED lines=44> */
.L_x_3442:
[----:B------:R-:W-:Y:S05]  /*bb80*/  BSYNC B0 ;  /* 0x0000000000007941 */ /* 0x000fea0003800000 */
.L_x_3438:
[----:B------:R-:W-:-:S03]  /*bb90*/  UMOV UR7, 0xffffffff ;  /* 0xffffffff00077882 */ /* 0x000fc60000000000 */
[----:B------:R-:W-:Y:S05]  /*bba0*/  BRA.DIV UR7, `(.L_x_3462) ;  /* 0x0000000607e87947 */ /* 0x000fea000b800000 */
[----:B------:R-:W-:-:S13]  /*bbb0*/  ELECT P6, URZ, PT ;  /* 0x00000000003f782f */ /* 0x000fda00038c0000 */
.L_x_3490:
[----:B------:R-:W-:Y:S05]  /*bbc0*/  @!P6 BRA `(.L_x_3302) ;  /* 0x000000000074e947 */ /* 0x000fea0003800000 */
[----:B------:R-:W2:Y:S02]  /*bbd0*/  LDL.LU R3, [R1+0x4] ;  /* 0x0000040001037983 */ /* 0x000ea40000300800 */
[----:B--2---:R-:W-:-:S04]  /*bbe0*/  LOP3.LUT R3, R3, 0x2, RZ, 0xfc, !PT ;  /* 0x0000000203037812 */ /* 0x004fc800078efcff */
[----:B------:R-:W-:-:S13]  /*bbf0*/  ISETP.NE.AND P2, PT, R3, 0x3, PT ;  /* 0x000000030300780c */ /* 0x000fda0003f45270 */
[----:B------:R-:W-:Y:S05]  /*bc00*/  @!P2 BRA `(.L_x_3463) ;  /* 0x000000000004a947 */ /* 0x000fea0003800000 */
[----:B------:R-:W-:Y:S01]  /*bc10*/  BPT.TRAP 0x1 ;  /* 0x000000040000795c */ /* 0x000fe20000300000 */
.L_x_3463:
        /* <DEDUP_REMOVED lines=15> */
.L_x_3491:
[----:B------:R-:W2:Y:S02]  /*bd10*/  SYNCS.PHASECHK.TRANS64.TRYWAIT P0, [R3+URZ], R0 ;  /* 0x00000000030075a7 */ /* 0x000ea4000800017f */
[----:B--2---:R-:W-:Y:S05]  /*bd20*/  @!P0 BRA `(.L_x_3465) ;  /* 0x0000000400bc8947 */ /* 0x004fea0003800000 */
.L_x_3492:
[----:B------:R-:W-:Y:S05]  /*bd30*/  @!P2 BRA `(.L_x_3466) ;  /* 0x000000000004a947 */ /* 0x000fea0003800000 */
[----:B------:R-:W-:Y:S01]  /*bd40*/  BPT.TRAP 0x1 ;  /* 0x000000040000795c */ /* 0x000fe20000300000 */
.L_x_3466:
[----:B------:R-:W-:-:S07]  /*bd50*/  SHF.L.U32 R16, R16, 0x1f, RZ ;  /* 0x0000001f10107819 */ /* 0x000fce00000006ff */
.L_x_3467:
[----:B---3--:R3:W4:Y:S02]  /*bd60*/  SYNCS.PHASECHK.TRANS64.TRYWAIT P0, [R9+URZ+0x36438], R16 ;  /* 0x03643810090075a7 */ /* 0x008724000800017f */
[----:B----4-:R-:W-:Y:S05]  /*bd70*/  @!P0 NANOSLEEP.SYNCS 0x989680 ;  /* 0x009896800000895d */ /* 0x010fea0003900000 */
[----:B------:R-:W4:Y:S02]  /*bd80*/  @!P0 SYNCS.PHASECHK.TRANS64 P0, [R9+URZ+0x36438], R16 ;  /* 0x03643810090085a7 */ /* 0x000f24000800007f */
[----:B----4-:R-:W-:Y:S05]  /*bd90*/  @!P0 BRA `(.L_x_3467) ;  /* 0xfffffffc00f08947 */ /* 0x010fea000383ffff */
.L_x_3302:
[----:B------:R-:W-:Y:S05]  /*bda0*/  BSYNC B6 ;  /* 0x0000000000067941 */ /* 0x000fea0003800000 */
.L_x_3294:
[----:B------:R-:W-:Y:S05]  /*bdb0*/  EXIT ;  /* 0x000000000000794d */ /* 0x000fea0003800000 */
.L_x_3312:
[----:B------:R-:W-:Y:S02]  /*bdc0*/  IMAD.MOV.U32 R12, RZ, RZ, RZ ;  /* 0x000000ffff0c7224 */ /* 0x000fe400078e00ff */
[----:B------:R-:W-:Y:S02]  /*bdd0*/  IMAD.MOV.U32 R11, RZ, RZ, 0x1f ;  /* 0x0000001fff0b7424 */ /* 0x000fe400078e00ff */
[----:B------:R-:W-:-:S07]  /*bde0*/  IMAD.MOV.U32 R15, RZ, RZ, -0x1 ;  /* 0xffffffffff0f7424 */ /* 0x000fce00078e00ff */
[----:B------:R-:W-:Y:S05]  /*bdf0*/  WARPSYNC.COLLECTIVE R15, `(.L_x_3468) ;  /* 0x000000000f087348 */ /* 0x000fea0003c00000 */
[----:B------:R1:W2:Y:S02]  /*be00*/  SHFL.IDX P6, R14, R13, R12, R11 ;  /* 0x0000000c0d0e7389 */ /* 0x0002a400000c000b */
[----:B-12---:R-:W-:Y:S01]  /*be10*/  ENDCOLLECTIVE ;  /* 0x000000000000791b */ /* 0x006fe20003800000 */
.L_x_3468:
[----:B------:R-:W-:Y:S05]  /*be20*/  BRA `(.L_x_3469) ;  /* 0xffffff5800007947 */ /* 0x000fea000383ffff */
.L_x_3314:
[----:B--2---:R-:W-:-:S04]  /*be30*/  IMAD.U32 R0, RZ, RZ, UR36 ;  /* 0x00000024ff007e24 */ /* 0x004fc8000f8e00ff */
[----:B------:R2:W3:Y:S03]  /*be40*/  SYNCS.PHASECHK.TRANS64.TRYWAIT P0, [R0+URZ+0x36400], R10 ;  /* 0x0364000a000075a7 */ /* 0x0004e6000800017f */
[----:B---3--:R-:W-:Y:S05]  /*be50*/  @!P0 NANOSLEEP.SYNCS 0x989680 ;  /* 0x009896800000895d */ /* 0x008fea0003900000 */
[----:B------:R-:W3:Y:S02]  /*be60*/  @!P0 SYNCS.PHASECHK.TRANS64 P0, [R0+URZ+0x36400], R10 ;  /* 0x0364000a000085a7 */ /* 0x000ee4000800007f */
[----:B---3--:R-:W-:Y:S05]  /*be70*/  @!P0 BRA `(.L_x_3314) ;  /* 0xfffffffc00ec8947 */ /* 0x008fea000383ffff */
[----:B------:R-:W-:Y:S05]  /*be80*/  BRA `(.L_x_3313) ;  /* 0xffffff58003c7947 */ /* 0x000fea000383ffff */
.L_x_3318:
[----:B---3--:R3:W4:Y:S02]  /*be90*/  SYNCS.PHASECHK.TRANS64.TRYWAIT P1, [R3+URZ+0x36410], R10 ;  /* 0x0364100a030075a7 */ /* 0x008724000802017f */
[----:B----4-:R-:W-:Y:S05]  /*bea0*/  @!P1 NANOSLEEP.SYNCS 0x989680 ;  /* 0x009896800000995d */ /* 0x010fea0003900000 */
[----:B------:R-:W4:Y:S02]  /*beb0*/  @!P1 SYNCS.PHASECHK.TRANS64 P1, [R3+URZ+0x36410], R10 ;  /* 0x0364100a030095a7 */ /* 0x000f24000802007f */
[----:B----4-:R-:W-:Y:S05]  /*bec0*/  @!P1 BRA `(.L_x_3318) ;  /* 0xfffffffc00f09947 */ /* 0x010fea000383ffff */
[----:B------:R-:W-:Y:S05]  /*bed0*/  BRA `(.L_x_3317) ;  /* 0xffffff5c00fc7947 */ /* 0x000fea000383ffff */
.L_x_3322:
[----:B-1----:R-:W-:-:S04]  /*bee0*/  IMAD.U32 R121, RZ, RZ, UR36 ;  /* 0x00000024ff797e24 */ /* 0x002fc8000f8e00ff */
[----:B------:R1:W2:Y:S03]  /*bef0*/  SYNCS.PHASECHK.TRANS64.TRYWAIT P1, [R121+URZ+0x36430], R14 ;  /* 0x0364300e790075a7 */ /* 0x0002a6000802017f */
[----:B--2---:R-:W-:Y:S05]  /*bf00*/  @!P1 NANOSLEEP.SYNCS 0x989680 ;  /* 0x009896800000995d */ /* 0x004fea0003900000 */
[----:B------:R-:W2:Y:S02]  /*bf10*/  @!P1 SYNCS.PHASECHK.TRANS64 P1, [R121+URZ+0x36430], R14 ;  /* 0x0364300e790095a7 */ /* 0x000ea4000802007f */
[----:B--2---:R-:W-:Y:S05]  /*bf20*/  @!P1 BRA `(.L_x_3322) ;  /* 0xfffffffc00ec9947 */ /* 0x004fea000383ffff */
[----:B------:R-:W-:Y:S05]  /*bf30*/  BRA `(.L_x_3321) ;  /* 0xffffff6800207947 */ /* 0x000fea000383ffff */
.L_x_3386:
[----:B------:R-:W-:Y:S01]  /*bf40*/  BSSY B0, `(.L_x_3470) ;  /* 0x0000005000007945 */ /* 0x000fe20003800000 */
[----:B------:R-:W-:-:S07]  /*bf50*/  IMAD.MOV.U32 R15, RZ, RZ, -0x1 ;  /* 0xffffffffff0f7424 */ /* 0x000fce00078e00ff */
[----:B------:R-:W-:Y:S05]  /*bf60*/  WARPSYNC.COLLECTIVE R15, `(.L_x_3471) ;  /* 0x000000000f087348 */ /* 0x000fea0003c00000 */
[----:B------:R-:W-:Y:S01]  /*bf70*/  NOP ;  /* 0x0000000000007918 */ /* 0x000fe20000000000 */
[----:B------:R-:W-:Y:S01]  /*bf80*/  ENDCOLLECTIVE ;  /* 0x000000000000791b */ /* 0x000fe20003800000 */
.L_x_3471:
[----:B------:R-:W-:Y:S05]  /*bf90*/  BSYNC B0 ;  /* 0x0000000000007941 */ /* 0x000fea0003800000 */
.L_x_3470:
[----:B------:R-:W-:Y:S05]  /*bfa0*/  BRA `(.L_x_3472) ;  /* 0xffffffbc00187947 */ /* 0x000fea000383ffff */
.L_x_3403:
[----:B------:R-:W-:Y:S01]  /*bfb0*/  BSSY B0, `(.L_x_3473) ;  /* 0x0000005000007945 */ /* 0x000fe20003800000 */
[----:B------:R-:W-:-:S07]  /*bfc0*/  IMAD.MOV.U32 R15, RZ, RZ, -0x1 ;  /* 0xffffffffff0f7424 */ /* 0x000fce00078e00ff */
[----:B------:R-:W-:Y:S05]  /*bfd0*/  WARPSYNC.COLLECTIVE R15, `(.L_x_3474) ;  /* 0x000000000f087348 */ /* 0x000fea0003c00000 */
[----:B------:R-:W-:Y:S01]  /*bfe0*/  NOP ;  /* 0x0000000000007918 */ /* 0x000fe20000000000 */
[----:B------:R-:W-:Y:S01]  /*bff0*/  ENDCOLLECTIVE ;  /* 0x000000000000791b */ /* 0x000fe20003800000 */
.L_x_3474:
[----:B------:R-:W-:Y:S05]  /*c000*/  BSYNC B0 ;  /* 0x0000000000007941 */ /* 0x000fea0003800000 */
.L_x_3473:
[----:B------:R-:W-:Y:S05]  /*c010*/  BRA `(.L_x_3475) ;  /* 0xffffffc4002c7947 */ /* 0x000fea000383ffff */
.L_x_3419:
[----:B------:R-:W-:Y:S01]  /*c020*/  BSSY B0, `(.L_x_3476) ;  /* 0x0000005000007945 */ /* 0x000fe20003800000 */
[----:B------:R-:W-:-:S07]  /*c030*/  IMAD.MOV.U32 R15, RZ, RZ, -0x1 ;  /* 0xffffffffff0f7424 */ /* 0x000fce00078e00ff */
[----:B------:R-:W-:Y:S05]  /*c040*/  WARPSYNC.COLLECTIVE R15, `(.L_x_3477) ;  /* 0x000000000f087348 */ /* 0x000fea0003c00000 */
[----:B------:R-:W-:Y:S01]  /*c050*/  NOP ;  /* 0x0000000000007918 */ /* 0x000fe20000000000 */
[----:B------:R-:W-:Y:S01]  /*c060*/  ENDCOLLECTIVE ;  /* 0x000000000000791b */ /* 0x000fe20003800000 */
.L_x_3477:
[----:B------:R-:W-:Y:S05]  /*c070*/  BSYNC B0 ;  /* 0x0000000000007941 */ /* 0x000fea0003800000 */
.L_x_3476:
[----:B------:R-:W-:Y:S05]  /*c080*/  BRA `(.L_x_3478) ;  /* 0xffffffc800b87947 */ /* 0x000fea000383ffff */
.L_x_3443:
[----:B-1----:R1:W2:Y:S02]  /*c090*/  SYNCS.PHASECHK.TRANS64.TRYWAIT P1, [R0+URZ+0x36420], R6 ;  /* 0x03642006000075a7 */ /* 0x0022a4000802017f */
[----:B--2---:R-:W-:Y:S05]  /*c0a0*/  @!P1 NANOSLEEP.SYNCS 0x989680 ;  /* 0x009896800000995d */ /* 0x004fea0003900000 */
[----:B------:R-:W2:Y:S02]  /*c0b0*/  @!P1 SYNCS.PHASECHK.TRANS64 P1, [R0+URZ+0x36420], R6 ;  /* 0x03642006000095a7 */ /* 0x000ea4000802007f */
[----:B--2---:R-:W-:Y:S05]  /*c0c0*/  @!P1 BRA `(.L_x_3443) ;  /* 0xfffffffc00f09947 */ /* 0x004fea000383ffff */
[----:B------:R-:W-:Y:S05]  /*c0d0*/  BRA `(.L_x_3479) ;  /* 0xffffffdc00187947 */ /* 0x000fea000383ffff */
.L_x_3447:
[----:B-1----:R1:W2:Y:S02]  /*c0e0*/  SYNCS.PHASECHK.TRANS64.TRYWAIT P1, [R0+URZ+0x36438], R6 ;  /* 0x03643806000075a7 */ /* 0x0022a4000802017f */
[----:B--2---:R-:W-:Y:S05]  /*c0f0*/  @!P1 NANOSLEEP.SYNCS 0x989680 ;  /* 0x009896800000995d */ /* 0x004fea0003900000 */
[----:B------:R-:W2:Y:S02]  /*c100*/  @!P1 SYNCS.PHASECHK.TRANS64 P1, [R0+URZ+0x36438], R6 ;  /* 0x03643806000095a7 */ /* 0x000ea4000802007f */
[----:B--2---:R-:W-:Y:S05]  /*c110*/  @!P1 BRA `(.L_x_3447) ;  /* 0xfffffffc00f09947 */ /* 0x004fea000383ffff */
[----:B------:R-:W-:Y:S05]  /*c120*/  BRA `(.L_x_3480) ;  /* 0xffffffe000f87947 */ /* 0x000fea000383ffff */
.L_x_3449:
[----:B--2---:R2:W3:Y:S02]  /*c130*/  SYNCS.PHASECHK.TRANS64.TRYWAIT P1, [R0+URZ+0x36428], R3 ;  /* 0x03642803000075a7 */ /* 0x0044e4000802017f */
[----:B---3--:R-:W-:Y:S05]  /*c140*/  @!P1 NANOSLEEP.SYNCS 0x989680 ;  /* 0x009896800000995d */ /* 0x008fea0003900000 */
[----:B------:R-:W3:Y:S02]  /*c150*/  @!P1 SYNCS.PHASECHK.TRANS64 P1, [R0+URZ+0x36428], R3 ;  /* 0x03642803000095a7 */ /* 0x000ee4000802007f */
[----:B---3--:R-:W-:Y:S05]  /*c160*/  @!P1 BRA `(.L_x_3449) ;  /* 0xfffffffc00f09947 */ /* 0x008fea000383ffff */
[----:B------:R-:W-:Y:S05]  /*c170*/  BRA `(.L_x_3481) ;  /* 0xffffffe400bc7947 */ /* 0x000fea000383ffff */
.L_x_3451:
        /* <DEDUP_REMOVED lines=8> */
.L_x_3453:
[----:B------:R-:W-:-:S07]  /*c200*/  SHF.L.U32 R5, R7, 0x1f, RZ ;  /* 0x0000001f07057819 */ /* 0x000fce00000006ff */
.L_x_3483:
[----:B--2---:R2:W3:Y:S02]  /*c210*/  SYNCS.PHASECHK.TRANS64.TRYWAIT P1, [R0+URZ+0x36420], R5 ;  /* 0x03642005000075a7 */ /* 0x0044e4000802017f */
[----:B---3--:R-:W-:Y:S05]  /*c220*/  @!P1 NANOSLEEP.SYNCS 0x989680 ;  /* 0x009896800000995d */ /* 0x008fea0003900000 */
[----:B------:R-:W3:Y:S02]  /*c230*/  @!P1 SYNCS.PHASECHK.TRANS64 P1, [R0+URZ+0x36420], R5 ;  /* 0x03642005000095a7 */ /* 0x000ee4000802007f */
[----:B---3--:R-:W-:Y:S05]  /*c240*/  @!P1 BRA `(.L_x_3483) ;  /* 0xfffffffc00f09947 */ /* 0x008fea000383ffff */
[----:B------:R-:W-:Y:S05]  /*c250*/  BRA `(.L_x_3484) ;  /* 0xffffffec000c7947 */ /* 0x000fea000383ffff */
.L_x_3456:
[----:B--2---:R2:W3:Y:S02]  /*c260*/  SYNCS.PHASECHK.TRANS64.TRYWAIT P1, [R0+URZ+0x36438], R6 ;  /* 0x03643806000075a7 */ /* 0x0044e4000802017f */
[----:B---3--:R-:W-:Y:S05]  /*c270*/  @!P1 NANOSLEEP.SYNCS 0x989680 ;  /* 0x009896800000995d */ /* 0x008fea0003900000 */
[----:B------:R-:W3:Y:S02]  /*c280*/  @!P1 SYNCS.PHASECHK.TRANS64 P1, [R0+URZ+0x36438], R6 ;  /* 0x03643806000095a7 */ /* 0x000ee4000802007f */
[----:B---3--:R-:W-:Y:S05]  /*c290*/  @!P1 BRA `(.L_x_3456) ;  /* 0xfffffffc00f09947 */ /* 0x008fea000383ffff */
[----:B------:R-:W-:Y:S05]  /*c2a0*/  BRA `(.L_x_3485) ;  /* 0xffffffec00d87947 */ /* 0x000fea000383ffff */
.L_x_3458:
[----:B-1----:R1:W2:Y:S02]  /*c2b0*/  SYNCS.PHASECHK.TRANS64.TRYWAIT P1, [R0+URZ+0x36428], R5 ;  /* 0x03642805000075a7 */ /* 0x0022a4000802017f */
[----:B--2---:R-:W-:Y:S05]  /*c2c0*/  @!P1 NANOSLEEP.SYNCS 0x989680 ;  /* 0x009896800000995d */ /* 0x004fea0003900000 */
[----:B------:R-:W2:Y:S02]  /*c2d0*/  @!P1 SYNCS.PHASECHK.TRANS64 P1, [R0+URZ+0x36428], R5 ;  /* 0x03642805000095a7 */ /* 0x000ea4000802007f */
[----:B--2---:R-:W-:Y:S05]  /*c2e0*/  @!P1 BRA `(.L_x_3458) ;  /* 0xfffffffc00f09947 */ /* 0x004fea000383ffff */
[----:B------:R-:W-:Y:S05]  /*c2f0*/  BRA `(.L_x_3486) ;  /* 0xfffffff000847947 */ /* 0x000fea000383ffff */
.L_x_3460:
[----:B--2---:R2:W3:Y:S02]  /*c300*/  SYNCS.PHASECHK.TRANS64.TRYWAIT P1, [R0+URZ+0x36438], R3 ;  /* 0x03643803000075a7 */ /* 0x0044e4000802017f */
[----:B---3--:R-:W-:Y:S05]  /*c310*/  @!P1 NANOSLEEP.SYNCS 0x989680 ;  /* 0x009896800000995d */ /* 0x008fea0003900000 */
[----:B------:R-:W3:Y:S02]  /*c320*/  @!P1 SYNCS.PHASECHK.TRANS64 P1, [R0+URZ+0x36438], R3 ;  /* 0x03643803000095a7 */ /* 0x000ee4000802007f */
[----:B---3--:R-:W-:Y:S05]  /*c330*/  @!P1 BRA `(.L_x_3460) ;  /* 0xfffffffc00f09947 */ /* 0x008fea000383ffff */
[----:B------:R-:W-:Y:S05]  /*c340*/  BRA `(.L_x_3487) ;  /* 0xfffffff400407947 */ /* 0x000fea000383ffff */
.L_x_3462:
[----:B------:R-:W-:Y:S01]  /*c350*/  BSSY B0, `(.L_x_3488) ;  /* 0x0000006000007945 */ /* 0x000fe20003800000 */
[----:B------:R-:W-:-:S07]  /*c360*/  IMAD.MOV.U32 R15, RZ, RZ, -0x1 ;  /* 0xffffffffff0f7424 */ /* 0x000fce00078e00ff */
[----:B------:R-:W-:Y:S05]  /*c370*/  WARPSYNC.COLLECTIVE R15, `(.L_x_3489) ;  /* 0x000000000f0c7348 */ /* 0x000fea0003c00000 */
[----:B------:R-:W-:Y:S02]  /*c380*/  ELECT P6, UR62, PT ;  /* 0x00000000003e782f */ /* 0x000fe400038c0000 */
[----:B------:R-:W-:Y:S01]  /*c390*/  MOV R14, UR62 ;  /* 0x0000003e000e7c02 */ /* 0x000fe20008000f00 */
[----:B------:R-:W-:Y:S10]  /*c3a0*/  ENDCOLLECTIVE ;  /* 0x000000000000791b */ /* 0x000ff40003800000 */
.L_x_3489:
[----:B------:R-:W-:Y:S05]  /*c3b0*/  BSYNC B0 ;  /* 0x0000000000007941 */ /* 0x000fea0003800000 */
.L_x_3488:
[----:B------:R-:W-:Y:S05]  /*c3c0*/  BRA `(.L_x_3490) ;  /* 0xfffffff400fc7947 */ /* 0x000fea000383ffff */
.L_x_3464:
[----:B-1----:R1:W2:Y:S02]  /*c3d0*/  SYNCS.PHASECHK.TRANS64.TRYWAIT P0, [R7+URZ], R4 ;  /* 0x00000004070075a7 */ /* 0x0022a4000800017f */
[----:B--2---:R-:W-:Y:S05]  /*c3e0*/  @!P0 NANOSLEEP.SYNCS 0x989680 ;  /* 0x009896800000895d */ /* 0x004fea0003900000 */
[----:B------:R-:W2:Y:S02]  /*c3f0*/  @!P0 SYNCS.PHASECHK.TRANS64 P0, [R7+URZ], R4 ;  /* 0x00000004070085a7 */ /* 0x000ea4000800007f */
[----:B--2---:R-:W-:Y:S05]  /*c400*/  @!P0 BRA `(.L_x_3464) ;  /* 0xfffffffc00f08947 */ /* 0x004fea000383ffff */
[----:B------:R-:W-:Y:S05]  /*c410*/  BRA `(.L_x_3491) ;  /* 0xfffffff8003c7947 */ /* 0x000fea000383ffff */
.L_x_3465:
[----:B--2---:R2:W3:Y:S02]  /*c420*/  SYNCS.PHASECHK.TRANS64.TRYWAIT P0, [R3+URZ], R0 ;  /* 0x00000000030075a7 */ /* 0x0044e4000800017f */
[----:B---3--:R-:W-:Y:S05]  /*c430*/  @!P0 NANOSLEEP.SYNCS 0x989680 ;  /* 0x009896800000895d */ /* 0x008fea0003900000 */
[----:B------:R-:W3:Y:S02]  /*c440*/  @!P0 SYNCS.PHASECHK.TRANS64 P0, [R3+URZ], R0 ;  /* 0x00000000030085a7 */ /* 0x000ee4000800007f */
[----:B---3--:R-:W-:Y:S05]  /*c450*/  @!P0 BRA `(.L_x_3465) ;  /* 0xfffffffc00f08947 */ /* 0x008fea000383ffff */
[----:B------:R-:W-:Y:S05]  /*c460*/  BRA `(.L_x_3492) ;  /* 0xfffffff800307947 */ /* 0x000fea000383ffff */
.L_x_3493:
        /* <DEDUP_REMOVED lines=9> */
.L_x_3877:


//--------------------- .text._ZN7cutlass13device_kernelIN5flash11enable_sm90INS1_16FlashAttnBwdSm90INS1_25CollectiveMainloopBwdSm90ILi2ELi1ELi1EN4cute5tupleIJNS5_1CILi1EEES8_S8_EEENS6_IJNS7_ILi64EEENS7_ILi96EEENS7_ILi192EEEEEENS_10bfloat16_tEfNS_4arch4Sm90ELb1ELb0ELb1ELb1ELb0ELb0ELb1ELb0ELi3ELi1ELi1ELi1ELb0EEENS1_24CollectiveEpilogueBwdGQAISD_fSG_Li384ELb1ELb0EEENS1_25SingleTileBwdLPTSchedulerILb1ELi96ELb0EEEEEEEEEvNT_6ParamsE --------------------------
	.section	.text._ZN7cutlass13device_kernelIN5flash11enable_sm90INS1_16FlashAttnBwdSm90INS1_25CollectiveMainloopBwdSm90ILi2ELi1ELi1EN4cute5tupleIJNS5_1CILi1EEES8_S8_EEENS6_IJNS7_ILi64EEENS7_ILi96EEENS7_ILi192EEEEEENS_10bfloat16_tEfNS_4arch4Sm90ELb1ELb0ELb1ELb1ELb0ELb0ELb1ELb0ELi3ELi1ELi1ELi1ELb0EEENS1_24CollectiveEpilogueBwdGQAISD_fSG_Li384ELb1ELb0EEENS1_25SingleTileBwdLPTSchedulerILb1ELi96ELb0EEEEEEEEEvNT_6ParamsE,"ax",@progbits
	.align	128
.text._ZN7cutlass13device_kernelIN5flash11enable_sm90INS1_16FlashAttnBwdSm90INS1_25CollectiveMainloopBwdSm90ILi2ELi1ELi1EN4cute5tupleIJNS5_1CILi1EEES8_S8_EEENS6_IJNS7_ILi64EEENS7_ILi96EEENS7_ILi192EEEEEENS_10bfloat16_tEfNS_4arch4Sm90ELb1ELb0ELb1ELb1ELb0ELb0ELb1ELb0ELi3ELi1ELi1ELi1ELb0EEENS1_24CollectiveEpilogueBwdGQAISD_fSG_Li384ELb1ELb0EEENS1_25SingleTileBwdLPTSchedulerILb1ELi96ELb0EEEEEEEEEvNT_6ParamsE:
        .type           _ZN7cutlass13device_kernelIN5flash11enable_sm90INS1_16FlashAttnBwdSm90INS1_25CollectiveMainloopBwdSm90ILi2ELi1ELi1EN4cute5tupleIJNS5_1CILi1EEES8_S8_EEENS6_IJNS7_ILi64EEENS7_ILi96EEENS7_ILi192EEEEEENS_10bfloat16_tEfNS_4arch4Sm90ELb1ELb0ELb1ELb1ELb0ELb0ELb1ELb0ELi3ELi1ELi1ELi1ELb0EEENS1_24CollectiveEpilogueBwdGQAISD_fSG_Li384ELb1ELb0EEENS1_25SingleTileBwdLPTSchedulerILb1ELi96ELb0EEEEEEEEEvNT_6ParamsE,@function
        .size           _ZN7cutlass13device_kernelIN5flash11enable_sm90INS1_16FlashAttnBwdSm90INS1_25CollectiveMainloopBwdSm90ILi2ELi1ELi1EN4cute5tupleIJNS5_1CILi1EEES8_S8_EEENS6_IJNS7_ILi64EEENS7_ILi96EEENS7_ILi192EEEEEENS_10bfloat16_tEfNS_4arch4Sm90ELb1ELb0ELb1ELb1ELb0ELb0ELb1ELb0ELi3ELi1ELi1ELi1ELb0EEENS1_24CollectiveEpilogueBwdGQAISD_fSG_Li384ELb1ELb0EEENS1_25SingleTileBwdLPTSchedulerILb1ELi96ELb0EEEEEEEEEvNT_6ParamsE,(.L_x_3878 - _ZN7cutlass13device_kernelIN5flash11enable_sm90INS1_16FlashAttnBwdSm90INS1_25CollectiveMainloopBwdSm90ILi2ELi1ELi1EN4cute5tupleIJNS5_1CILi1EEES8_S8_EEENS6_IJNS7_ILi64EEENS7_ILi96EEENS7_ILi192EEEEEENS_10bfloat16_tEfNS_4arch4Sm90ELb1ELb0ELb1ELb1ELb0ELb0ELb1ELb0ELi3ELi1ELi1ELi1ELb0EEENS1_24CollectiveEpilogueBwdGQAISD_fSG_Li384ELb1ELb0EEENS1_25SingleTileBwdLPTSchedulerILb1ELi96ELb0EEEEEEEEEvNT_6ParamsE)
        .other          _ZN7cutlass13device_kernelIN5flash11enable_sm90INS1_16FlashAttnBwdSm90INS1_25CollectiveMainloopBwdSm90ILi2ELi1ELi1EN4cute5tupleIJNS5_1CILi1EEES8_S8_EEENS6_IJNS7_ILi64EEENS7_ILi96EEENS7_ILi192EEEEEENS_10bfloat16_tEfNS_4arch4Sm90ELb1ELb0ELb1ELb1ELb0ELb0ELb1ELb0ELi3ELi1ELi1ELi1ELb0EEENS1_24CollectiveEpilogueBwdGQAISD_fSG_Li384ELb1ELb0EEENS1_25SingleTileBwdLPTSchedulerILb1ELi96ELb0EEEEEEEEEvNT_6ParamsE,@"STO_CUDA_ENTRY STV_DEFAULT"
_ZN7cutlass13device_kernelIN5flash11enable_sm90INS1_16FlashAttnBwdSm90INS1_25CollectiveMainloopBwdSm90ILi2ELi1ELi1EN4cute5tupleIJNS5_1CILi1EEES8_S8_EEENS6_IJNS7_ILi64EEENS7_ILi96EEENS7_ILi192EEEEEENS_10bfloat16_tEfNS_4arch4Sm90ELb1ELb0ELb1ELb1ELb0ELb0ELb1ELb0ELi3ELi1ELi1ELi1ELb0EEENS1_24CollectiveEpilogueBwdGQAISD_fSG_Li384ELb1ELb0EEENS1_25SingleTileBwdLPTSchedulerILb1ELi96ELb0EEEEEEEEEvNT_6ParamsE:
        /* <DEDUP_REMOVED lines=23> */
.L_x_3495:
[----:B------:R-:W-:Y:S05]  /*0170*/  BSYNC B0 ;  /* 0x0000000000007941 */ /* 0x000fea0003800000 */
.L_x_3494:
        /* <DEDUP_REMOVED lines=34> */
.L_x_3496:
        /* <DEDUP_REMOVED lines=20> */
.L_x_3497:
        /* <DEDUP_REMOVED lines=9> */
.L_x_3500:
        /* <DEDUP_REMOVED lines=33> */
.L_x_3501:
        /* <DEDUP_REMOVED lines=8> */
.L_x_3502:
        /* <DEDUP_REMOVED lines=19> */
[----:B-1----:R2:W5:Y:S01]  /*0930*/  LDG.E R0, desc[UR38][R2.64] ;  /* 0x0000002602007981 */ /* 0x002562000c1e1900 */
[----:B------:R-:W-:Y:S05]  /*0940*/  BRA `(.L_x_3504) ;  /* 0x00000000002c7947 */ /* 0x000fea0003800000 */
.L_x_3503:
[----:B------:R-:W-:Y:S02]  /*0950*/  ULDC.64 UR4, c[0x0][0x8f8] ;  /* 0x00023e0000047ab9 */ /* 0x000fe40000000a00 */
[----:B------:R-:W-:-:S04]  /*0960*/  ISETP.NE.U32.AND P0, PT, RZ, UR4, PT ;  /* 0x00000004ff007c0c */ /* 0x000fc8000bf05070 */
[----:B------:R-:W-:-:S13]  /*0970*/  ISETP.NE.AND.EX P0, PT, RZ, UR5, PT, P0 ;  /* 0x00000005ff007c0c */ /* 0x000fda000bf05300 */
[----:B------:R-:W-:Y:S05]  /*0980*/  @!P0 BRA `(.L_x_3505) ;  /* 0x0000000000188947 */ /* 0x000fea0003800000 */
[----:B------:R-:W2:Y:S02]  /*0990*/  LDC.64 R2, c[0x0][0x8f8] ;  /* 0x00023e00ff027b82 */ /* 0x000ea40000000a00 */
[----:B--2---:R-:W-:-:S05]  /*09a0*/  IMAD.WIDE R2, R5, 0x4, R2 ;  /* 0x0000000405027825 */ /* 0x004fca00078e0202 */
[----:B-1----:R-:W2:Y:S04]  /*09b0*/  LDG.E R0, desc[UR38][R2.64] ;  /* 0x0000002602007981 */ /* 0x002ea8000c1e1900 */
[----:B------:R-:W2:Y:S02]  /*09c0*/  LDG.E R7, desc[UR38][R2.64+0x4] ;  /* 0x0000042602077981 */ /* 0x000ea4000c1e1900 */
[----:B--2---:R-:W-:Y:S01]  /*09d0*/  IMAD.IADD R0, R7, 0x1, -R0 ;  /* 0x0000000107007824 */ /* 0x004fe200078e0a00 */
[----:B------:R-:W-:Y:S06]  /*09e0*/  BRA `(.L_x_3504) ;  /* 0x0000000000047947 */ /* 0x000fec0003800000 */
.L_x_3505:
[----:B-1----:R-:W1:Y:S02]  /*09f0*/  LDC R0, c[0x0][0x8f4] ;  /* 0x00023d00ff007b82 */ /* 0x002e640000000800 */
.L_x_3504:
[----:B------:R-:W3:Y:S01]  /*0a00*/  LDL R4, [R1+0x10] ;  /* 0x0000100001047983 */ /* 0x000ee20000100800 */
[----:B-1---5:R-:W-:-:S04]  /*0a10*/  VIADD R0, R0, 0x5f ;  /* 0x0000005f00007836 */ /* 0x022fc80000000000 */
[----:B------:R-:W-:-:S05]  /*0a20*/  IMAD.HI R0, R0, 0x2aaaaaab, RZ ;  /* 0x2aaaaaab00007827 */ /* 0x000fca00078e02ff */
[----:B--2---:R-:W-:-:S04]  /*0a30*/  SHF.R.U32.HI R3, RZ, 0x1f, R0 ;  /* 0x0000001fff037819 */ /* 0x004fc80000011600 */
[----:B------:R-:W-:-:S04]  /*0a40*/  LEA.HI.SX32 R3, R0, R3, 0x1c ;  /* 0x0000000300037211 */ /* 0x000fc800078fe2ff */
[----:B---3--:R-:W-:-:S04]  /*0a50*/  ISETP.GE.AND P0, PT, R4, R3, PT ;  /* 0x000000030400720c */ /* 0x008fc80003f06270 */
[----:B------:R-:W-:-:S04]  /*0a60*/  SEL R6, R5, 0xffffffff, !P0 ;  /* 0xffffffff05067807 */ /* 0x000fc80004000000 */
[----:B------:R-:W-:Y:S01]  /*0a70*/  ISETP.GE.AND P0, PT, R6, RZ, PT ;  /* 0x000000ff0600720c */ /* 0x000fe20003f06270 */
[----:B------:R4:W-:-:S12]  /*0a80*/  STL [R1+0xc], R6 ;  /* 0x00000c0601007387 */ /* 0x0009d80000100800 */
[----:B----4-:R-:W-:Y:S05]  /*0a90*/  @!P0 BRA `(.L_x_3506) ;  /* 0x0000008800788947 */ /* 0x010fea0003800000 */
[----:B------:R-:W-:Y:S01]  /*0aa0*/  ULDC.64 UR4, c[0x0][0x780] ;  /* 0x0001e00000047ab9 */ /* 0x000fe20000000a00 */
[----:B------:R-:W1:Y:S01]  /*0ab0*/  LDC R17, c[0x0][0x290] ;  /* 0x0000a400ff117b82 */ /* 0x000e620000000800 */
[----:B------:R-:W-:-:S04]  /*0ac0*/  ISETP.NE.U32.AND P0, PT, RZ, UR4, PT ;  /* 0x00000004ff007c0c */ /* 0x000fc8000bf05070 */
[----:B------:R-:W-:-:S13]  /*0ad0*/  ISETP.NE.AND.EX P0, PT, RZ, UR5, PT, P0 ;  /* 0x00000005ff007c0c */ /* 0x000fda000bf05300 */
[----:B------:R-:W-:Y:S05]  /*0ae0*/  @!P0 BRA `(.L_x_3507) ;  /* 0x0000000000108947 */ /* 0x000fea0003800000 */
[----:B------:R-:W2:Y:S02]  /*0af0*/  LDC.64 R18, c[0x0][0x780] ;  /* 0x0001e000ff127b82 */ /* 0x000ea40000000a00 */
[----:B--2---:R-:W-:-:S06]  /*0b00*/  IMAD.WIDE R18, R6, 0x4, R18 ;  /* 0x0000000406127825 */ /* 0x004fcc00078e0212 */
[----:B------:R2:W5:Y:S01]  /*0b10*/  LDG.E R18, desc[UR38][R18.64] ;  /* 0x0000002612127981 */ /* 0x000562000c1e1900 */
[----:B------:R-:W-:Y:S05]  /*0b20*/  BRA `(.L_x_3508) ;  /* 0x0000000000287947 */ /* 0x000fea0003800000 */
.L_x_3507:
        /* <DEDUP_REMOVED lines=10> */
.L_x_3508:
[----:B------:R-:W-:Y:S02]  /*0bd0*/  ULDC.64 UR4, c[0x0][0x788] ;  /* 0x0001e20000047ab9 */ /* 0x000fe40000000a00 */
[----:B------:R-:W-:-:S04]  /*0be0*/  ISETP.NE.U32.AND P0, PT, RZ, UR4, PT ;  /* 0x00000004ff007c0c */ /* 0x000fc8000bf05070 */
[----:B------:R-:W-:-:S13]  /*0bf0*/  ISETP.NE.AND.EX P0, PT, RZ, UR5, PT, P0 ;  /* 0x00000005ff007c0c */ /* 0x000fda000bf05300 */
[----:B------:R-:W-:Y:S05]  /*0c00*/  @!P0 BRA `(.L_x_3509) ;  /* 0x0000000000108947 */ /* 0x000fea0003800000 */
[----:B------:R-:W4:Y:S02]  /*0c10*/  LDC.64 R2, c[0x0][0x788] ;  /* 0x0001e200ff027b82 */ /* 0x000f240000000a00 */
[----:B----4-:R-:W-:-:S05]  /*0c20*/  IMAD.WIDE R2, R6, 0x4, R2 ;  /* 0x0000000406027825 */ /* 0x010fca00078e0202 */
[----:B-1----:R4:W5:Y:S01]  /*0c30*/  LDG.E R17, desc[UR38][R2.64] ;  /* 0x0000002602117981 */ /* 0x002962000c1e1900 */
[----:B------:R-:W-:Y:S05]  /*0c40*/  BRA `(.L_x_3510) ;  /* 0x0000000000247947 */ /* 0x000fea0003800000 */
.L_x_3509:
[----:B------:R-:W-:Y:S02]  /*0c50*/  ULDC.64 UR4, c[0x0][0x778] ;  /* 0x0001de0000047ab9 */ /* 0x000fe40000000a00 */
[----:B------:R-:W-:-:S04]  /*0c60*/  ISETP.NE.U32.AND P0, PT, RZ, UR4, PT ;  /* 0x00000004ff007c0c */ /* 0x000fc8000bf05070 */
[----:B------:R-:W-:-:S13]  /*0c70*/  ISETP.NE.AND.EX P0, PT, RZ, UR5, PT, P0 ;  /* 0x00000005ff007c0c */ /* 0x000fda000bf05300 */
[----:B------:R-:W-:Y:S05]  /*0c80*/  @!P0 BRA `(.L_x_3510) ;  /* 0x0000000000148947 */ /* 0x000fea0003800000 */
[----:B------:R-:W4:Y:S02]  /*0c90*/  LDC.64 R2, c[0x0][0x778] ;  /* 0x0001de00ff027b82 */ /* 0x000f240000000a00 */
[----:B----4-:R-:W-:-:S05]  /*0ca0*/  IMAD.WIDE R2, R6, 0x4, R2 ;  /* 0x0000000406027825 */ /* 0x010fca00078e0202 */
[----:B-1----:R-:W4:Y:S04]  /*0cb0*/  LDG.E R17, desc[UR38][R2.64] ;  /* 0x0000002602117981 */ /* 0x002f28000c1e1900 */
[----:B------:R-:W4:Y:S02]  /*0cc0*/  LDG.E R0, desc[UR38][R2.64+0x4] ;  /* 0x0000042602007981 */ /* 0x000f24000c1e1900 */
[----:B----4-:R-:W-:-:S07]  /*0cd0*/  IMAD.IADD R17, R0, 0x1, -R17 ;  /* 0x0000000100117824 */ /* 0x010fce00078e0a11 */
.L_x_3510:
[----:B-1-3-5:R-:W-:Y:S01]  /*0ce0*/  IMAD.IADD R0, R18, 0x1, -R17 ;  /* 0x0000000112007824 */ /* 0x02afe200078e0a11 */
[----:B------:R-:W-:Y:S01]  /*0cf0*/  ULDC UR4, c[0x0][0x74c] ;  /* 0x0001d30000047ab9 */ /* 0x000fe20000000800 */
[----:B------:R-:W-:Y:S02]  /*0d00*/  PLOP3.LUT P0, PT, PT, PT, PT, 0x80, 0x0 ;  /* 0x000000000000781c */ /* 0x000fe40003f0f070 */
[----:B------:R-:W-:Y:S01]  /*0d10*/  CS2R R72, SRZ ;  /* 0x0000000000487805 */ /* 0x000fe2000001ff00 */
[----:B----4-:R-:W-:Y:S01]  /*0d20*/  IMAD R2, R4, 0x60, R0 ;  /* 0x0000006004027824 */ /* 0x010fe200078e0200 */
        /* <DEDUP_REMOVED lines=72> */
[----:B------:R1:W3:Y:S01]  /*11b0*/  LDC.64 R14, c[0x4][R2] ;  /* 0x01000000020e7b82 */ /* 0x0002e20000000a00 */
        /* <DEDUP_REMOVED lines=11> */
.L_x_3513:
        /* <DEDUP_REMOVED lines=15> */
.L_x_3512:
        /* <DEDUP_REMOVED lines=20> */
.L_x_3515:
        /* <DEDUP_REMOVED lines=15> */
.L_x_3514:
[----:B------:R-:W1:Y:S01]  /*1590*/  S2R R2, SR_TID.X ;  /* 0x0000000000027919 */ /* 0x000e620000002100 */
[----:B------:R-:W-:Y:S01]  /*15a0*/  UMOV UR4, 0xffffffff ;  /* 0xffffffff00047882 */ /* 0x000fe20000000000 */
[----:B-1----:R-:W-:-:S05]  /*15b0*/  VIADD R0, R2, 0xffffff80 ;  /* 0xffffff8002007836 */ /* 0x002fca0000000000 */
[----:B------:R-:W-:-:S04]  /*15c0*/  SHF.R.S32.HI R3, RZ, 0x1f, R0 ;  /* 0x0000001fff037819 */ /* 0x000fc80000011400 */
[----:B------:R-:W-:-:S04]  /*15d0*/  LEA.HI R2, R3, R0, RZ, 0x7 ;  /* 0x0000000003027211 */ /* 0x000fc800078f38ff */
[----:B------:R-:W-:Y:S01]  /*15e0*/  SHF.R.S32.HI R13, RZ, 0x7, R2 ;  /* 0x00000007ff0d7819 */ /* 0x000fe20000011402 */
[----:B------:R-:W-:Y:S06]  /*15f0*/  BRA.DIV UR4, `(.L_x_3516) ;  /* 0x0000007e04a87947 */ /* 0x000fec000b800000 */
[----:B------:R1:W3:Y:S02]  /*1600*/  SHFL.IDX PT, R14, R13, RZ, 0x1f ;  /* 0x00001fff0d0e7589 */ /* 0x0002e400000e0000 */
.L_x_3612:
[----:B------:R-:W-:Y:S01]  /*1610*/  SHF.L.U32 R10, RZ, 0x1f, RZ ;  /* 0x0000001fff0a7819 */ /* 0x000fe200000006ff */
[----:B---3--:R-:W-:Y:S01]  /*1620*/  IMAD.HI R4, R14, 0x55555556, RZ ;  /* 0x555555560e047827 */ /* 0x008fe200078e02ff */
[----:B------:R-:W-:Y:S02]  /*1630*/  LOP3.LUT R5, R2, 0xffffff80, RZ, 0xc0, !PT ;  /* 0xffffff8002057812 */ /* 0x000fe400078ec0ff */
[----:B------:R-:W3:Y:S01]  /*1640*/  SYNCS.PHASECHK.TRANS64.TRYWAIT P0, [UR36+0x36400], R10 ;  /* 0x0364000aff0075a7 */ /* 0x000ee20008000164 */
        /* <DEDUP_REMOVED lines=14> */
[----:B---3--:R-:W-:Y:S06]  /*1730*/  @P0 BRA `(.L_x_3517) ;  /* 0x0000000000080947 */ /* 0x008fec0003800000 */
[----:B------:R-:W3:Y:S02]  /*1740*/  SYNCS.PHASECHK.TRANS64.TRYWAIT P0, [UR36+0x36400], R10 ;  /* 0x0364000aff0075a7 */ /* 0x000ee40008000164 */
[----:B---3--:R-:W-:Y:S05]  /*1750*/  @!P0 BRA `(.L_x_3518) ;  /* 0x0000007c006c8947 */ /* 0x008fea0003800000 */
.L_x_3517:
[----:B------:R-:W4:Y:S04]  /*1760*/  LDL R20, [R1+0x10] ;  /* 0x0000100001147983 */ /* 0x000f280000100800 */
[----:B--2---:R-:W2:Y:S01]  /*1770*/  LDL.LU R19, [R1+0x4] ;  /* 0x0000040001137983 */ /* 0x004ea20000300800 */
[----:B---3--:R-:W-:Y:S01]  /*1780*/  LEA.HI R0, R3, R2, RZ, 0x2 ;  /* 0x0000000203007211 */ /* 0x008fe200078f10ff */
        /* <DEDUP_REMOVED lines=98> */
[----:B--2---:R-:W-:Y:S02]  /*1db0*/  LOP3.LUT R8, R19, 0x1, RZ, 0xfc, !PT ;  /* 0x0000000113087812 */ /* 0x004fe400078efcff */
[----:B------:R2:W-:Y:S01]  /*1dc0*/  STL [R1], R2 ;  /* 0x0000000201007387 */ /* 0x0005e20000100800 */
[----:B------:R-:W-:-:S03]  /*1dd0*/  IMAD.IADD R157, R18, 0x1, -R157 ;  /* 0x00000001129d7824 */ /* 0x000fc600078e0a9d */
[----:B------:R3:W-:Y:S01]  /*1de0*/  STL [R1+0x4], R3 ;  /* 0x0000040301007387 */ /* 0x0007e20000100800 */
[----:B--2---:R-:W-:-:S07]  /*1df0*/  IMAD.MOV.U32 R2, RZ, RZ, RZ ;  /* 0x000000ffff027224 */ /* 0x004fce00078e00ff */
.L_x_3529:
[----:B------:R-:W-:-:S13]  /*1e00*/  ISETP.NE.AND P0, PT, R8, 0x3, PT ;  /* 0x000000030800780c */ /* 0x000fda0003f05270 */
[----:B------:R-:W-:Y:S05]  /*1e10*/  @!P0 BRA `(.L_x_3519) ;  /* 0x0000000000048947 */ /* 0x000fea0003800000 */
[----:B------:R-:W-:Y:S01]  /*1e20*/  BPT.TRAP 0x1 ;  /* 0x000000040000795c */ /* 0x000fe20000300000 */
.L_x_3519:
[----:B---3--:R-:W-:Y:S02]  /*1e30*/  LEA R3, R2, UR36, 0x3 ;  /* 0x0000002402037c11 */ /* 0x008fe4000f8e18ff */
[----:B------:R-:W-:-:S04]  /*1e40*/  SHF.L.U32 R10, R7, 0x1f, RZ ;  /* 0x0000001f070a7819 */ /* 0x000fc800000006ff */
[----:B------:R2:W3:Y:S01]  /*1e50*/  SYNCS.PHASECHK.TRANS64.TRYWAIT P1, [R3+URZ+0x36410], R10 ;  /* 0x0364100a030075a7 */ /* 0x0004e2000802017f */
[----:B------:R-:W-:Y:S05]  /*1e60*/  @!P0 BRA `(.L_x_3520) ;  /* 0x0000000000048947 */ /* 0x000fea0003800000 */
[----:B------:R-:W-:Y:S01]  /*1e70*/  BPT.TRAP 0x1 ;  /* 0x000000040000795c */ /* 0x000fe20000300000 */
.L_x_3520:
[----:B---3--:R-:W-:Y:S05]  /*1e80*/  @P1 BRA `(.L_x_3521) ;  /* 0x0000000000081947 */ /* 0x008fea0003800000 */
[----:B------:R-:W3:Y:S02]  /*1e90*/  SYNCS.PHASECHK.TRANS64.TRYWAIT P1, [R3+URZ+0x36410], R10 ;  /* 0x0364100a030075a7 */ /* 0x000ee4000802017f */
[----:B---3--:R-:W-:Y:S05]  /*1ea0*/  @!P1 BRA `(.L_x_3522) ;  /* 0x0000007400b09947 */ /* 0x008fea0003800000 */
.L_x_3521:
        /* <DEDUP_REMOVED lines=103> */
.L_x_3523:
[----:B------:R-:W-:-:S04]  /*2520*/  SHF.L.U32 R14, R5, 0x1f, RZ ;  /* 0x0000001f050e7819 */ /* 0x000fc800000006ff */
[----:B------:R1:W1:Y:S01]  /*2530*/  SYNCS.PHASECHK.TRANS64.TRYWAIT P1, [UR36+0x36430], R14 ;  /* 0x0364300eff0075a7 */ /* 0x0002620008020164 */
[----:B------:R-:W-:Y:S05]  /*2540*/  @!P0 BRA `(.L_x_3524) ;  /* 0x0000000000048947 */ /* 0x000fea0003800000 */
[----:B------:R-:W-:Y:S01]  /*2550*/  BPT.TRAP 0x1 ;  /* 0x000000040000795c */ /* 0x000fe20000300000 */
.L_x_3524:
        /* <DEDUP_REMOVED lines=36> */
.L_x_3525:
        /* <DEDUP_REMOVED lines=351> */
.L_x_3527:
        /* <DEDUP_REMOVED lines=60> */
.L_x_3528:
        /* <DEDUP_REMOVED lines=63> */
.L_x_3511:
[----:B------:R-:W-:Y:S05]  /*4540*/  @P0 BRA `(.L_x_3506) ;  /* 0x0000004c00cc0947 */ /* 0x000fea0003800000 */
[----:B------:R-:W3:Y:S01]  /*4550*/  LDL.LU R9, [R1+0x10] ;  /* 0x0000100001097983 */ /* 0x000ee20000300800 */
[----:B------:R-:W1:Y:S03]  /*4560*/  LDC.64 R2, c[0x0][0x878] ;  /* 0x00021e00ff027b82 */ /* 0x000e660000000a00 */
[----:B------:R-:W4:Y:S04]  /*4570*/  LDL.LU R121, [R1+0x14] ;  /* 0x0000140001797983 */ /* 0x000f280000300800 */
[----:B------:R-:W5:Y:S01]  /*4580*/  LDL.LU R120, [R1+0xc] ;  /* 0x00000c0001787983 */ /* 0x000f620000300800 */
[----:B------:R-:W5:Y:S01]  /*4590*/  S2R R0, SR_TID.X ;  /* 0x0000000000007919 */ /* 0x000f620000002100 */
[----:B------:R-:W5:Y:S01]  /*45a0*/  S2UR UR5, SR_CgaCtaId ;  /* 0x00000000000579c3 */ /* 0x000f620000008800 */
[----:B------:R-:W-:-:S07]  /*45b0*/  UMOV UR4, 0x400 ;  /* 0x0000040000047882 */ /* 0x000fce0000000000 */
[----:B------:R-:W3:Y:S01]  /*45c0*/  LDC.64 R12, c[0x0][0x818] ;  /* 0x00020600ff0c7b82 */ /* 0x000ee20000000a00 */
[----:B-1----:R-:W-:-:S04]  /*45d0*/  ISETP.NE.U32.AND P0, PT, R2, RZ, PT ;  /* 0x000000ff0200720c */ /* 0x002fc80003f05070 */
[----:B------:R-:W-:-:S03]  /*45e0*/  ISETP.NE.AND.EX P0, PT, R3, RZ, PT, P0 ;  /* 0x000000ff0300720c */ /* 0x000fc60003f05300 */
[----:B------:R-:W1:Y:S08]  /*45f0*/  LDC R2, c[0x0][0x850] ;  /* 0x00021400ff027b82 */ /* 0x000e700000000800 */
[----:B------:R-:W3:Y:S08]  /*4600*/  LDC.64 R16, c[0x0][0x840] ;  /* 0x00021000ff107b82 */ /* 0x000ef00000000a00 */
[----:B------:R-:W5:Y:S08]  /*4610*/  @P0 LDC.64 R4, c[0x0][0x878] ;  /* 0x00021e00ff040b82 */ /* 0x000f700000000a00 */
[----:B------:R-:W3:Y:S08]  /*4620*/  LDC.64 R14, c[0x0][0x820] ;  /* 0x00020800ff0e7b82 */ /* 0x000ef00000000a00 */
[----:B--2---:R-:W2:Y:S08]  /*4630*/  LDC.64 R18, c[0x0][0x848] ;  /* 0x00021200ff127b82 */ /* 0x004eb00000000a00 */
[----:B------:R-:W2:Y:S08]  /*4640*/  LDC.64 R20, c[0x0][0x800] ;  /* 0x00020000ff147b82 */ /* 0x000eb00000000a00 */
[----:B------:R-:W2:Y:S01]  /*4650*/  LDC.64 R22, c[0x0][0x828] ;  /* 0x00020a00ff167b82 */ /* 0x000ea20000000a00 */
[----:B-----5:R-:W-:-:S06]  /*4660*/  @P0 IMAD.WIDE R4, R120, 0x4, R4 ;  /* 0x0000000478040825 */ /* 0x020fcc00078e0204 */
[----:B------:R-:W5:Y:S01]  /*4670*/  @P0 LDG.E R4, desc[UR38][R4.64] ;  /* 0x0000002604040981 */ /* 0x000f62000c1e1900 */
[----:B------:R-:W-:Y:S01]  /*4680*/  BAR.SYNC.DEFER_BLOCKING 0x1, 0x180 ;  /* 0x0046000000007b1d */ /* 0x000fe20000010000 */
[----:B-1----:R-:W-:Y:S01]  /*4690*/  ISETP.NE.AND P1, PT, R2, 0x1, PT ;  /* 0x000000010200780c */ /* 0x002fe20003f25270 */
        /* <DEDUP_REMOVED lines=9> */
[----:B------:R-:W1:Y:S02]  /*4730*/  @P1 LDC R8, c[0x0][0x858] ;  /* 0x00021600ff081b82 */ /* 0x000e640000000800 */
[----:B------:R-:W-:-:S04]  /*4740*/  IMAD R6, R6, 0x600, R3 ;  /* 0x0000060006067824 */ /* 0x000fc800078e0203 */
[----:B------:R-:W-:Y:S02]  /*4750*/  IMAD.SHL.U32 R6, R6, 0x4, RZ ;  /* 0x0000000406067824 */ /* 0x000fe400078e00ff */
[----:B----4-:R-:W-:-:S05]  /*4760*/  @P1 IMAD.HI.U32 R3, R121, R7, RZ ;  /* 0x0000000779031227 */ /* 0x010fca00078e00ff */
[----:B-1----:R-:W-:Y:S01]  /*4770*/  @P1 SHF.R.U32.HI R121, RZ, R8, R3 ;  /* 0x00000008ff791219 */ /* 0x002fe20000011603 */
[----:B---3--:R-:W-:Y:S01]  /*4780*/  IMAD R3, R9, 0x4800, RZ ;  /* 0x0000480009037824 */ /* 0x008fe200078e02ff */
[----:B------:R-:W-:Y:S02]  /*4790*/  LEA R8, R6, UR4, 0x2 ;  /* 0x0000000406087c11 */ /* 0x000fe4000f8e10ff */
[----:B------:R-:W-:Y:S01]  /*47a0*/  SHF.R.S32.HI R9, RZ, 0x1f, R121 ;  /* 0x0000001fff097819 */ /* 0x000fe20000011479 */
[----:B------:R1:W-:Y:S04]  /*47b0*/  @P1 STL [R1+0x14], R121 ;  /* 0x0000147901001387 */ /* 0x0003e80000100800 */
[----:B------:R1:W-:Y:S01]  /*47c0*/  STS.128 [R8], R24 ;  /* 0x0000001808007388 */ /* 0x0003e20000000c00 */
[----:B------:R-:W-:-:S03]  /*47d0*/  IMAD R10, R9, R16, RZ ;  /* 0x00000010090a7224 */ /* 0x000fc600078e02ff */
        /* <DEDUP_REMOVED lines=16> */
[----:B---3--:R-:W3:Y:S01]  /*48e0*/  FENCE.VIEW.ASYNC.S ;  /* 0x00000000000073c6 */ /* 0x008ee20000000000 */
[----:B-----5:R-:W-:-:S04]  /*48f0*/  @P0 IMAD R4, R120, 0x60, R4 ;  /* 0x0000006078040824 */ /* 0x020fc800078e0204 */
[----:B------:R-:W-:-:S05]  /*4900*/  @P0 IMAD.HI R4, R4, 0x2aaaaaab, RZ ;  /* 0x2aaaaaab04040827 */ /* 0x000fca00078e02ff */
[----:B------:R-:W-:-:S04]  /*4910*/  @P0 SHF.R.U32.HI R5, RZ, 0x1f, R4 ;  /* 0x0000001fff050819 */ /* 0x000fc80000011604 */
[----:B------:R-:W-:-:S05]  /*4920*/  @P0 LEA.HI.SX32 R5, R4, R5, 0x1c ;  /* 0x0000000504050211 */ /* 0x000fca00078fe2ff */
[----:B------:R-:W-:-:S05]  /*4930*/  @P0 IMAD R4, R5, 0x4800, RZ ;  /* 0x0000480005040824 */ /* 0x000fca00078e02ff */
[----:B------:R-:W-:Y:S02]  /*4940*/  @P0 SHF.R.S32.HI R5, RZ, 0x1f, R4 ;  /* 0x0000001fff050819 */ /* 0x000fe40000011404 */
[----:B------:R-:W-:Y:S01]  /*4950*/  @!P0 CS2R R4, SRZ ;  /* 0x0000000000048805 */ /* 0x000fe2000001ff00 */
[----:B---3--:R-:W-:Y:S05]  /*4960*/  BAR.SYNC.DEFER_BLOCKING 0x1, 0x180 ;  /* 0x0046000000007b1d */ /* 0x008fea0000010000 */
[----:B------:R-:W-:Y:S01]  /*4970*/  IADD3 R6, P1, R3, R4, RZ ;  /* 0x0000000403067210 */ /* 0x000fe20007f3e0ff */
[----:B------:R-:W-:Y:S01]  /*4980*/  IMAD R4, R9, R12, RZ ;  /* 0x0000000c09047224 */ /* 0x000fe200078e02ff */
[----:B------:R-:W-:-:S02]  /*4990*/  SEL R9, R120, RZ, !P0 ;  /* 0x000000ff78097207 */ /* 0x000fc40004000000 */
[----:B------:R-:W-:Y:S01]  /*49a0*/  LEA.HI.X.SX32 R7, R3, R5, 0x1, P1 ;  /* 0x0000000503077211 */ /* 0x000fe200008f0eff */
[C---:B------:R-:W-:Y:S01]  /*49b0*/  IMAD R11, R121.reuse, R13, R4 ;  /* 0x0000000d790b7224 */ /* 0x040fe200078e0204 */
[----:B------:R-:W-:Y:S01]  /*49c0*/  SHF.R.S32.HI R3, RZ, 0x1f, R120 ;  /* 0x0000001fff037819 */ /* 0x000fe20000011478 */
[C---:B------:R-:W-:Y:S02]  /*49d0*/  IMAD R13, R121.reuse, R17, R10 ;  /* 0x00000011790d7224 */ /* 0x040fe400078e020a */
[--C-:B------:R-:W-:Y:S01]  /*49e0*/  IMAD.WIDE.U32 R4, R121, R12, R6.reuse ;  /* 0x0000000c79047225 */ /* 0x100fe200078e0006 */
[----:B------:R-:W-:Y:S02]  /*49f0*/  SEL R3, R3, RZ, !P0 ;  /* 0x000000ff03037207 */ /* 0x000fe40004000000 */
[----:B------:R-:W-:Y:S01]  /*4a00*/  ISETP.NE.AND P0, PT, R2, RZ, PT ;  /* 0x000000ff0200720c */ /* 0x000fe20003f05270 */
[----:B------:R-:W-:-:S04]  /*4a10*/  IMAD.WIDE.U32 R6, R121, R16, R6 ;  /* 0x0000001079067225 */ /* 0x000fc800078e0006 */
[----:B------:R-:W-:Y:S02]  /*4a20*/  IMAD.IADD R5, R5, 0x1, R11 ;  /* 0x0000000105057824 */ /* 0x000fe400078e020b */
[----:B------:R-:W-:Y:S02]  /*4a30*/  IMAD.IADD R7, R7, 0x1, R13 ;  /* 0x0000000107077824 */ /* 0x000fe400078e020d */
[C---:B------:R-:W-:Y:S02]  /*4a40*/  IMAD R10, R3.reuse, R14, RZ ;  /* 0x0000000e030a7224 */ /* 0x040fe400078e02ff */
[----:B--2---:R-:W-:Y:S02]  /*4a50*/  IMAD R12, R3, R18, RZ ;  /* 0x00000012030c7224 */ /* 0x004fe400078e02ff */
[----:B------:R-:W-:-:S04]  /*4a60*/  IMAD.WIDE.U32 R4, R9, R14, R4 ;  /* 0x0000000e09047225 */ /* 0x000fc800078e0004 */
[----:B------:R-:W-:Y:S01]  /*4a70*/  IMAD.WIDE.U32 R6, R9, R18, R6 ;  /* 0x0000001209067225 */ /* 0x000fe200078e0006 */
[----:B------:R-:W-:-:S03]  /*4a80*/  LEA R20, P1, R4, R20, 0x2 ;  /* 0x0000001404147211 */ /* 0x000fc600078210ff */
[C---:B------:R-:W-:Y:S01]  /*4a90*/  IMAD R3, R9.reuse, R15, R10 ;  /* 0x0000000f09037224 */ /* 0x040fe200078e020a */
[----:B------:R-:W-:Y:S01]  /*4aa0*/  LEA R22, P2, R6, R22, 0x2 ;  /* 0x0000001606167211 */ /* 0x000fe200078410ff */
[----:B------:R-:W-:Y:S02]  /*4ab0*/  IMAD R9, R9, R19, R12 ;  /* 0x0000001309097224 */ /* 0x000fe400078e020c */
[----:B------:R-:W-:Y:S02]  /*4ac0*/  IMAD.IADD R3, R5, 0x1, R3 ;  /* 0x0000000105037824 */ /* 0x000fe400078e0203 */
[----:B------:R-:W-:-:S03]  /*4ad0*/  IMAD.IADD R2, R7, 0x1, R9 ;  /* 0x0000000107027824 */ /* 0x000fc600078e0209 */
[----:B------:R-:W-:Y:S02]  /*4ae0*/  LEA.HI.X R3, R4, R21, R3, 0x2, P1 ;  /* 0x0000001504037211 */ /* 0x000fe400008f1403 */
[----:B------:R-:W-:Y:S01]  /*4af0*/  LEA.HI.X R2, R6, R23, R2, 0x2, P2 ;  /* 0x0000001706027211 */ /* 0x000fe200010f1402 */
[----:B-1----:R-:W-:Y:S06]  /*4b00*/  @P0 BRA `(.L_x_3531) ;  /* 0x0000000000340947 */ /* 0x002fec0003800000 */
[----:B------:R-:W-:Y:S01]  /*4b10*/  R2UR UR6, R22 ;  /* 0x00000000160672ca */ /* 0x000fe200000e0000 */
[----:B------:R-:W-:Y:S01]  /*4b20*/  UMOV UR5, 0x1200 ;  /* 0x0000120000057882 */ /* 0x000fe20000000000 */
[----:B------:R-:W-:Y:S01]  /*4b30*/  R2UR UR7, R2 ;  /* 0x00000000020772ca */ /* 0x000fe200000e0000 */
[----:B------:R-:W-:Y:S01]  /*4b40*/  UMOV UR8, 0x0 ;  /* 0x0000000000087882 */ /* 0x000fe20000000000 */
[----:B------:R-:W-:Y:S01]  /*4b50*/  PLOP3.LUT P0, PT, PT, PT, PT, 0x80, 0x0 ;  /* 0x000000000000781c */ /* 0x000fe20003f0f070 */
[----:B------:R-:W-:-:S12]  /*4b60*/  UMOV UR9, 0x14f00000 ;  /* 0x14f0000000097882 */ /* 0x000fd80000000000 */
.L_x_3532:
[----:B------:R-:W-:Y:S01]  /*4b70*/  @P0 ELECT P1, URZ, PT ;  /* 0x00000000003f082f */ /* 0x000fe20003820000 */
[----:B------:R1:W-:-:S12]  /*4b80*/  UBLKRED.G.S.ADD.F32.RN [UR6], [UR4], UR5, desc[UR8] ;  /* 0x00000806040073bb */ /* 0x0003d800080a1405 */
[----:B------:R-:W-:Y:S02]  /*4b90*/  @P1 PLOP3.LUT P0, PT, P1, PT, PT, 0x8, 0x0 ;  /* 0x000000000000181c */ /* 0x000fe40000f0e170 */
[----:B------:R-:W-:-:S11]  /*4ba0*/  PLOP3.LUT P1, PT, PT, PT, PT, 0x8, 0x0 ;  /* 0x000000000000781c */ /* 0x000fd60003f2e170 */
[----:B-1----:R-:W-:Y:S05]  /*4bb0*/  @P0 BRA.U.ANY `(.L_x_3532) ;  /* 0xfffffffd00ec0947 */ /* 0x002fea000393ffff */
[----:B------:R0:W-:Y:S01]  /*4bc0*/  UTMACMDFLUSH ;  /* 0x00000000000079b7 */ /* 0x0001e20000000000 */
[----:B------:R-:W-:-:S04]  /*4bd0*/  DEPBAR.LE SB0, 0x0 ;  /* 0x000080000000791a */ /* 0x000fc80000000000 */
.L_x_3531:
[----:B------:R-:W-:Y:S05]  /*4be0*/  BSYNC B0 ;  /* 0x0000000000007941 */ /* 0x000fea0003800000 */
.L_x_3530:
        /* <DEDUP_REMOVED lines=28> */
.L_x_3533:
        /* <DEDUP_REMOVED lines=8> */
.L_x_3499:
        /* <DEDUP_REMOVED lines=29> */
.L_x_3535:
[----:B------:R-:W-:Y:S01]  /*5000*/  ULDC UR9, c[0x0][0x8cc] ;  /* 0x0002330000097ab9 */ /* 0x000fe20000000800 */
[----:B------:R-:W-:Y:S01]  /*5010*/  UMOV UR7, UR8 ;  /* 0x0000000800077c82 */ /* 0x000fe20008000000 */
[----:B------:R-:W-:-:S11]  /*5020*/  UISETP.NE.AND UP0, UPT, UR9, 0x1, UPT ;  /* 0x000000010900788c */ /* 0x000fd6000bf05270 */
[----:B------:R-:W-:Y:S02]  /*5030*/  @UP0 ULDC.64 UR10, c[0x0][0x8d0] ;  /* 0x00023400000a0ab9 */ /* 0x000fe40000000a00 */
[----:B------:R-:W-:-:S04]  /*5040*/  UIMAD.WIDE.U32 UR4, UR8, UR10, URZ ;  /* 0x0000000a080472a5 */ /* 0x000fc8000f8e003f */
[----:B------:R-:W-:-:S04]  /*5050*/  @UP0 USHF.R.U32.HI UR7, URZ, UR11, UR5 ;  /* 0x0000000b3f070299 */ /* 0x000fc80008011605 */
[----:B------:R-:W-:-:S12]  /*5060*/  UIMAD UR4, UR7, UR9, URZ ;  /* 0x00000009070472a4 */ /* 0x000fd8000f8e023f */
.L_x_3536:
        /* <DEDUP_REMOVED lines=23> */
.L_x_3537:
        /* <DEDUP_REMOVED lines=13> */
.L_x_3539:
[----:B------:R-:W-:-:S05]  /*52b0*/  ULDC UR4, c[0x0][0x8f4] ;  /* 0x00023d0000047ab9 */ /* 0x000fca0000000800 */
.L_x_3538:
        /* <DEDUP_REMOVED lines=46> */
.L_x_3540:
        /* <DEDUP_REMOVED lines=13> */
.L_x_3541:
        /* <DEDUP_REMOVED lines=12> */
.L_x_3542:
        /* <DEDUP_REMOVED lines=54> */
.L_x_3545:
[----:B------:R-:W-:Y:S05]  /*5a90*/  BSYNC B0 ;  /* 0x0000000000007941 */ /* 0x000fea0003800000 */
.L_x_3544:
        /* <DEDUP_REMOVED lines=18> */
.L_x_3547:
[----:B------:R-:W-:Y:S05]  /*5bc0*/  BSYNC B0 ;  /* 0x0000000000007941 */ /* 0x000fea0003800000 */
.L_x_3546:
        /* <DEDUP_REMOVED lines=19> */
.L_x_3549:
[----:B------:R-:W-:Y:S05]  /*5d00*/  BSYNC B0 ;  /* 0x0000000000007941 */ /* 0x000fea0003800000 */
.L_x_3548:
[----:B------:R-:W-:Y:S06]  /*5d10*/  BAR.ARV 0xa, 0xa0 ;  /* 0x0282800000007b1d */ /* 0x000fec0000002000 */
[----:B------:R-:W-:Y:S04]  /*5d20*/  BSSY B0, `(.L_x_3550) ;  /* 0x0000003000007945 */ /* 0x000fe80003800000 */
[----:B------:R-:W-:Y:S05]  /*5d30*/  @!P0 BRA `(.L_x_3551) ;  /* 0x0000000000048947 */ /* 0x000fea0003800000 */
[----:B------:R-:W-:-:S04]  /*5d40*/  DEPBAR.LE SB0, 0x1 ;  /* 0x000080400000791a */ /* 0x000fc80000000000 */
.L_x_3551:
[----:B------:R-:W-:Y:S05]  /*5d50*/  BSYNC B0 ;  /* 0x0000000000007941 */ /* 0x000fea0003800000 */
.L_x_3550:
[----:B------:R-:W-:Y:S06]  /*5d60*/  BAR.ARV 0xb, 0xa0 ;  /* 0x02c2800000007b1d */ /* 0x000fec0000002000 */
[----:B------:R-:W-:Y:S04]  /*5d70*/  BSSY B0, `(.L_x_3552) ;  /* 0x0000003000007945 */ /* 0x000fe80003800000 */
[----:B------:R-:W-:Y:S05]  /*5d80*/  @!P0 BRA `(.L_x_3553) ;  /* 0x0000000000048947 */ /* 0x000fea0003800000 */
[----:B------:R-:W-:-:S04]  /*5d90*/  DEPBAR.LE SB0, 0x0 ;  /* 0x000080000000791a */ /* 0x000fc80000000000 */
.L_x_3553:
[----:B------:R-:W-:Y:S05]  /*5da0*/  BSYNC B0 ;  /* 0x0000000000007941 */ /* 0x000fea0003800000 */
.L_x_3552:
[----:B------:R-:W-:Y:S06]  /*5db0*/  BAR.ARV 0xc, 0xa0 ;  /* 0x0302800000007b1d */ /* 0x000fec0000002000 */
[----:B------:R-:W-:Y:S01]  /*5dc0*/  UIADD3 UR20, UR16, 0x1, URZ ;  /* 0x0000000110147890 */ /* 0x000fe2000fffe03f */
[----:B------:R-:W-:Y:S11]  /*5dd0*/  BRA `(.L_x_3554) ;  /* 0x0000000000047947 */ /* 0x000ff60003800000 */
.L_x_3543:
[----:B------:R-:W-:-:S05]  /*5de0*/  UMOV UR20, UR16 ;  /* 0x0000001000147c82 */ /* 0x000fca0008000000 */
.L_x_3554:
        /* <DEDUP_REMOVED lines=26> */
.L_x_3575:
        /* <DEDUP_REMOVED lines=32> */
.L_x_3556:
[----:B------:R-:W-:Y:S05]  /*6190*/  BSYNC B0 ;  /* 0x0000000000007941 */ /* 0x000fea0003800000 */
.L_x_3555:
        /* <DEDUP_REMOVED lines=12> */
.L_x_3558:
[----:B------:R-:W-:Y:S05]  /*6260*/  BSYNC B0 ;  /* 0x0000000000007941 */ /* 0x000fea0003800000 */
.L_x_3557:
        /* <DEDUP_REMOVED lines=13> */
.L_x_3560:
[----:B------:R-:W-:Y:S05]  /*6340*/  BSYNC B0 ;  /* 0x0000000000007941 */ /* 0x000fea0003800000 */
.L_x_3559:
[----:B------:R-:W-:Y:S06]  /*6350*/  BAR.ARV 0xa, 0xa0 ;  /* 0x0282800000007b1d */ /* 0x000fec0000002000 */
[----:B------:R-:W-:Y:S04]  /*6360*/  BSSY B0, `(.L_x_3561) ;  /* 0x0000003000007945 */ /* 0x000fe80003800000 */
[----:B------:R-:W-:Y:S05]  /*6370*/  @!P0 BRA `(.L_x_3562) ;  /* 0x0000000000048947 */ /* 0x000fea0003800000 */
[----:B------:R-:W-:-:S04]  /*6380*/  DEPBAR.LE SB0, 0x1 ;  /* 0x000080400000791a */ /* 0x000fc80000000000 */
.L_x_3562:
[----:B------:R-:W-:Y:S05]  /*6390*/  BSYNC B0 ;  /* 0x0000000000007941 */ /* 0x000fea0003800000 */
.L_x_3561:
[----:B------:R-:W-:Y:S06]  /*63a0*/  BAR.ARV 0xb, 0xa0 ;  /* 0x02c2800000007b1d */ /* 0x000fec0000002000 */
[----:B------:R-:W-:Y:S04]  /*63b0*/  BSSY B0, `(.L_x_3563) ;  /* 0x0000003000007945 */ /* 0x000fe80003800000 */
[----:B------:R-:W-:Y:S05]  /*63c0*/  @!P0 BRA `(.L_x_3564) ;  /* 0x0000000000048947 */ /* 0x000fea0003800000 */
[----:B------:R-:W-:-:S04]  /*63d0*/  DEPBAR.LE SB0, 0x0 ;  /* 0x000080000000791a */ /* 0x000fc80000000000 */
.L_x_3564:
[----:B------:R-:W-:Y:S05]  /*63e0*/  BSYNC B0 ;  /* 0x0000000000007941 */ /* 0x000fea0003800000 */
.L_x_3563:
        /* <DEDUP_REMOVED lines=13> */
.L_x_3566:
[----:B------:R-:W-:Y:S05]  /*64c0*/  BSYNC B0 ;  /* 0x0000000000007941 */ /* 0x000fea0003800000 */
.L_x_3565:
        /* <DEDUP_REMOVED lines=12> */
.L_x_3568:
[----:B------:R-:W-:Y:S05]  /*6590*/  BSYNC B0 ;  /* 0x0000000000007941 */ /* 0x000fea0003800000 */
.L_x_3567:
        /* <DEDUP_REMOVED lines=13> */
.L_x_3570:
[----:B------:R-:W-:Y:S05]  /*6670*/  BSYNC B0 ;  /* 0x0000000000007941 */ /* 0x000fea0003800000 */
.L_x_3569:
[----:B------:R-:W-:Y:S06]  /*6680*/  BAR.ARV 0xa, 0xa0 ;  /* 0x0282800000007b1d */ /* 0x000fec0000002000 */
[----:B------:R-:W-:Y:S04]  /*6690*/  BSSY B0, `(.L_x_3571) ;  /* 0x0000003000007945 */ /* 0x000fe80003800000 */
[----:B------:R-:W-:Y:S05]  /*66a0*/  @!P0 BRA `(.L_x_3572) ;  /* 0x0000000000048947 */ /* 0x000fea0003800000 */
[----:B------:R-:W-:-:S04]  /*66b0*/  DEPBAR.LE SB0, 0x1 ;  /* 0x000080400000791a */ /* 0x000fc80000000000 */
.L_x_3572:
[----:B------:R-:W-:Y:S05]  /*66c0*/  BSYNC B0 ;  /* 0x0000000000007941 */ /* 0x000fea0003800000 */
.L_x_3571:
[----:B------:R-:W-:Y:S01]  /*66d0*/  UIADD3 UR20, UR20, 0x2, URZ ;  /* 0x0000000214147890 */ /* 0x000fe2000fffe03f */
[----:B------:R-:W-:Y:S06]  /*66e0*/  BAR.ARV 0xb, 0xa0 ;  /* 0x02c2800000007b1d */ /* 0x000fec0000002000 */
[----:B------:R-:W-:Y:S01]  /*66f0*/  UISETP.GE.AND UP0, UPT, UR20, UR7, UPT ;  /* 0x000000071400728c */ /* 0x000fe2000bf06270 */
[----:B------:R-:W-:Y:S04]  /*6700*/  BSSY B0, `(.L_x_3573) ;  /* 0x0000003000007945 */ /* 0x000fe80003800000 */
[----:B------:R-:W-:Y:S06]  /*6710*/  @!P0 BRA `(.L_x_3574) ;  /* 0x0000000000048947 */ /* 0x000fec0003800000 */
[----:B------:R-:W-:-:S04]  /*6720*/  DEPBAR.LE SB0, 0x0 ;  /* 0x000080000000791a */ /* 0x000fc80000000000 */
.L_x_3574:
[----:B------:R-:W-:Y:S05]  /*6730*/  BSYNC B0 ;  /* 0x0000000000007941 */ /* 0x000fea0003800000 */
.L_x_3573:
[----:B------:R-:W-:Y:S06]  /*6740*/  BAR.ARV 0xc, 0xa0 ;  /* 0x0302800000007b1d */ /* 0x000fec0000002000 */
[----:B------:R-:W-:Y:S01]  /*6750*/  PLOP3.LUT P1, PT, PT, PT, UP0, 0x80, 0x0 ;  /* 0x000000000000781c */ /* 0x000fe20003f2f008 */
[----:B------:R-:W-:Y:S02]  /*6760*/  UIADD3 UR47, UR47, 0x6000, URZ ;  /* 0x000060002f2f7890 */ /* 0x000fe4000fffe03f */
[----:B------:R-:W-:-:S10]  /*6770*/  UIADD3 UR6, UR6, 0x6000, URZ ;  /* 0x0000600006067890 */ /* 0x000fd4000fffe03f */
[----:B------:R-:W-:Y:S05]  /*6780*/  @!P1 BRA `(.L_x_3575) ;  /* 0xfffffff800009947 */ /* 0x000fea000383ffff */
[----:B------:R-:W-:Y:S05]  /*6790*/  BRA `(.L_x_3506) ;  /* 0x0000002c00387947 */ /* 0x000fea0003800000 */
.L_x_3534:
        /* <DEDUP_REMOVED lines=21> */
.L_x_3576:
[----:B------:R-:W1:Y:S01]  /*68f0*/  LDC R3, c[0x0][0x8cc] ;  /* 0x00023300ff037b82 */ /* 0x000e620000000800 */
[----:B------:R-:W-:Y:S01]  /*6900*/  IMAD.MOV.U32 R0, RZ, RZ, R5 ;  /* 0x000000ffff007224 */ /* 0x000fe200078e0005 */
[----:B-1----:R-:W-:-:S13]  /*6910*/  ISETP.NE.AND P0, PT, R3, 0x1, PT ;  /* 0x000000010300780c */ /* 0x002fda0003f05270 */
[----:B------:R-:W1:Y:S02]  /*6920*/  @P0 LDC.64 R6, c[0x0][0x8d0] ;  /* 0x00023400ff060b82 */ /* 0x000e640000000a00 */
[----:B-1----:R-:W-:-:S05]  /*6930*/  @P0 IMAD.HI.U32 R4, R5, R6, RZ ;  /* 0x0000000605040227 */ /* 0x002fca00078e00ff */
[----:B------:R-:W-:-:S05]  /*6940*/  @P0 SHF.R.U32.HI R0, RZ, R7, R4 ;  /* 0x00000007ff000219 */ /* 0x000fca0000011604 */
[----:B------:R-:W-:-:S07]  /*6950*/  IMAD R3, R0, R3, RZ ;  /* 0x0000000300037224 */ /* 0x000fce00078e02ff */
.L_x_3577:
        /* <DEDUP_REMOVED lines=23> */
.L_x_3578:
        /* <DEDUP_REMOVED lines=10> */
.L_x_3580:
[----:B------:R-:W1:Y:S02]  /*6b70*/  LDC R4, c[0x0][0x8f4] ;  /* 0x00023d00ff047b82 */ /* 0x000e640000000800 */
.L_x_3579:
[----:B-1---5:R-:W-:Y:S02]  /*6b80*/  VIADD R4, R4, 0x5f ;  /* 0x0000005f04047836 */ /* 0x022fe40000000000 */
[----:B------:R-:W-:Y:S02]  /*6b90*/  IMAD.MOV.U32 R8, RZ, RZ, 0x1 ;  /* 0x00000001ff087424 */ /* 0x000fe400078e00ff */
[----:B------:R-:W-:-:S04]  /*6ba0*/  IMAD.HI R4, R4, 0x2aaaaaab, RZ ;  /* 0x2aaaaaab04047827 */ /* 0x000fc800078e02ff */
[----:B--2---:R-:W-:Y:S01]  /*6bb0*/  IMAD.MOV.U32 R2, RZ, RZ, RZ ;  /* 0x000000ffff027224 */ /* 0x004fe200078e00ff */
        /* <DEDUP_REMOVED lines=46> */
.L_x_3582:
        /* <DEDUP_REMOVED lines=11> */
.L_x_3583:
[----:B------:R-:W-:Y:S05]  /*6f50*/  @!P0 BRA `(.L_x_3584) ;  /* 0x00000000000c8947 */ /* 0x000fea0003800000 */
[----:B------:R-:W2:Y:S04]  /*6f60*/  LDG.E R5, desc[UR38][R2.64] ;  /* 0x0000002602057981 */ /* 0x000ea8000c1e1900 */
[----:B------:R-:W2:Y:S02]  /*6f70*/  LDG.E R4, desc[UR38][R2.64+0x4] ;  /* 0x0000042602047981 */ /* 0x000ea4000c1e1900 */
[----:B--2---:R-:W-:-:S07]  /*6f80*/  IMAD.IADD R4, R4, 0x1, -R5 ;  /* 0x0000000104047824 */ /* 0x004fce00078e0a05 */
.L_x_3584:
        /* <DEDUP_REMOVED lines=73> */
.L_x_3613:
        /* <DEDUP_REMOVED lines=9> */
.L_x_3587:
        /* <DEDUP_REMOVED lines=112> */
.L_x_3598:
[----:B-1----:R-:W-:-:S05]  /*7bb0*/  IMAD.MOV.U32 R6, RZ, RZ, 0x1 ;  /* 0x00000001ff067424 */ /* 0x002fca00078e00ff */
[----:B------:R-:W-:-:S04]  /*7bc0*/  SHF.L.U32 R6, R6, 0x1f, RZ ;  /* 0x0000001f06067819 */ /* 0x000fc800000006ff */
[----:B------:R-:W1:Y:S02]  /*7bd0*/  SYNCS.PHASECHK.TRANS64.TRYWAIT P1, [R0+URZ+0x36438], R6 ;  /* 0x03643806000075a7 */ /* 0x000e64000802017f */
[----:B-1----:R-:W-:Y:S05]  /*7be0*/  @!P1 BRA `(.L_x_3590) ;  /* 0x0000001800a09947 */ /* 0x002fea0003800000 */
.L_x_3614:
[----:B------:R-:W-:Y:S05]  /*7bf0*/  @P0 BRA `(.L_x_3591) ;  /* 0x0000000000140947 */ /* 0x000fea0003800000 */
[----:B------:R-:W-:Y:S01]  /*7c00*/  ISETP.NE.AND P1, PT, R18, RZ, PT ;  /* 0x000000ff1200720c */ /* 0x000fe20003f25270 */
[----:B------:R-:W-:-:S04]  /*7c10*/  IMAD.MOV.U32 R3, RZ, RZ, 0x6100 ;  /* 0x00006100ff037424 */ /* 0x000fc800078e00ff */
[----:B------:R2:W-:Y:S08]  /*7c20*/  SYNCS.ARRIVE.TRANS64 RZ, [R0+URZ+0x36430], R3 ;  /* 0x0364300300ff79a7 */ /* 0x0005f0000800003f */
[----:B------:R-:W-:Y:S05]  /*7c30*/  @!P1 BRA `(.L_x_3591) ;  /* 0x0000000000049947 */ /* 0x000fea0003800000 */
[----:B------:R-:W-:Y:S01]  /*7c40*/  BPT.TRAP 0x1 ;  /* 0x000000040000795c */ /* 0x000fe20000300000 */
.L_x_3591:
        /* <DEDUP_REMOVED lines=48> */
.L_x_3615:
[----:B------:R-:W-:Y:S05]  /*7f50*/  @P0 BRA `(.L_x_3593) ;  /* 0x0000000000140947 */ /* 0x000fea0003800000 */
[----:B------:R-:W-:Y:S01]  /*7f60*/  ISETP.NE.AND P1, PT, R18, RZ, PT ;  /* 0x000000ff1200720c */ /* 0x000fe20003f25270 */
[----:B--2---:R-:W-:-:S04]  /*7f70*/  IMAD.MOV.U32 R3, RZ, RZ, 0x6100 ;  /* 0x00006100ff037424 */ /* 0x004fc800078e00ff */
[----:B------:R3:W-:Y:S08]  /*7f80*/  SYNCS.ARRIVE.TRANS64 RZ, [R0+URZ+0x36418], R3 ;  /* 0x0364180300ff79a7 */ /* 0x0007f0000800003f */
[----:B------:R-:W-:Y:S05]  /*7f90*/  @!P1 BRA `(.L_x_3593) ;  /* 0x0000000000049947 */ /* 0x000fea0003800000 */
[----:B------:R-:W-:Y:S01]  /*7fa0*/  BPT.TRAP 0x1 ;  /* 0x000000040000795c */ /* 0x000fe20000300000 */
.L_x_3593:
        /* <DEDUP_REMOVED lines=47> */
.L_x_3616:
        /* <DEDUP_REMOVED lines=8> */
.L_x_3595:
        /* <DEDUP_REMOVED lines=37> */
.L_x_3618:
[----:B------:R-:W-:Y:S05]  /*8570*/  @P0 BRA `(.L_x_3597) ;  /* 0x0000000000140947 */ /* 0x000fea0003800000 */
[----:B------:R-:W-:Y:S01]  /*8580*/  ISETP.NE.AND P1, PT, R18, RZ, PT ;  /* 0x000000ff1200720c */ /* 0x000fe20003f25270 */
[----:B--2---:R-:W-:-:S04]  /*8590*/  IMAD.MOV.U32 R5, RZ, RZ, 0x6100 ;  /* 0x00006100ff057424 */ /* 0x004fc800078e00ff */
[----:B------:R3:W-:Y:S08]  /*85a0*/  SYNCS.ARRIVE.TRANS64 RZ, [R0+URZ+0x36410], R5 ;  /* 0x0364100500ff79a7 */ /* 0x0007f0000800003f */
[----:B------:R-:W-:Y:S05]  /*85b0*/  @!P1 BRA `(.L_x_3597) ;  /* 0x0000000000049947 */ /* 0x000fea0003800000 */
[----:B------:R-:W-:Y:S01]  /*85c0*/  BPT.TRAP 0x1 ;  /* 0x000000040000795c */ /* 0x000fe20000300000 */
.L_x_3597:
        /* <DEDUP_REMOVED lines=44> */
.L_x_3589:
[----:B------:R-:W-:Y:S01]  /*8890*/  ISETP.NE.AND P1, PT, R20, RZ, PT ;  /* 0x000000ff1400720c */ /* 0x000fe20003f25270 */
[----:B------:R-:W-:Y:S02]  /*88a0*/  IMAD.MOV.U32 R16, RZ, RZ, 0x1 ;  /* 0x00000001ff107424 */ /* 0x000fe400078e00ff */
[----:B------:R-:W-:-:S10]  /*88b0*/  IMAD.MOV.U32 R5, RZ, RZ, R14 ;  /* 0x000000ffff057224 */ /* 0x000fd400078e000e */
[----:B------:R-:W-:Y:S05]  /*88c0*/  @!P1 BRA `(.L_x_3588) ;  /* 0x00000004008c9947 */ /* 0x000fea0003800000 */
[----:B------:R-:W2:Y:S02]  /*88d0*/  SYNCS.PHASECHK.TRANS64.TRYWAIT P1, [R0+URZ+0x36438], R6 ;  /* 0x03643806000075a7 */ /* 0x000ea4000802017f */
[----:B--2---:R-:W-:Y:S05]  /*88e0*/  @!P1 BRA `(.L_x_3599) ;  /* 0x0000000c00c09947 */ /* 0x004fea0003800000 */
.L_x_3619:
[----:B------:R-:W-:Y:S05]  /*88f0*/  @P0 BRA `(.L_x_3600) ;  /* 0x0000000000140947 */ /* 0x000fea0003800000 */
[----:B------:R-:W-:Y:S01]  /*8900*/  ISETP.NE.AND P1, PT, R18, RZ, PT ;  /* 0x000000ff1200720c */ /* 0x000fe20003f25270 */
[----:B------:R-:W-:-:S04]  /*8910*/  IMAD.MOV.U32 R5, RZ, RZ, 0x6100 ;  /* 0x00006100ff057424 */ /* 0x000fc800078e00ff */
[----:B------:R3:W-:Y:S08]  /*8920*/  SYNCS.ARRIVE.TRANS64 RZ, [R0+URZ+0x36430], R5 ;  /* 0x0364300500ff79a7 */ /* 0x0007f0000800003f */
[----:B------:R-:W-:Y:S05]  /*8930*/  @!P1 BRA `(.L_x_3600) ;  /* 0x0000000000049947 */ /* 0x000fea0003800000 */
[----:B------:R-:W-:Y:S01]  /*8940*/  BPT.TRAP 0x1 ;  /* 0x000000040000795c */ /* 0x000fe20000300000 */
.L_x_3600:
        /* <DEDUP_REMOVED lines=42> */
.L_x_3620:
[----:B------:R-:W-:Y:S01]  /*8bf0*/  IMAD.MOV.U32 R16, RZ, RZ, RZ ;  /* 0x000000ffff107224 */ /* 0x000fe200078e00ff */
[----:B------:R-:W-:Y:S06]  /*8c00*/  @P0 BRA `(.L_x_3602) ;  /* 0x0000000000140947 */ /* 0x000fec0003800000 */
[----:B------:R-:W-:Y:S01]  /*8c10*/  ISETP.NE.AND P1, PT, R18, RZ, PT ;  /* 0x000000ff1200720c */ /* 0x000fe20003f25270 */
[----:B-1----:R-:W-:-:S04]  /*8c20*/  IMAD.MOV.U32 R5, RZ, RZ, 0x6100 ;  /* 0x00006100ff057424 */ /* 0x002fc800078e00ff */
[----:B------:R2:W-:Y:S08]  /*8c30*/  SYNCS.ARRIVE.TRANS64 RZ, [R0+URZ+0x36418], R5 ;  /* 0x0364180500ff79a7 */ /* 0x0005f0000800003f */
[----:B------:R-:W-:Y:S05]  /*8c40*/  @!P1 BRA `(.L_x_3602) ;  /* 0x0000000000049947 */ /* 0x000fea0003800000 */
[----:B------:R-:W-:Y:S01]  /*8c50*/  BPT.TRAP 0x1 ;  /* 0x000000040000795c */ /* 0x000fe20000300000 */
.L_x_3602:
        /* <DEDUP_REMOVED lines=42> */
.L_x_3588:
[----:B------:R-:W-:-:S04]  /*8f00*/  SHF.L.U32 R3, R16, 0x1f, RZ ;  /* 0x0000001f10037819 */ /* 0x000fc800000006ff */
[----:B------:R-:W2:Y:S02]  /*8f10*/  SYNCS.PHASECHK.TRANS64.TRYWAIT P1, [R0+URZ+0x36438], R3 ;  /* 0x03643803000075a7 */ /* 0x000ea4000802017f */
[----:B--2---:R-:W-:Y:S05]  /*8f20*/  @!P1 BRA `(.L_x_3603) ;  /* 0x0000000800589947 */ /* 0x004fea0003800000 */
.L_x_3621:
[----:B------:R-:W-:Y:S05]  /*8f30*/  @P0 BRA `(.L_x_3604) ;  /* 0x0000000000180947 */ /* 0x000fea0003800000 */
[----:B------:R-:W3:Y:S01]  /*8f40*/  S2R R2, SR_TID.X ;  /* 0x0000000000027919 */ /* 0x000ee20000002100 */
[----:B--2---:R-:W-:-:S04]  /*8f50*/  IMAD.MOV.U32 R3, RZ, RZ, 0x6100 ;  /* 0x00006100ff037424 */ /* 0x004fc800078e00ff */
[----:B------:R4:W-:Y:S01]  /*8f60*/  SYNCS.ARRIVE.TRANS64 RZ, [R0+URZ+0x36430], R3 ;  /* 0x0364300300ff79a7 */ /* 0x0009e2000800003f */
[----:B---3--:R-:W-:-:S13]  /*8f70*/  LOP3.LUT P0, RZ, R2, 0x1f, RZ, 0xc0, !PT ;  /* 0x0000001f02ff7812 */ /* 0x008fda000780c0ff */
[----:B----4-:R-:W-:Y:S05]  /*8f80*/  @!P0 BRA `(.L_x_3604) ;  /* 0x0000000000048947 */ /* 0x010fea0003800000 */
[----:B------:R-:W-:Y:S01]  /*8f90*/  BPT.TRAP 0x1 ;  /* 0x000000040000795c */ /* 0x000fe20000300000 */
.L_x_3604:
        /* <DEDUP_REMOVED lines=44> */
.L_x_3585:
[----:B------:R-:W-:Y:S05]  /*9260*/  BSYNC B0 ;  /* 0x0000000000007941 */ /* 0x000fea0003800000 */
.L_x_3581:
[----:B------:R-:W-:-:S03]  /*9270*/  UMOV UR7, 0xffffffff ;  /* 0xffffffff00077882 */ /* 0x000fc60000000000 */
[----:B------:R-:W-:Y:S05]  /*9280*/  BRA.DIV UR7, `(.L_x_3605) ;  /* 0x0000000607947947 */ /* 0x000fea000b800000 */
[----:B------:R-:W-:-:S13]  /*9290*/  ELECT P6, URZ, PT ;  /* 0x00000000003f782f */ /* 0x000fda00038c0000 */
.L_x_3624:
[----:B------:R-:W-:Y:S05]  /*92a0*/  @!P6 BRA `(.L_x_3506) ;  /* 0x000000000074e947 */ /* 0x000fea0003800000 */
[----:B-12---:R-:W2:Y:S02]  /*92b0*/  LDL.LU R0, [R1+0x4] ;  /* 0x0000040001007983 */ /* 0x006ea40000300800 */
[----:B--2---:R-:W-:-:S04]  /*92c0*/  LOP3.LUT R0, R0, 0x2, RZ, 0xfc, !PT ;  /* 0x0000000200007812 */ /* 0x004fc800078efcff */
[----:B------:R-:W-:-:S13]  /*92d0*/  ISETP.NE.AND P2, PT, R0, 0x3, PT ;  /* 0x000000030000780c */ /* 0x000fda0003f45270 */
[----:B------:R-:W-:Y:S05]  /*92e0*/  @!P2 BRA `(.L_x_3606) ;  /* 0x000000000004a947 */ /* 0x000fea0003800000 */
[----:B------:R-:W-:Y:S01]  /*92f0*/  BPT.TRAP 0x1 ;  /* 0x000000040000795c */ /* 0x000fe20000300000 */
.L_x_3606:
        /* <DEDUP_REMOVED lines=15> */
.L_x_3625:
[----:B------:R-:W2:Y:S02]  /*93f0*/  SYNCS.PHASECHK.TRANS64.TRYWAIT P0, [R3+URZ], R2 ;  /* 0x00000002030075a7 */ /* 0x000ea4000800017f */
[----:B--2---:R-:W-:Y:S05]  /*9400*/  @!P0 BRA `(.L_x_3608) ;  /* 0x0000000400688947 */ /* 0x004fea0003800000 */
.L_x_3626:
[----:B------:R-:W-:Y:S05]  /*9410*/  @!P2 BRA `(.L_x_3609) ;  /* 0x000000000004a947 */ /* 0x000fea0003800000 */
[----:B------:R-:W-:Y:S01]  /*9420*/  BPT.TRAP 0x1 ;  /* 0x000000040000795c */ /* 0x000fe20000300000 */
.L_x_3609:
[----:B------:R-:W-:-:S07]  /*9430*/  SHF.L.U32 R16, R16, 0x1f, RZ ;  /* 0x0000001f10107819 */ /* 0x000fce00000006ff */
.L_x_3610:
[----:B---3--:R3:W4:Y:S02]  /*9440*/  SYNCS.PHASECHK.TRANS64.TRYWAIT P0, [R9+URZ+0x36438], R16 ;  /* 0x03643810090075a7 */ /* 0x008724000800017f */
[----:B----4-:R-:W-:Y:S05]  /*9450*/  @!P0 NANOSLEEP.SYNCS 0x989680 ;  /* 0x009896800000895d */ /* 0x010fea0003900000 */
[----:B------:R-:W4:Y:S02]  /*9460*/  @!P0 SYNCS.PHASECHK.TRANS64 P0, [R9+URZ+0x36438], R16 ;  /* 0x03643810090085a7 */ /* 0x000f24000800007f */
[----:B----4-:R-:W-:Y:S05]  /*9470*/  @!P0 BRA `(.L_x_3610) ;  /* 0xfffffffc00f08947 */ /* 0x010fea000383ffff */
.L_x_3506:
[----:B------:R-:W-:Y:S05]  /*9480*/  BSYNC B6 ;  /* 0x0000000000067941 */ /* 0x000fea0003800000 */
.L_x_3498:
[----:B------:R-:W-:Y:S05]  /*9490*/  EXIT ;  /* 0x000000000000794d */ /* 0x000fea0003800000 */
.L_x_3516:
[----:B------:R-:W-:Y:S02]  /*94a0*/  IMAD.MOV.U32 R12, RZ, RZ, RZ ;  /* 0x000000ffff0c7224 */ /* 0x000fe400078e00ff */
[----:B------:R-:W-:Y:S02]  /*94b0*/  IMAD.MOV.U32 R11, RZ, RZ, 0x1f ;  /* 0x0000001fff0b7424 */ /* 0x000fe400078e00ff */
[----:B------:R-:W-:-:S07]  /*94c0*/  IMAD.MOV.U32 R15, RZ, RZ, -0x1 ;  /* 0xffffffffff0f7424 */ /* 0x000fce00078e00ff */
[----:B--2---:R-:W-:Y:S05]  /*94d0*/  WARPSYNC.COLLECTIVE R15, `(.L_x_3611) ;  /* 0x000000000f087348 */ /* 0x004fea0003c00000 */
[----:B------:R1:W3:Y:S02]  /*94e0*/  SHFL.IDX P6, R14, R13, R12, R11 ;  /* 0x0000000c0d0e7389 */ /* 0x0002e400000c000b */
[----:B-123--:R-:W-:Y:S01]  /*94f0*/  ENDCOLLECTIVE ;  /* 0x000000000000791b */ /* 0x00efe20003800000 */
.L_x_3611:
[----:B------:R-:W-:Y:S05]  /*9500*/  BRA `(.L_x_3612) ;  /* 0xffffff8000407947 */ /* 0x000fea000383ffff */
.L_x_3518:
[----:B---3--:R-:W-:-:S04]  /*9510*/  IMAD.U32 R0, RZ, RZ, UR36 ;  /* 0x00000024ff007e24 */ /* 0x008fc8000f8e00ff */
[----:B------:R3:W4:Y:S03]  /*9520*/  SYNCS.PHASECHK.TRANS64.TRYWAIT P0, [R0+URZ+0x36400], R10 ;  /* 0x0364000a000075a7 */ /* 0x000726000800017f */
[----:B----4-:R-:W-:Y:S05]  /*9530*/  @!P0 NANOSLEEP.SYNCS 0x989680 ;  /* 0x009896800000895d */ /* 0x010fea0003900000 */
[----:B------:R-:W4:Y:S02]  /*9540*/  @!P0 SYNCS.PHASECHK.TRANS64 P0, [R0+URZ+0x36400], R10 ;  /* 0x0364000a000085a7 */ /* 0x000f24000800007f */
[----:B----4-:R-:W-:Y:S05]  /*9550*/  @!P0 BRA `(.L_x_3518) ;  /* 0xfffffffc00ec8947 */ /* 0x010fea000383ffff */
[----:B------:R-:W-:Y:S05]  /*9560*/  BRA `(.L_x_3517) ;  /* 0xffffff80007c7947 */ /* 0x000fea000383ffff */
.L_x_3522:
[----:B---3--:R3:W4:Y:S02]  /*9570*/  SYNCS.PHASECHK.TRANS64.TRYWAIT P1, [R3+URZ+0x36410], R10 ;  /* 0x0364100a030075a7 */ /* 0x008724000802017f */
[----:B----4-:R-:W-:Y:S05]  /*9580*/  @!P1 NANOSLEEP.SYNCS 0x989680 ;  /* 0x009896800000995d */ /* 0x010fea0003900000 */
[----:B------:R-:W4:Y:S02]  /*9590*/  @!P1 SYNCS.PHASECHK.TRANS64 P1, [R3+URZ+0x36410], R10 ;  /* 0x0364100a030095a7 */ /* 0x000f24000802007f */
[----:B----4-:R-:W-:Y:S05]  /*95a0*/  @!P1 BRA `(.L_x_3522) ;  /* 0xfffffffc00f09947 */ /* 0x010fea000383ffff */
[----:B------:R-:W-:Y:S05]  /*95b0*/  BRA `(.L_x_3521) ;  /* 0xffffff88003c7947 */ /* 0x000fea000383ffff */
.L_x_3526:
[----:B-1----:R-:W-:-:S04]  /*95c0*/  IMAD.U32 R121, RZ, RZ, UR36 ;  /* 0x00000024ff797e24 */ /* 0x002fc8000f8e00ff */
[----:B------:R1:W2:Y:S03]  /*95d0*/  SYNCS.PHASECHK.TRANS64.TRYWAIT P1, [R121+URZ+0x36430], R14 ;  /* 0x0364300e790075a7 */ /* 0x0002a6000802017f */
[----:B--2---:R-:W-:Y:S05]  /*95e0*/  @!P1 NANOSLEEP.SYNCS 0x989680 ;  /* 0x009896800000995d */ /* 0x004fea0003900000 */
[----:B------:R-:W2:Y:S02]  /*95f0*/  @!P1 SYNCS.PHASECHK.TRANS64 P1, [R121+URZ+0x36430], R14 ;  /* 0x0364300e790095a7 */ /* 0x000ea4000802007f */
[----:B--2---:R-:W-:Y:S05]  /*9600*/  @!P1 BRA `(.L_x_3526) ;  /* 0xfffffffc00ec9947 */ /* 0x004fea000383ffff */
[----:B------:R-:W-:Y:S05]  /*9610*/  BRA `(.L_x_3525) ;  /* 0xffffff9000607947 */ /* 0x000fea000383ffff */
.L_x_3586:
[----:B-1----:R1:W2:Y:S02]  /*9620*/  SYNCS.PHASECHK.TRANS64.TRYWAIT P1, [R0+URZ+0x36420], R6 ;  /* 0x03642006000075a7 */ /* 0x0022a4000802017f */
[----:B--2---:R-:W-:Y:S05]  /*9630*/  @!P1 NANOSLEEP.SYNCS 0x989680 ;  /* 0x009896800000995d */ /* 0x004fea0003900000 */
[----:B------:R-:W2:Y:S02]  /*9640*/  @!P1 SYNCS.PHASECHK.TRANS64 P1, [R0+URZ+0x36420], R6 ;  /* 0x03642006000095a7 */ /* 0x000ea4000802007f */
[----:B--2---:R-:W-:Y:S05]  /*9650*/  @!P1 BRA `(.L_x_3586) ;  /* 0xfffffffc00f09947 */ /* 0x004fea000383ffff */
[----:B------:R-:W-:Y:S05]  /*9660*/  BRA `(.L_x_3613) ;  /* 0xffffffdc006c7947 */ /* 0x000fea000383ffff */
.L_x_3590:
[----:B-1----:R1:W2:Y:S02]  /*9670*/  SYNCS.PHASECHK.TRANS64.TRYWAIT P1, [R0+URZ+0x36438], R6 ;  /* 0x03643806000075a7 */ /* 0x0022a4000802017f */
[----:B--2---:R-:W-:Y:S05]  /*9680*/  @!P1 NANOSLEEP.SYNCS 0x989680 ;  /* 0x009896800000995d */ /* 0x004fea0003900000 */
[----:B------:R-:W2:Y:S02]  /*9690*/  @!P1 SYNCS.PHASECHK.TRANS64 P1, [R0+URZ+0x36438], R6 ;  /* 0x03643806000095a7 */ /* 0x000ea4000802007f */
[----:B--2---:R-:W-:Y:S05]  /*96a0*/  @!P1 BRA `(.L_x_3590) ;  /* 0xfffffffc00f09947 */ /* 0x004fea000383ffff */
[----:B------:R-:W-:Y:S05]  /*96b0*/  BRA `(.L_x_3614) ;  /* 0xffffffe4004c7947 */ /* 0x000fea000383ffff */
.L_x_3592:
[----:B--2---:R2:W3:Y:S02]  /*96c0*/  SYNCS.PHASECHK.TRANS64.TRYWAIT P1, [R0+URZ+0x36428], R3 ;  /* 0x03642803000075a7 */ /* 0x0044e4000802017f */
[----:B---3--:R-:W-:Y:S05]  /*96d0*/  @!P1 NANOSLEEP.SYNCS 0x989680 ;  /* 0x009896800000995d */ /* 0x008fea0003900000 */
[----:B------:R-:W3:Y:S02]  /*96e0*/  @!P1 SYNCS.PHASECHK.TRANS64 P1, [R0+URZ+0x36428], R3 ;  /* 0x03642803000095a7 */ /* 0x000ee4000802007f */
[----:B---3--:R-:W-:Y:S05]  /*96f0*/  @!P1 BRA `(.L_x_3592) ;  /* 0xfffffffc00f09947 */ /* 0x008fea000383ffff */
[----:B------:R-:W-:Y:S05]  /*9700*/  BRA `(.L_x_3615) ;  /* 0xffffffe800107947 */ /* 0x000fea000383ffff */
.L_x_3594:
        /* <DEDUP_REMOVED lines=8> */
.L_x_3596:
[----:B------:R-:W-:-:S07]  /*9790*/  SHF.L.U32 R5, R7, 0x1f, RZ ;  /* 0x0000001f07057819 */ /* 0x000fce00000006ff */
.L_x_3617:
[----:B--2---:R2:W3:Y:S02]  /*97a0*/  SYNCS.PHASECHK.TRANS64.TRYWAIT P1, [R0+URZ+0x36420], R5 ;  /* 0x03642005000075a7 */ /* 0x0044e4000802017f */
[----:B---3--:R-:W-:Y:S05]  /*97b0*/  @!P1 NANOSLEEP.SYNCS 0x989680 ;  /* 0x009896800000995d */ /* 0x008fea0003900000 */
[----:B------:R-:W3:Y:S02]  /*97c0*/  @!P1 SYNCS.PHASECHK.TRANS64 P1, [R0+URZ+0x36420], R5 ;  /* 0x03642005000095a7 */ /* 0x000ee4000802007f */
[----:B---3--:R-:W-:Y:S05]  /*97d0*/  @!P1 BRA `(.L_x_3617) ;  /* 0xfffffffc00f09947 */ /* 0x008fea000383ffff */
[----:B------:R-:W-:Y:S05]  /*97e0*/  BRA `(.L_x_3618) ;  /* 0xffffffec00607947 */ /* 0x000fea000383ffff */
.L_x_3599:
[----:B--2---:R2:W3:Y:S02]  /*97f0*/  SYNCS.PHASECHK.TRANS64.TRYWAIT P1, [R0+URZ+0x36438], R6 ;  /* 0x03643806000075a7 */ /* 0x0044e4000802017f */
[----:B---3--:R-:W-:Y:S05]  /*9800*/  @!P1 NANOSLEEP.SYNCS 0x989680 ;  /* 0x009896800000995d */ /* 0x008fea0003900000 */
[----:B------:R-:W3:Y:S02]  /*9810*/  @!P1 SYNCS.PHASECHK.TRANS64 P1, [R0+URZ+0x36438], R6 ;  /* 0x03643806000095a7 */ /* 0x000ee4000802007f */
[----:B---3--:R-:W-:Y:S05]  /*9820*/  @!P1 BRA `(.L_x_3599) ;  /* 0xfffffffc00f09947 */ /* 0x008fea000383ffff */
[----:B------:R-:W-:Y:S05]  /*9830*/  BRA `(.L_x_3619) ;  /* 0xfffffff0002c7947 */ /* 0x000fea000383ffff */
.L_x_3601:
[----:B-1----:R1:W2:Y:S02]  /*9840*/  SYNCS.PHASECHK.TRANS64.TRYWAIT P1, [R0+URZ+0x36428], R5 ;  /* 0x03642805000075a7 */ /* 0x0022a4000802017f */
[----:B--2---:R-:W-:Y:S05]  /*9850*/  @!P1 NANOSLEEP.SYNCS 0x989680 ;  /* 0x009896800000995d */ /* 0x004fea0003900000 */
[----:B------:R-:W2:Y:S02]  /*9860*/  @!P1 SYNCS.PHASECHK.TRANS64 P1, [R0+URZ+0x36428], R5 ;  /* 0x03642805000095a7 */ /* 0x000ea4000802007f */
[----:B--2---:R-:W-:Y:S05]  /*9870*/  @!P1 BRA `(.L_x_3601) ;  /* 0xfffffffc00f09947 */ /* 0x004fea000383ffff */
[----:B------:R-:W-:Y:S05]  /*9880*/  BRA `(.L_x_3620) ;  /* 0xfffffff000d87947 */ /* 0x000fea000383ffff */
.L_x_3603:
[----:B--2---:R2:W3:Y:S02]  /*9890*/  SYNCS.PHASECHK.TRANS64.TRYWAIT P1, [R0+URZ+0x36438], R3 ;  /* 0x03643803000075a7 */ /* 0x0044e4000802017f */
[----:B---3--:R-:W-:Y:S05]  /*98a0*/  @!P1 NANOSLEEP.SYNCS 0x989680 ;  /* 0x009896800000995d */ /* 0x008fea0003900000 */
[----:B------:R-:W3:Y:S02]  /*98b0*/  @!P1 SYNCS.PHASECHK.TRANS64 P1, [R0+URZ+0x36438], R3 ;  /* 0x03643803000095a7 */ /* 0x000ee4000802007f */
[----:B---3--:R-:W-:Y:S05]  /*98c0*/  @!P1 BRA `(.L_x_3603) ;  /* 0xfffffffc00f09947 */ /* 0x008fea000383ffff */
[----:B------:R-:W-:Y:S05]  /*98d0*/  BRA `(.L_x_3621) ;  /* 0xfffffff400947947 */ /* 0x000fea000383ffff */
.L_x_3605:
[----:B------:R-:W-:Y:S01]  /*98e0*/  BSSY B0, `(.L_x_3622) ;  /* 0x0000006000007945 */ /* 0x000fe20003800000 */
[----:B------:R-:W-:-:S07]  /*98f0*/  IMAD.MOV.U32 R15, RZ, RZ, -0x1 ;  /* 0xffffffffff0f7424 */ /* 0x000fce00078e00ff */
[----:B-12---:R-:W-:Y:S05]  /*9900*/  WARPSYNC.COLLECTIVE R15, `(.L_x_3623) ;  /* 0x000000000f0c7348 */ /* 0x006fea0003c00000 */
[----:B------:R-:W-:Y:S02]  /*9910*/  ELECT P6, UR62, PT ;  /* 0x00000000003e782f */ /* 0x000fe400038c0000 */
[----:B------:R-:W-:Y:S01]  /*9920*/  MOV R14, UR62 ;  /* 0x0000003e000e7c02 */ /* 0x000fe20008000f00 */
[----:B-12---:R-:W-:Y:S10]  /*9930*/  ENDCOLLECTIVE ;  /* 0x000000000000791b */ /* 0x006ff40003800000 */
.L_x_3623:
[----:B------:R-:W-:Y:S05]  /*9940*/  BSYNC B0 ;  /* 0x0000000000007941 */ /* 0x000fea0003800000 */
.L_x_3622:
[----:B------:R-:W-:Y:S05]  /*9950*/  BRA `(.L_x_3624) ;  /* 0xfffffff800507947 */ /* 0x000fea000383ffff */
.L_x_3607:
[----:B-1----:R1:W2:Y:S02]  /*9960*/  SYNCS.PHASECHK.TRANS64.TRYWAIT P0, [R7+URZ], R0 ;  /* 0x00000000070075a7 */ /* 0x0022a4000800017f */
[----:B--2---:R-:W-:Y:S05]  /*9970*/  @!P0 NANOSLEEP.SYNCS 0x989680 ;  /* 0x009896800000895d */ /* 0x004fea0003900000 */
[----:B------:R-:W2:Y:S02]  /*9980*/  @!P0 SYNCS.PHASECHK.TRANS64 P0, [R7+URZ], R0 ;  /* 0x00000000070085a7 */ /* 0x000ea4000800007f */
[----:B--2---:R-:W-:Y:S05]  /*9990*/  @!P0 BRA `(.L_x_3607) ;  /* 0xfffffffc00f08947 */ /* 0x004fea000383ffff */
[----:B------:R-:W-:Y:S05]  /*99a0*/  BRA `(.L_x_3625) ;  /* 0xfffffff800907947 */ /* 0x000fea000383ffff */
.L_x_3608:
[----:B--2---:R2:W3:Y:S02]  /*99b0*/  SYNCS.PHASECHK.TRANS64.TRYWAIT P0, [R3+URZ], R2 ;  /* 0x00000002030075a7 */ /* 0x0044e4000800017f */
[----:B---3--:R-:W-:Y:S05]  /*99c0*/  @!P0 NANOSLEEP.SYNCS 0x989680 ;  /* 0x009896800000895d */ /* 0x008fea0003900000 */
[----:B------:R-:W3:Y:S02]  /*99d0*/  @!P0 SYNCS.PHASECHK.TRANS64 P0, [R3+URZ], R2 ;  /* 0x00000002030085a7 */ /* 0x000ee4000800007f */
[----:B---3--:R-:W-:Y:S05]  /*99e0*/  @!P0 BRA `(.L_x_3608) ;  /* 0xfffffffc00f08947 */ /* 0x008fea000383ffff */
[----:B------:R-:W-:Y:S05]  /*99f0*/  BRA `(.L_x_3626) ;  /* 0xfffffff800847947 */ /* 0x000fea000383ffff */
.L_x_3627:
        /* <DEDUP_REMOVED lines=16> */
.L_x_3878:


//--------------------- .text._ZN7cutlass13device_kernelIN5flash32FlashAttnBwdPostprocessConvertdQIN4cute5tupleIJNS3_1CILi96EEENS5_ILi192EEEEEENS_10bfloat16_tEfNS_4arch4Sm90ELi384ENS3_8TiledMMAINS3_8MMA_AtomIJNS3_4SM904GMMA27MMA_64x96x16_F32BF16BF16_SSILNSF_5MajorE1ELSH_1ELNSF_7ScaleInE1ELSI_1EEEEEENS3_6LayoutINS4_IJNS5_ILi3EEENS5_ILi1EEESN_EEENS4_IJSN_NS5_ILi0EEESP_EEEEENS4_IJNS3_10UnderscoreESS_SS_EEEEELb1EEEEEvNT_6ParamsE --------------------------
	.section	.text._ZN7cutlass13device_kernelIN5flash32FlashAttnBwdPostprocessConvertdQIN4cute5tupleIJNS3_1CILi96EEENS5_ILi192EEEEEENS_10bfloat16_tEfNS_4arch4Sm90ELi384ENS3_8TiledMMAINS3_8MMA_AtomIJNS3_4SM904GMMA27MMA_64x96x16_F32BF16BF16_SSILNSF_5MajorE1ELSH_1ELNSF_7ScaleInE1ELSI_1EEEEEENS3_6LayoutINS4_IJNS5_ILi3EEENS5_ILi1EEESN_EEENS4_IJSN_NS5_ILi0EEESP_EEEEENS4_IJNS3_10UnderscoreESS_SS_EEEEELb1EEEEEvNT_6ParamsE,"ax",@progbits
	.align	128
.text._ZN7cutlass13device_kernelIN5flash32FlashAttnBwdPostprocessConvertdQIN4cute5tupleIJNS3_1CILi96EEENS5_ILi192EEEEEENS_10bfloat16_tEfNS_4arch4Sm90ELi384ENS3_8TiledMMAINS3_8MMA_AtomIJNS3_4SM904GMMA27MMA_64x96x16_F32BF16BF16_SSILNSF_5MajorE1ELSH_1ELNSF_7ScaleInE1ELSI_1EEEEEENS3_6LayoutINS4_IJNS5_ILi3EEENS5_ILi1EEESN_EEENS4_IJSN_NS5_ILi0EEESP_EEEEENS4_IJNS3_10UnderscoreESS_SS_EEEEELb1EEEEEvNT_6ParamsE:
        .type           _ZN7cutlass13device_kernelIN5flash32FlashAttnBwdPostprocessConvertdQIN4cute5tupleIJNS3_1CILi96EEENS5_ILi192EEEEEENS_10bfloat16_tEfNS_4arch4Sm90ELi384ENS3_8TiledMMAINS3_8MMA_AtomIJNS3_4SM904GMMA27MMA_64x96x16_F32BF16BF16_SSILNSF_5MajorE1ELSH_1ELNSF_7ScaleInE1ELSI_1EEEEEENS3_6LayoutINS4_IJNS5_ILi3EEENS5_ILi1EEESN_EEENS4_IJSN_NS5_ILi0EEESP_EEEEENS4_IJNS3_10UnderscoreESS_SS_EEEEELb1EEEEEvNT_6ParamsE,@function
        .size           _ZN7cutlass13device_kernelIN5flash32FlashAttnBwdPostprocessConvertdQIN4cute5tupleIJNS3_1CILi96EEENS5_ILi192EEEEEENS_10bfloat16_tEfNS_4arch4Sm90ELi384ENS3_8TiledMMAINS3_8MMA_AtomIJNS3_4SM904GMMA27MMA_64x96x16_F32BF16BF16_SSILNSF_5MajorE1ELSH_1ELNSF_7ScaleInE1ELSI_1EEEEEENS3_6LayoutINS4_IJNS5_ILi3EEENS5_ILi1EEESN_EEENS4_IJSN_NS5_ILi0EEESP_EEEEENS4_IJNS3_10UnderscoreESS_SS_EEEEELb1EEEEEvNT_6ParamsE,(.L_x_3879 - _ZN7cutlass13device_kernelIN5flash32FlashAttnBwdPostprocessConvertdQIN4cute5tupleIJNS3_1CILi96EEENS5_ILi192EEEEEENS_10bfloat16_tEfNS_4arch4Sm90ELi384ENS3_8TiledMMAINS3_8MMA_AtomIJNS3_4SM904GMMA27MMA_64x96x16_F32BF16BF16_SSILNSF_5MajorE1ELSH_1ELNSF_7ScaleInE1ELSI_1EEEEEENS3_6LayoutINS4_IJNS5_ILi3EEENS5_ILi1EEESN_EEENS4_IJSN_NS5_ILi0EEESP_EEEEENS4_IJNS3_10UnderscoreESS_SS_EEEEELb1EEEEEvNT_6ParamsE)
        .other          _ZN7cutlass13device_kernelIN5flash32FlashAttnBwdPostprocessConvertdQIN4cute5tupleIJNS3_1CILi96EEENS5_ILi192EEEEEENS_10bfloat16_tEfNS_4arch4Sm90ELi384ENS3_8TiledMMAINS3_8MMA_AtomIJNS3_4SM904GMMA27MMA_64x96x16_F32BF16BF16_SSILNSF_5MajorE1ELSH_1ELNSF_7ScaleInE1ELSI_1EEEEEENS3_6LayoutINS4_IJNS5_ILi3EEENS5_ILi1EEESN_EEENS4_IJSN_NS5_ILi0EEESP_EEEEENS4_IJNS3_10UnderscoreESS_SS_EEEEELb1EEEEEvNT_6ParamsE,@"STO_CUDA_ENTRY STV_DEFAULT"
_ZN7cutlass13device_kernelIN5flash32FlashAttnBwdPostprocessConvertdQIN4cute5tupleIJNS3_1CILi96EEENS5_ILi192EEEEEENS_10bfloat16_tEfNS_4arch4Sm90ELi384ENS3_8TiledMMAINS3_8MMA_AtomIJNS3_4SM904GMMA27MMA_64x96x16_F32BF16BF16_SSILNSF_5MajorE1ELSH_1ELNSF_7ScaleInE1ELSI_1EEEEEENS3_6LayoutINS4_IJNS5_ILi3EEENS5_ILi1EEESN_EEENS4_IJSN_NS5_ILi0EEESP_EEEEENS4_IJNS3_10UnderscoreESS_SS_EEEEELb1EEEEEvNT_6ParamsE:
[----:B------:R-:W-:Y:S08]  /*0000*/  LDC R1, c[0x0][0x28] ;  /* 0x00000a00ff017b82 */ /* 0x000ff00000000800 */
[----:B------:R-:W0:Y:S01]  /*0010*/  LDC.64 R4, c[0x0][0x278] ;  /* 0x00009e00ff047b82 */ /* 0x000e220000000a00 */
[----:B------:R-:W1:Y:S01]  /*0020*/  S2R R11, SR_CTAID.Z ;  /* 0x00000000000b7919 */ /* 0x000e620000002700 */
[----:B------:R-:W-:-:S06]  /*0030*/  ULDC.64 UR8, c[0x0][0x208] ;  /* 0x0000820000087ab9 */ /* 0x000fcc0000000a00 */
[----:B------:R-:W2:Y:S08]  /*0040*/  LDC.64 R8, c[0x0][0x270] ;  /* 0x00009c00ff087b82 */ /* 0x000eb00000000a00 */
[----:B------:R-:W1:Y:S01]  /*0050*/  LDC.64 R2, c[0x0][0x270] ;  /* 0x00009c00ff027b82 */ /* 0x000e620000000a00 */
[----:B0-----:R-:W-:-:S04]  /*0060*/  ISETP.NE.U32.AND P2, PT, R4, RZ, PT ;  /* 0x000000ff0400720c */ /* 0x001fc80003f45070 */
[----:B------:R-:W-:-:S03]  /*0070*/  ISETP.NE.AND.EX P2, PT, R5, RZ, PT, P2 ;  /* 0x000000ff0500720c */ /* 0x000fc60003f45320 */
[----:B------:R-:W0:Y:S01]  /*0080*/  LDC R55, c[0x0][0x240] ;  /* 0x00009000ff377b82 */ /* 0x000e220000000800 */
[----:B--2---:R-:W-:-:S04]  /*0090*/  ISETP.NE.U32.AND P1, PT, R8, RZ, PT ;  /* 0x000000ff0800720c */ /* 0x004fc80003f25070 */
[----:B------:R-:W-:Y:S01]  /*00a0*/  ISETP.NE.AND.EX P1, PT, R9, RZ, PT, P1 ;  /* 0x000000ff0900720c */ /* 0x000fe20003f25310 */
[----:B-1----:R-:W-:-:S04]  /*00b0*/  IMAD.WIDE R2, R11, 0x4, R2 ;  /* 0x000000040b027825 */ /* 0x002fc800078e0202 */
[----:B------:R-:W1:Y:S08]  /*00c0*/  @P2 LDC.64 R4, c[0x0][0x278] ;  /* 0x00009e00ff042b82 */ /* 0x000e700000000a00 */
[----:B------:R2:W5:Y:S01]  /*00d0*/  @P1 LDG.E R7, desc[UR8][R2.64] ;  /* 0x0000000802071981 */ /* 0x000562000c1e1900 */
[----:B-1----:R-:W-:-:S05]  /*00e0*/  @P2 IMAD.WIDE R4, R11, 0x4, R4 ;  /* 0x000000040b042825 */ /* 0x002fca00078e0204 */
[----:B0-----:R2:W5:Y:S01]  /*00f0*/  @P2 LDG.E R55, desc[UR8][R4.64] ;  /* 0x0000000804372981 */ /* 0x001562000c1e1900 */
[----:B------:R-:W-:Y:S01]  /*0100*/  ISETP.NE.U32.AND P0, PT, R8, RZ, PT ;  /* 0x000000ff0800720c */ /* 0x000fe20003f05070 */
[----:B------:R-:W0:Y:S03]  /*0110*/  S2R R48, SR_CTAID.X ;  /* 0x0000000000307919 */ /* 0x000e260000002500 */
[----:B------:R-:W-:Y:S01]  /*0120*/  ISETP.NE.AND.EX P0, PT, R9, RZ, PT, P0 ;  /* 0x000000ff0900720c */ /* 0x000fe20003f05300 */
[----:B0-----:R-:W-:Y:S01]  /*0130*/  IMAD R0, R48, 0x60, RZ ;  /* 0x0000006030007824 */ /* 0x001fe200078e02ff */
[----:B--2---:R-:W-:Y:S11]  /*0140*/  @P2 BRA `(.L_x_3628) ;  /* 0x0000000000102947 */ /* 0x004ff60003800000 */
[----:B------:R-:W-:Y:S05]  /*0150*/  @!P1 BRA `(.L_x_3628) ;  /* 0x00000000000c9947 */ /* 0x000fea0003800000 */
[----:B------:R-:W2:Y:S04]  /*0160*/  LDG.E R4, desc[UR8][R2.64] ;  /* 0x0000000802047981 */ /* 0x000ea8000c1e1900 */
[----:B-----5:R-:W2:Y:S02]  /*0170*/  LDG.E R55, desc[UR8][R2.64+0x4] ;  /* 0x0000040802377981 */ /* 0x020ea4000c1e1900 */
[----:B--2---:R-:W-:-:S07]  /*0180*/  IMAD.IADD R55, R55, 0x1, -R4 ;  /* 0x0000000137377824 */ /* 0x004fce00078e0a04 */
.L_x_3628:
[----:B-----5:R-:W-:-:S13]  /*0190*/  ISETP.GE.AND P2, PT, R0, R55, PT ;  /* 0x000000370000720c */ /* 0x020fda0003f46270 */
[----:B------:R-:W-:Y:S05]  /*01a0*/  @P0 EXIT P2 ;  /* 0x000000000000094d */ /* 0x000fea0001000000 */
[C---:B------:R-:W-:Y:S01]  /*01b0*/  @P1 IMAD R2, R11.reuse, 0x60, R7 ;  /* 0x000000600b021824 */ /* 0x040fe200078e0207 */
[----:B------:R-:W0:Y:S01]  /*01c0*/  S2R R0, SR_CTAID.Y ;  /* 0x0000000000007919 */ /* 0x000e220000002600 */
[----:B------:R-:W1:Y:S01]  /*01d0*/  LDC.64 R14, c[0x0][0x228] ;  /* 0x00008a00ff0e7b82 */ /* 0x000e620000000a00 */
[----:B------:R-:W-:Y:S01]  /*01e0*/  IMAD R9, R48, 0x4800, RZ ;  /* 0x0000480030097824 */ /* 0x000fe200078e02ff */
[----:B------:R-:W-:Y:S01]  /*01f0*/  SHF.R.S32.HI R53, RZ, 0x1f, R11 ;  /* 0x0000001fff357819 */ /* 0x000fe2000001140b */
[----:B------:R-:W-:Y:S01]  /*0200*/  @P1 IMAD.HI R2, R2, 0x2aaaaaab, RZ ;  /* 0x2aaaaaab02021827 */ /* 0x000fe200078e02ff */
[----:B------:R-:W2:Y:S01]  /*0210*/  S2R R12, SR_TID.X ;  /* 0x00000000000c7919 */ /* 0x000ea20000002100 */
[----:B------:R-:W-:Y:S01]  /*0220*/  SEL R50, R11, RZ, !P0 ;  /* 0x000000ff0b327207 */ /* 0x000fe20004000000 */
[----:B------:R-:W-:Y:S01]  /*0230*/  BSSY B0, `(.L_x_3629) ;  /* 0x000002f000007945 */ /* 0x000fe20003800000 */
[----:B------:R-:W-:Y:S01]  /*0240*/  SEL R53, R53, RZ, !P0 ;  /* 0x000000ff35357207 */ /* 0x000fe20004000000 */
[----:B------:R-:W3:Y:S01]  /*0250*/  LDC.64 R16, c[0x0][0x230] ;  /* 0x00008c00ff107b82 */ /* 0x000ee20000000a00 */
[----:B------:R-:W-:Y:S01]  /*0260*/  @P1 SHF.R.U32.HI R3, RZ, 0x1f, R2 ;  /* 0x0000001fff031819 */ /* 0x000fe20000011602 */
[----:B------:R-:W4:Y:S03]  /*0270*/  S2R R13, SR_CgaCtaId ;  /* 0x00000000000d7919 */ /* 0x000f260000008800 */
[----:B------:R-:W-:-:S05]  /*0280*/  @P1 LEA.HI.SX32 R3, R2, R3, 0x1c ;  /* 0x0000000302031211 */ /* 0x000fca00078fe2ff */
[----:B------:R-:W-:Y:S01]  /*0290*/  @P1 IMAD R5, R3, 0x4800, RZ ;  /* 0x0000480003051824 */ /* 0x000fe200078e02ff */
[----:B------:R-:W-:-:S03]  /*02a0*/  CS2R R2, SRZ ;  /* 0x0000000000027805 */ /* 0x000fc6000001ff00 */
[--C-:B------:R-:W-:Y:S01]  /*02b0*/  @P1 IMAD.MOV.U32 R2, RZ, RZ, R5.reuse ;  /* 0x000000ffff021224 */ /* 0x100fe200078e0005 */
[----:B------:R-:W-:-:S04]  /*02c0*/  @P1 SHF.R.S32.HI R3, RZ, 0x1f, R5 ;  /* 0x0000001fff031819 */ /* 0x000fc80000011405 */
[----:B------:R-:W-:-:S04]  /*02d0*/  IADD3 R2, P2, R9, R2, RZ ;  /* 0x0000000209027210 */ /* 0x000fc80007f5e0ff */
[----:B------:R-:W-:Y:S02]  /*02e0*/  LEA.HI.X.SX32 R3, R9, R3, 0x1, P2 ;  /* 0x0000000309037211 */ /* 0x000fe400010f0eff */
[----:B------:R-:W5:Y:S01]  /*02f0*/  LDC.64 R8, c[0x0][0x210] ;  /* 0x00008400ff087b82 */ /* 0x000f620000000a00 */
[----:B0-----:R-:W-:Y:S01]  /*0300*/  SHF.R.S32.HI R51, RZ, 0x1f, R0 ;  /* 0x0000001fff337819 */ /* 0x001fe20000011400 */
[----:B-1----:R-:W-:Y:S01]  /*0310*/  IMAD.WIDE.U32 R2, R0, R14, R2 ;  /* 0x0000000e00027225 */ /* 0x002fe200078e0002 */
[----:B--2---:R-:W-:-:S03]  /*0320*/  ISETP.NE.AND P0, PT, R12, RZ, PT ;  /* 0x000000ff0c00720c */ /* 0x004fc60003f05270 */
[----:B------:R-:W-:-:S04]  /*0330*/  IMAD R4, R51, R14, RZ ;  /* 0x0000000e33047224 */ /* 0x000fc800078e02ff */
[----:B------:R-:W-:Y:S02]  /*0340*/  IMAD R5, R0, R15, R4 ;  /* 0x0000000f00057224 */ /* 0x000fe400078e0204 */
[-C--:B---3--:R-:W-:Y:S02]  /*0350*/  IMAD R4, R53, R16.reuse, RZ ;  /* 0x0000001035047224 */ /* 0x088fe400078e02ff */
[----:B------:R-:W-:Y:S02]  /*0360*/  IMAD.IADD R3, R3, 0x1, R5 ;  /* 0x0000000103037824 */ /* 0x000fe400078e0205 */
[C---:B------:R-:W-:Y:S02]  /*0370*/  IMAD R5, R50.reuse, R17, R4 ;  /* 0x0000001132057224 */ /* 0x040fe400078e0204 */
[----:B------:R-:W-:-:S05]  /*0380*/  IMAD.WIDE.U32 R2, R50, R16, R2 ;  /* 0x0000001032027225 */ /* 0x000fca00078e0002 */
[----:B------:R-:W-:Y:S02]  /*0390*/  IADD3 R3, R3, R5, RZ ;  /* 0x0000000503037210 */ /* 0x000fe40007ffe0ff */
[----:B-----5:R-:W-:-:S04]  /*03a0*/  LEA R8, P2, R2, R8, 0x2 ;  /* 0x0000000802087211 */ /* 0x020fc800078410ff */
[----:B------:R-:W-:Y:S01]  /*03b0*/  LEA.HI.X R3, R2, R9, R3, 0x2, P2 ;  /* 0x0000000902037211 */ /* 0x000fe200010f1403 */
[----:B----4-:R-:W-:Y:S08]  /*03c0*/  @P0 BRA `(.L_x_3630) ;  /* 0x0000000000540947 */ /* 0x010ff00003800000 */
[----:B------:R-:W0:Y:S01]  /*03d0*/  S2UR UR7, SR_CgaCtaId ;  /* 0x00000000000779c3 */ /* 0x000e220000008800 */
[----:B------:R-:W-:Y:S01]  /*03e0*/  UMOV UR6, 0x400 ;  /* 0x0000040000067882 */ /* 0x000fe20000000000 */
[----:B------:R-:W-:Y:S01]  /*03f0*/  UMOV UR4, 0x1 ;  /* 0x0000000100047882 */ /* 0x000fe20000000000 */
[----:B------:R-:W-:Y:S01]  /*0400*/  IMAD.MOV.U32 R2, RZ, RZ, 0x12000 ;  /* 0x00012000ff027424 */ /* 0x000fe200078e00ff */
[----:B------:R-:W-:-:S04]  /*0410*/  UIADD3 UR4, -UR4, 0x100000, URZ ;  /* 0x0010000004047890 */ /* 0x000fc8000fffe13f */
[----:B------:R-:W-:Y:S02]  /*0420*/  USHF.L.U32 UR5, UR4, 0xb, URZ ;  /* 0x0000000b04057899 */ /* 0x000fe4000800063f */
[----:B------:R-:W-:Y:S01]  /*0430*/  USHF.L.U32 UR4, UR4, 0x1, URZ ;  /* 0x0000000104047899 */ /* 0x000fe2000800063f */
[----:B------:R-:W-:Y:S01]  /*0440*/  PLOP3.LUT P0, PT, PT, PT, PT, 0x80, 0x0 ;  /* 0x000000000000781c */ /* 0x000fe20003f0f070 */
[----:B------:R-:W-:Y:S01]  /*0450*/  UMOV UR10, 0x1200 ;  /* 0x00001200000a7882 */ /* 0x000fe20000000000 */
[----:B0-----:R-:W-:-:S04]  /*0460*/  ULEA UR6, UR7, UR6, 0x18 ;  /* 0x0000000607067291 */ /* 0x001fc8000f8ec03f */
[----:B------:R-:W-:Y:S01]  /*0470*/  UIADD3 UR7, UR6, 0x1b000, URZ ;  /* 0x0001b00006077890 */ /* 0x000fe2000fffe03f */
[----:B------:R-:W0:Y:S07]  /*0480*/  FENCE.VIEW.ASYNC.S ;  /* 0x00000000000073c6 */ /* 0x000e2e0000000000 */
[----:B0-----:R0:W1:Y:S02]  /*0490*/  SYNCS.EXCH.64 URZ, [UR6+0x1b000], UR4 ;  /* 0x01b00004063f75b2 */ /* 0x0010640008000100 */
[----:B0-----:R-:W-:-:S02]  /*04a0*/  R2UR UR4, R8 ;  /* 0x00000000080472ca */ /* 0x001fc400000e0000 */
[----:B------:R-:W-:Y:S01]  /*04b0*/  R2UR UR5, R3 ;  /* 0x00000000030572ca */ /* 0x000fe200000e0000 */
[----:B-1----:R0:W-:-:S14]  /*04c0*/  SYNCS.ARRIVE.TRANS64 RZ, [UR6+0x1b000], R2 ;  /* 0x01b00002ffff79a7 */ /* 0x0021dc0008000006 */
.L_x_3631:
[----:B------:R-:W-:Y:S01]  /*04d0*/  @P0 ELECT P2, URZ, PT ;  /* 0x00000000003f082f */ /* 0x000fe20003840000 */
[----:B------:R1:W-:-:S12]  /*04e0*/  UBLKCP.S.G [UR6], [UR4], UR10 ;  /* 0x00000006040073ba */ /* 0x0003d8000800020a */
[----:B------:R-:W-:Y:S02]  /*04f0*/  @P2 PLOP3.LUT P0, PT, P2, PT, PT, 0x8, 0x0 ;  /* 0x000000000000281c */ /* 0x000fe4000170e170 */
[----:B------:R-:W-:-:S11]  /*0500*/  PLOP3.LUT P2, PT, PT, PT, PT, 0x8, 0x0 ;  /* 0x000000000000781c */ /* 0x000fd60003f4e170 */
[----:B-1----:R-:W-:Y:S05]  /*0510*/  @P0 BRA.U.ANY `(.L_x_3631) ;  /* 0xfffffffd00ec0947 */ /* 0x002fea000393ffff */
.L_x_3630:
[----:B------:R-:W-:Y:S05]  /*0520*/  BSYNC B0 ;  /* 0x0000000000007941 */ /* 0x000fea0003800000 */
.L_x_3629:
[----:B------:R-:W-:Y:S01]  /*0530*/  BAR.SYNC.DEFER_BLOCKING 0x0 ;  /* 0x0000000000007b1d */ /* 0x000fe20000010000 */
[----:B0-----:R-:W-:Y:S02]  /*0540*/  MOV R2, 0x400 ;  /* 0x0000040000027802 */ /* 0x001fe40000000f00 */
[----:B------:R-:W-:Y:S02]  /*0550*/  CS2R R68, SRZ ;  /* 0x0000000000447805 */ /* 0x000fe4000001ff00 */
[----:B------:R-:W-:Y:S01]  /*0560*/  SHF.L.U32 R3, RZ, 0x1f, RZ ;  /* 0x0000001fff037819 */ /* 0x000fe200000006ff */
[--C-:B------:R-:W-:Y:S01]  /*0570*/  @P1 IMAD.MOV.U32 R68, RZ, RZ, R7.reuse ;  /* 0x000000ffff441224 */ /* 0x100fe200078e0007 */
[----:B------:R-:W-:Y:S02]  /*0580*/  LEA R2, R13, R2, 0x18 ;  /* 0x000000020d027211 */ /* 0x000fe400078ec0ff */
[----:B------:R-:W-:-:S07]  /*0590*/  @P1 SHF.R.S32.HI R69, RZ, 0x1f, R7 ;  /* 0x0000001fff451819 */ /* 0x000fce0000011407 */
.L_x_3632:
[----:B0-----:R0:W1:Y:S02]  /*05a0*/  SYNCS.PHASECHK.TRANS64.TRYWAIT P0, [R2+URZ+0x1b000], R3 ;  /* 0x01b00003020075a7 */ /* 0x001064000800017f */
[----:B-1----:R-:W-:Y:S05]  /*05b0*/  @!P0 NANOSLEEP.SYNCS 0x989680 ;  /* 0x009896800000895d */ /* 0x002fea0003900000 */
[----:B------:R-:W1:Y:S02]  /*05c0*/  @!P0 SYNCS.PHASECHK.TRANS64 P0, [R2+URZ+0x1b000], R3 ;  /* 0x01b00003020085a7 */ /* 0x000e64000800007f */
[----:B-1----:R-:W-:Y:S05]  /*05d0*/  @!P0 BRA `(.L_x_3632) ;  /* 0xfffffffc00f08947 */ /* 0x002fea000383ffff */
[----:B------:R-:W-:Y:S01]  /*05e0*/  SHF.R.S32.HI R5, RZ, 0x1f, R12 ;  /* 0x0000001fff057819 */ /* 0x000fe2000001140c */
[----:B------:R-:W-:Y:S01]  /*05f0*/  IMAD.HI R6, R12, 0x2aaaaaab, RZ ;  /* 0x2aaaaaab0c067827 */ /* 0x000fe200078e02ff */
[----:B------:R-:W-:Y:S01]  /*0600*/  ULDC UR4, c[0x0][0x268] ;  /* 0x00009a0000047ab9 */ /* 0x000fe20000000800 */
[----:B------:R-:W-:Y:S01]  /*0610*/  ULDC.64 UR6, c[0x0][0x258] ;  /* 0x0000960000067ab9 */ /* 0x000fe20000000a00 */
[----:B0-----:R-:W-:Y:S01]  /*0620*/  LEA.HI R3, R5, R12, RZ, 0x7 ;  /* 0x0000000c05037211 */ /* 0x001fe200078f38ff */
[----:B------:R-:W-:Y:S01]  /*0630*/  IMAD R55, R48, -0x60, R55 ;  /* 0xffffffa030377824 */ /* 0x000fe200078e0237 */
[----:B------:R-:W-:Y:S01]  /*0640*/  SHF.R.U32.HI R9, RZ, 0x1f, R6 ;  /* 0x0000001fff097819 */ /* 0x000fe20000011606 */
[----:B------:R-:W-:Y:S01]  /*0650*/  IMAD R51, R51, UR6, RZ ;  /* 0x0000000633337c24 */ /* 0x000fe2000f8e02ff */
[----:B------:R-:W-:Y:S01]  /*0660*/  LOP3.LUT R7, R3, 0x3fffff80, RZ, 0xc0, !PT ;  /* 0x3fffff8003077812 */ /* 0x000fe200078ec0ff */
[----:B------:R-:W-:Y:S01]  /*0670*/  BSSY B0, `(.L_x_3633) ;  /* 0x00000b7000007945 */ /* 0x000fe20003800000 */
[----:B------:R-:W-:Y:S01]  /*0680*/  SHF.R.S32.HI R4, RZ, 0x7, R3 ;  /* 0x00000007ff047819 */ /* 0x000fe20000011403 */
[----:B------:R-:W-:Y:S01]  /*0690*/  IMAD R51, R0, UR7, R51 ;  /* 0x0000000700337c24 */ /* 0x000fe2000f8e0233 */
[-C--:B------:R-:W-:Y:S01]  /*06a0*/  LEA.HI R14, R6, R9.reuse, RZ, 0x1d ;  /* 0x00000009060e7211 */ /* 0x080fe200078fe8ff */
[----:B------:R-:W-:Y:S01]  /*06b0*/  IMAD.IADD R7, R12, 0x1, -R7 ;  /* 0x000000010c077824 */ /* 0x000fe200078e0a07 */
[----:B------:R-:W-:-:S02]  /*06c0*/  LEA.HI.SX32 R3, R6, R9, 0x1e ;  /* 0x0000000906037211 */ /* 0x000fc400078ff2ff */
[----:B------:R-:W-:Y:S01]  /*06d0*/  LEA.HI R15, R6, R9, RZ, 0x1b ;  /* 0x00000009060f7211 */ /* 0x000fe200078fd8ff */
[----:B------:R-:W-:Y:S01]  /*06e0*/  IMAD R7, R4, 0x600, R7 ;  /* 0x0000060004077824 */ /* 0x000fe200078e0207 */
[-C--:B------:R-:W-:Y:S01]  /*06f0*/  LEA.HI R4, R5, R12.reuse, RZ, 0x3 ;  /* 0x0000000c05047211 */ /* 0x080fe200078f18ff */
[----:B------:R-:W-:Y:S01]  /*0700*/  IMAD R66, R3, -0x18, R12 ;  /* 0xffffffe803427824 */ /* 0x000fe200078e020c */
[-C--:B------:R-:W-:Y:S01]  /*0710*/  LEA.HI R8, R5, R12.reuse, RZ, 0x4 ;  /* 0x0000000c05087211 */ /* 0x080fe200078f20ff */
[----:B------:R-:W-:Y:S01]  /*0720*/  IMAD.SHL.U32 R24, R14, 0x40, RZ ;  /* 0x000000400e187824 */ /* 0x000fe200078e00ff */
[----:B------:R-:W-:Y:S02]  /*0730*/  SHF.L.U32 R7, R7, 0x2, RZ ;  /* 0x0000000207077819 */ /* 0x000fe400000006ff */
[CC--:B------:R-:W-:Y:S02]  /*0740*/  LEA.HI R10, R5.reuse, R12.reuse, RZ, 0x6 ;  /* 0x0000000c050a7211 */ /* 0x0c0fe400078f30ff */
[----:B------:R-:W-:Y:S01]  /*0750*/  LEA.HI R6, R5, R12, RZ, 0x5 ;  /* 0x0000000c05067211 */ /* 0x000fe200078f28ff */
[----:B------:R-:W-:Y:S01]  /*0760*/  IMAD R64, R7, 0x4, R2 ;  /* 0x0000000407407824 */ /* 0x000fe200078e0202 */
[----:B------:R-:W-:-:S02]  /*0770*/  LOP3.LUT R5, R4, 0xfffffff8, RZ, 0xc0, !PT ;  /* 0xfffffff804057812 */ /* 0x000fc400078ec0ff */
[----:B------:R-:W-:Y:S02]  /*0780*/  SHF.R.S32.HI R9, RZ, 0x4, R8 ;  /* 0x00000004ff097819 */ /* 0x000fe40000011408 */
[----:B------:R-:W0:Y:S01]  /*0790*/  LDS.128 R44, [R64] ;  /* 0x00000000402c7984 */ /* 0x000e220000000c00 */
[----:B------:R-:W-:Y:S01]  /*07a0*/  IMAD.IADD R22, R12, 0x1, -R5 ;  /* 0x000000010c167824 */ /* 0x000fe200078e0a05 */
[----:B------:R-:W-:Y:S02]  /*07b0*/  LEA.HI R5, R3, R3, RZ, 0x1 ;  /* 0x0000000303057211 */ /* 0x000fe400078f08ff */
[----:B------:R-:W-:Y:S01]  /*07c0*/  LEA.HI R8, R8, R9, RZ, 0x1 ;  /* 0x0000000908087211 */ /* 0x000fe200078f08ff */
[----:B------:R-:W1:Y:S01]  /*07d0*/  LDS.128 R40, [R64+0x2800] ;  /* 0x0028000040287984 */ /* 0x000e620000000c00 */
[----:B------:R-:W-:Y:S02]  /*07e0*/  LEA.HI R23, R22, R22, RZ, 0x1 ;  /* 0x0000001616177211 */ /* 0x000fe400078f08ff */
[----:B------:R-:W-:Y:S01]  /*07f0*/  LOP3.LUT R16, R5, 0x7fffffe, RZ, 0xc0, !PT ;  /* 0x07fffffe05107812 */ /* 0x000fe200078ec0ff */
[----:B------:R-:W2:Y:S01]  /*0800*/  LDS.128 R36, [R64+0x3000] ;  /* 0x0030000040247984 */ /* 0x000ea20000000c00 */
[----:B------:R-:W-:-:S02]  /*0810*/  SHF.R.S32.HI R27, RZ, 0x1f, R66 ;  /* 0x0000001fff1b7819 */ /* 0x000fc40000011442 */
[C---:B------:R-:W-:Y:S01]  /*0820*/  LOP3.LUT R13, R23.reuse, 0x3fffffe, RZ, 0xc0, !PT ;  /* 0x03fffffe170d7812 */ /* 0x040fe200078ec0ff */
[----:B------:R-:W-:Y:S01]  /*0830*/  IMAD.SHL.U32 R23, R23, 0x20, RZ ;  /* 0x0000002017177824 */ /* 0x000fe200078e00ff */
[----:B------:R-:W-:Y:S01]  /*0840*/  LOP3.LUT R8, R8, 0xfffffe, RZ, 0xc0, !PT ;  /* 0x00fffffe08087812 */ /* 0x000fe200078ec0ff */
[----:B------:R-:W-:Y:S01]  /*0850*/  IMAD.IADD R12, R3, 0x1, -R16 ;  /* 0x00000001030c7824 */ /* 0x000fe200078e0a10 */
[----:B------:R-:W-:Y:S01]  /*0860*/  LEA.HI R27, R27, R66, RZ, 0x2 ;  /* 0x000000421b1b7211 */ /* 0x000fe200078f10ff */
[----:B------:R-:W3:Y:S01]  /*0870*/  LDS.128 R16, [R64+0x1800] ;  /* 0x0018000040107984 */ /* 0x000ee20000000c00 */
[----:B------:R-:W-:Y:S01]  /*0880*/  LOP3.LUT R25, R24, 0xc0, RZ, 0xc0, !PT ;  /* 0x000000c018197812 */ /* 0x000fe200078ec0ff */
[----:B------:R-:W-:Y:S01]  /*0890*/  IMAD.IADD R21, R9, 0x1, -R8 ;  /* 0x0000000109157824 */ /* 0x000fe200078e0a08 */
[----:B------:R-:W-:Y:S01]  /*08a0*/  SHF.L.U32 R66, R66, 0x3, RZ ;  /* 0x0000000342427819 */ /* 0x000fe200000006ff */
[----:B------:R-:W-:Y:S01]  /*08b0*/  IMAD R28, R15, 0x8, R12 ;  /* 0x000000080f1c7824 */ /* 0x000fe200078e020c */
[----:B------:R-:W-:Y:S01]  /*08c0*/  LOP3.LUT R20, R4, 0x8, RZ, 0xc0, !PT ;  /* 0x0000000804147812 */ /* 0x000fe200078ec0ff */
[----:B------:R-:W4:Y:S01]  /*08d0*/  LDS.128 R32, [R64+0x3800] ;  /* 0x0038000040207984 */ /* 0x000f220000000c00 */
[----:B------:R-:W-:-:S02]  /*08e0*/  SHF.R.S32.HI R4, RZ, 0x6, R10 ;  /* 0x00000006ff047819 */ /* 0x000fc4000001140a */
[----:B------:R-:W-:Y:S01]  /*08f0*/  SHF.R.U32.HI R7, RZ, 0x1, R6 ;  /* 0x00000001ff077819 */ /* 0x000fe20000011606 */
[----:B------:R-:W5:Y:S01]  /*0900*/  LDS.128 R8, [R64+0x800] ;  /* 0x0008000040087984 */ /* 0x000f620000000c00 */
[----:B------:R-:W-:Y:S01]  /*0910*/  LOP3.LUT R23, R23, 0xc0, RZ, 0xc0, !PT ;  /* 0x000000c017177812 */ /* 0x000fe200078ec0ff */
[----:B------:R-:W-:Y:S01]  /*0920*/  IMAD R21, R4, 0xc, R21 ;  /* 0x0000000c04157824 */ /* 0x000fe200078e0215 */
[----:B------:R-:W-:Y:S02]  /*0930*/  IADD3 R22, R22, -R13, RZ ;  /* 0x8000000d16167210 */ /* 0x000fe40007ffe0ff */
[----:B------:R-:W-:Y:S01]  /*0940*/  LOP3.LUT R26, R25, 0x18, R66, 0xf8, !PT ;  /* 0x00000018191a7812 */ /* 0x000fe200078ef842 */
[----:B------:R-:W5:Y:S01]  /*0950*/  LDS.128 R12, [R64+0x2000] ;  /* 0x00200000400c7984 */ /* 0x000f620000000c00 */
[----:B------:R-:W-:Y:S01]  /*0960*/  SHF.R.S32.HI R27, RZ, 0x2, R27 ;  /* 0x00000002ff1b7819 */ /* 0x000fe2000001141b */
[----:B------:R-:W-:Y:S01]  /*0970*/  IMAD R21, R21, 0x8, R22 ;  /* 0x0000000815157824 */ /* 0x000fe200078e0216 */
[----:B------:R-:W-:-:S02]  /*0980*/  SHF.R.U32.HI R25, RZ, 0x3, R25 ;  /* 0x00000003ff197819 */ /* 0x000fc40000011619 */
[----:B------:R-:W-:Y:S01]  /*0990*/  LOP3.LUT R20, R20, 0x10, R7, 0xf8, !PT ;  /* 0x0000001014147812 */ /* 0x000fe200078ef807 */
[----:B------:R-:W-:Y:S01]  /*09a0*/  IMAD R52, R27, 0x60, R28 ;  /* 0x000000601b347824 */ /* 0x000fe200078e021c */
[--C-:B------:R-:W-:Y:S01]  /*09b0*/  SHF.R.U32.HI R24, RZ, 0x3, R23.reuse ;  /* 0x00000003ff187819 */ /* 0x100fe20000011617 */
[----:B------:R-:W5:Y:S01]  /*09c0*/  LDS.128 R4, [R64+0x1000] ;  /* 0x0010000040047984 */ /* 0x000f620000000c00 */
[----:B------:R-:W-:Y:S01]  /*09d0*/  LOP3.LUT R25, R26, R25, RZ, 0x3c, !PT ;  /* 0x000000191a197212 */ /* 0x000fe200078e3cff */
[----:B0-----:R-:W-:Y:S01]  /*09e0*/  FMUL.FTZ R59, R45, UR4 ;  /* 0x000000042d3b7c20 */ /* 0x001fe20008410000 */
[----:B------:R-:W-:Y:S01]  /*09f0*/  LOP3.LUT R20, R24, R20, R23, 0x1e, !PT ;  /* 0x0000001418147212 */ /* 0x000fe200078e1e17 */
[----:B------:R-:W0:Y:S01]  /*0a00*/  LDS.128 R28, [R64+0x4000] ;  /* 0x00400000401c7984 */ /* 0x000e220000000c00 */
[----:B------:R-:W-:Y:S01]  /*0a10*/  FMUL.FTZ R54, R46, UR4 ;  /* 0x000000042e367c20 */ /* 0x000fe20008410000 */
[----:B------:R-:W-:Y:S01]  /*0a20*/  IMAD.U32 R49, R52, 0x20, R25 ;  /* 0x0000002034317824 */ /* 0x000fe200078e0019 */
[----:B------:R-:W-:Y:S01]  /*0a30*/  LEA R57, R21, R20, 0x5 ;  /* 0x0000001415397211 */ /* 0x000fe200078e28ff */
[----:B------:R-:W0:Y:S01]  /*0a40*/  LDS.128 R24, [R64+0x4800] ;  /* 0x0048000040187984 */ /* 0x000e220000000c00 */
[----:B------:R-:W-:Y:S01]  /*0a50*/  FMUL.FTZ R52, R44, UR4 ;  /* 0x000000042c347c20 */ /* 0x000fe20008410000 */
[----:B------:R-:W-:Y:S01]  /*0a60*/  FMUL.FTZ R61, R47, UR4 ;  /* 0x000000042f3d7c20 */ /* 0x000fe20008410000 */
[----:B-1----:R-:W-:Y:S01]  /*0a70*/  FMUL.FTZ R41, R41, UR4 ;  /* 0x0000000429297c20 */ /* 0x002fe20008410000 */
[----:B------:R-:W1:Y:S01]  /*0a80*/  LDS.128 R20, [R64+0x5000] ;  /* 0x0050000040147984 */ /* 0x000e620000000c00 */
[----:B--2---:R-:W-:Y:S01]  /*0a90*/  FMUL.FTZ R36, R36, UR4 ;  /* 0x0000000424247c20 */ /* 0x004fe20008410000 */
[----:B------:R-:W-:Y:S01]  /*0aa0*/  IMAD R57, R57, 0x2, R2 ;  /* 0x0000000239397824 */ /* 0x000fe200078e0202 */
[----:B------:R-:W-:Y:S01]  /*0ab0*/  SHF.R.S32.HI R67, RZ, 0x1f, R66 ;  /* 0x0000001fff437819 */ /* 0x000fe20000011442 */
[----:B------:R2:W1:Y:S01]  /*0ac0*/  LDS.128 R44, [R64+0x5800] ;  /* 0x00580000402c7984 */ /* 0x0004620000000c00 */
[----:B---3--:R-:W-:Y:S01]  /*0ad0*/  FMUL.FTZ R63, R17, UR4 ;  /* 0x00000004113f7c20 */ /* 0x008fe20008410000 */
[----:B------:R-:W-:Y:S01]  /*0ae0*/  FMUL.FTZ R17, R18, UR4 ;  /* 0x0000000412117c20 */ /* 0x000fe20008410000 */
[----:B------:R-:W-:Y:S01]  /*0af0*/  FMUL.FTZ R18, R19, UR4 ;  /* 0x0000000413127c20 */ /* 0x000fe20008410000 */
[----:B------:R-:W-:Y:S01]  /*0b00*/  FMUL.FTZ R16, R16, UR4 ;  /* 0x0000000410107c20 */ /* 0x000fe20008410000 */
[----:B----4-:R-:W-:Y:S01]  /*0b10*/  FMUL.FTZ R32, R32, UR4 ;  /* 0x0000000420207c20 */ /* 0x010fe20008410000 */
[----:B-----5:R-:W-:Y:S01]  /*0b20*/  FMUL.FTZ R56, R9, UR4 ;  /* 0x0000000409387c20 */ /* 0x020fe20008410000 */
[----:B------:R-:W-:Y:S01]  /*0b30*/  FMUL.FTZ R8, R8, UR4 ;  /* 0x0000000408087c20 */ /* 0x000fe20008410000 */
[----:B------:R-:W-:Y:S01]  /*0b40*/  FMUL.FTZ R9, R10, UR4 ;  /* 0x000000040a097c20 */ /* 0x000fe20008410000 */
[----:B------:R-:W-:Y:S01]  /*0b50*/  FMUL.FTZ R58, R11, UR4 ;  /* 0x000000040b3a7c20 */ /* 0x000fe20008410000 */
[----:B--2---:R-:W-:Y:S01]  /*0b60*/  FMUL.FTZ R64, R15, UR4 ;  /* 0x000000040f407c20 */ /* 0x004fe20008410000 */
        /* <DEDUP_REMOVED lines=15> */
[----:B0-----:R-:W-:Y:S01]  /*0c60*/  FMUL.FTZ R35, R29, UR4 ;  /* 0x000000041d237c20 */ /* 0x001fe20008410000 */
[----:B------:R-:W-:Y:S01]  /*0c70*/  FMUL.FTZ R40, R31, UR4 ;  /* 0x000000041f287c20 */ /* 0x000fe20008410000 */
[----:B------:R-:W-:Y:S01]  /*0c80*/  FMUL.FTZ R29, R30, UR4 ;  /* 0x000000041e1d7c20 */ /* 0x000fe20008410000 */
[----:B------:R-:W-:Y:S01]  /*0c90*/  FMUL.FTZ R31, R26, UR4 ;  /* 0x000000041a1f7c20 */ /* 0x000fe20008410000 */
[----:B------:R-:W-:Y:S01]  /*0ca0*/  FMUL.FTZ R12, R12, UR4 ;  /* 0x000000040c0c7c20 */ /* 0x000fe20008410000 */
[----:B------:R-:W-:Y:S01]  /*0cb0*/  FMUL.FTZ R30, R24, UR4 ;  /* 0x00000004181e7c20 */ /* 0x000fe20008410000 */
[----:B------:R-:W-:Y:S01]  /*0cc0*/  FMUL.FTZ R26, R27, UR4 ;  /* 0x000000041b1a7c20 */ /* 0x000fe20008410000 */
[----:B-1----:R-:W-:Y:S01]  /*0cd0*/  FMUL.FTZ R27, R21, UR4 ;  /* 0x00000004151b7c20 */ /* 0x002fe20008410000 */
[----:B------:R-:W-:Y:S01]  /*0ce0*/  FMUL.FTZ R24, R23, UR4 ;  /* 0x0000000417187c20 */ /* 0x000fe20008410000 */
[----:B------:R-:W-:Y:S01]  /*0cf0*/  FMUL.FTZ R28, R28, UR4 ;  /* 0x000000041c1c7c20 */ /* 0x000fe20008410000 */
[----:B------:R-:W-:Y:S01]  /*0d00*/  FMUL.FTZ R25, R25, UR4 ;  /* 0x0000000419197c20 */ /* 0x000fe20008410000 */
[----:B------:R-:W-:Y:S01]  /*0d10*/  FMUL.FTZ R21, R22, UR4 ;  /* 0x0000000416157c20 */ /* 0x000fe20008410000 */
[----:B------:R-:W-:Y:S01]  /*0d20*/  F2FP.BF16.F32.PACK_AB R6, R56, R8 ;  /* 0x000000083806723e */ /* 0x000fe200000010ff */
[----:B------:R-:W-:Y:S01]  /*0d30*/  FMUL.FTZ R23, R46, UR4 ;  /* 0x000000042e177c20 */ /* 0x000fe20008410000 */
[----:B------:R-:W-:Y:S01]  /*0d40*/  F2FP.BF16.F32.PACK_AB R7, R58, R9 ;  /* 0x000000093a07723e */ /* 0x000fe200000010ff */
[----:B------:R-:W-:Y:S01]  /*0d50*/  FMUL.FTZ R20, R20, UR4 ;  /* 0x0000000414147c20 */ /* 0x000fe20008410000 */
[----:B------:R-:W-:Y:S01]  /*0d60*/  FMUL.FTZ R22, R44, UR4 ;  /* 0x000000042c167c20 */ /* 0x000fe20008410000 */
[----:B------:R-:W-:Y:S01]  /*0d70*/  FMUL.FTZ R45, R45, UR4 ;  /* 0x000000042d2d7c20 */ /* 0x000fe20008410000 */
[----:B------:R-:W-:Y:S01]  /*0d80*/  F2FP.BF16.F32.PACK_AB R4, R59, R52 ;  /* 0x000000343b04723e */ /* 0x000fe200000010ff */
[----:B------:R-:W-:Y:S01]  /*0d90*/  FMUL.FTZ R46, R47, UR4 ;  /* 0x000000042f2e7c20 */ /* 0x000fe20008410000 */
[----:B------:R-:W-:Y:S01]  /*0da0*/  F2FP.BF16.F32.PACK_AB R5, R61, R54 ;  /* 0x000000363d05723e */ /* 0x000fe200000010ff */
[----:B------:R-:W-:Y:S01]  /*0db0*/  ULDC UR4, c[0x0][0x244] ;  /* 0x0000910000047ab9 */ /* 0x000fe20000000800 */
[----:B------:R-:W-:-:S02]  /*0dc0*/  F2FP.BF16.F32.PACK_AB R8, R60, R10 ;  /* 0x0000000a3c08723e */ /* 0x000fc400000010ff */
[----:B------:R-:W-:Y:S01]  /*0dd0*/  F2FP.BF16.F32.PACK_AB R9, R62, R11 ;  /* 0x0000000b3e09723e */ /* 0x000fe200000010ff */
[----:B------:R-:W-:Y:S01]  /*0de0*/  STSM.16.MT88.4 [R57+0x12000], R4 ;  /* 0x0120000439007844 */ /* 0x000fe20000004200 */
        /* <DEDUP_REMOVED lines=8> */
[----:B------:R-:W-:Y:S02]  /*0e70*/  F2FP.BF16.F32.PACK_AB R38, R39, R32 ;  /* 0x000000202726723e */ /* 0x000fe400000010ff */
[----:B------:R-:W-:Y:S01]  /*0e80*/  F2FP.BF16.F32.PACK_AB R36, R43, R36 ;  /* 0x000000242b24723e */ /* 0x000fe200000010ff */
[----:B------:R1:W-:Y:S01]  /*0e90*/  STSM.16.MT88.4 [R57+0x12800], R12 ;  /* 0x0128000c39007844 */ /* 0x0003e20000004200 */
[----:B------:R-:W-:Y:S02]  /*0ea0*/  F2FP.BF16.F32.PACK_AB R39, R34, R33 ;  /* 0x000000212227723e */ /* 0x000fe400000010ff */
[----:B------:R-:W-:-:S02]  /*0eb0*/  F2FP.BF16.F32.PACK_AB R28, R35, R28 ;  /* 0x0000001c231c723e */ /* 0x000fc400000010ff */
[----:B------:R-:W-:Y:S01]  /*0ec0*/  F2FP.BF16.F32.PACK_AB R29, R40, R29 ;  /* 0x0000001d281d723e */ /* 0x000fe200000010ff */
[----:B------:R2:W-:Y:S01]  /*0ed0*/  STSM.16.MT88.4 [R57+0x12c00], R36 ;  /* 0x012c002439007844 */ /* 0x0005e20000004200 */
[----:B------:R-:W-:Y:S01]  /*0ee0*/  F2FP.BF16.F32.PACK_AB R30, R25, R30 ;  /* 0x0000001e191e723e */ /* 0x000fe200000010ff */
[----:B0-----:R-:W-:Y:S01]  /*0ef0*/  IMAD R8, R49, 0x2, R2 ;  /* 0x0000000231087824 */ /* 0x001fe200078e0202 */
[----:B------:R-:W-:Y:S01]  /*0f00*/  F2FP.BF16.F32.PACK_AB R31, R26, R31 ;  /* 0x0000001f1a1f723e */ /* 0x000fe200000010ff */
[----:B------:R-:W-:Y:S01]  /*0f10*/  VIADD R9, R3, 0x10 ;  /* 0x0000001003097836 */ /* 0x000fe20000000000 */
[----:B------:R-:W-:Y:S02]  /*0f20*/  F2FP.BF16.F32.PACK_AB R20, R27, R20 ;  /* 0x000000141b14723e */ /* 0x000fe400000010ff */
[----:B------:R-:W-:Y:S01]  /*0f30*/  F2FP.BF16.F32.PACK_AB R21, R24, R21 ;  /* 0x000000151815723e */ /* 0x000fe200000010ff */
[----:B------:R2:W-:Y:S01]  /*0f40*/  STSM.16.MT88.4 [R57+0x13000], R28 ;  /* 0x0130001c39007844 */ /* 0x0005e20000004200 */
[----:B------:R-:W-:-:S02]  /*0f50*/  F2FP.BF16.F32.PACK_AB R22, R45, R22 ;  /* 0x000000162d16723e */ /* 0x000fc400000010ff */
[----:B------:R-:W-:Y:S02]  /*0f60*/  F2FP.BF16.F32.PACK_AB R23, R46, R23 ;  /* 0x000000172e17723e */ /* 0x000fe400000010ff */
[----:B-1----:R-:W-:Y:S02]  /*0f70*/  VIMNMX R14, R55, 0x60, PT ;  /* 0x00000060370e7848 */ /* 0x002fe40003fe0100 */
[----:B------:R-:W-:Y:S01]  /*0f80*/  ISETP.GE.AND P0, PT, R66, UR4, PT ;  /* 0x0000000442007c0c */ /* 0x000fe2000bf06270 */
[----:B------:R2:W-:Y:S01]  /*0f90*/  STSM.16.MT88.4 [R57+0x13400], R20 ;  /* 0x0134001439007844 */ /* 0x0005e20000004200 */
[----:B------:R-:W-:Y:S01]  /*0fa0*/  IMAD.WIDE.U32 R66, R0, UR6, R66 ;  /* 0x0000000600427c25 */ /* 0x000fe2000f8e0042 */
[----:B------:R-:W-:Y:S01]  /*0fb0*/  BAR.SYNC.DEFER_BLOCKING 0x0 ;  /* 0x0000000000007b1d */ /* 0x000fe20000010000 */
[C---:B------:R-:W-:Y:S02]  /*0fc0*/  ISETP.GE.OR P5, PT, R3.reuse, R14, P0 ;  /* 0x0000000e0300720c */ /* 0x040fe400007a6670 */
[C---:B------:R-:W-:Y:S01]  /*0fd0*/  VIADD R0, R3.reuse, 0x30 ;  /* 0x0000003003007836 */ /* 0x040fe20000000000 */
[----:B------:R-:W-:-:S02]  /*0fe0*/  IADD3 R10, P1, R3, R68, RZ ;  /* 0x00000044030a7210 */ /* 0x000fc40007f3e0ff */
[----:B------:R-:W-:Y:S01]  /*0ff0*/  IADD3 R67, R67, R51, RZ ;  /* 0x0000003343437210 */ /* 0x000fe20007ffe0ff */
[----:B------:R-:W-:Y:S01]  /*1000*/  ULDC.64 UR4, c[0x0][0x260] ;  /* 0x0000980000047ab9 */ /* 0x000fe20000000a00 */
[-C--:B------:R-:W-:Y:S01]  /*1010*/  ISETP.GE.OR P4, PT, R9, R14.reuse, P0 ;  /* 0x0000000e0900720c */ /* 0x080fe20000786670 */
[----:B------:R-:W-:Y:S01]  /*1020*/  IMAD R53, R53, UR4, RZ ;  /* 0x0000000435357c24 */ /* 0x000fe2000f8e02ff */
[C---:B------:R-:W-:Y:S01]  /*1030*/  IADD3 R12, R3.reuse, 0x20, RZ ;  /* 0x00000020030c7810 */ /* 0x040fe20007ffe0ff */
[C---:B------:R-:W-:Y:S01]  /*1040*/  VIADD R9, R3.reuse, 0x40 ;  /* 0x0000004003097836 */ /* 0x040fe20000000000 */
[C---:B------:R-:W-:Y:S01]  /*1050*/  LEA.HI.X.SX32 R11, R3.reuse, R69, 0x1, P1 ;  /* 0x00000045030b7211 */ /* 0x040fe200008f0eff */
[----:B------:R-:W-:Y:S01]  /*1060*/  VIADD R3, R3, 0x50 ;  /* 0x0000005003037836 */ /* 0x000fe20000000000 */
[-C--:B------:R-:W-:Y:S01]  /*1070*/  ISETP.GE.OR P2, PT, R0, R14.reuse, P0 ;  /* 0x0000000e0000720c */ /* 0x080fe20000746670 */
[----:B------:R-:W-:Y:S01]  /*1080*/  IMAD R53, R50, UR5, R53 ;  /* 0x0000000532357c24 */ /* 0x000fe2000f8e0235 */
[-C--:B------:R-:W-:Y:S01]  /*1090*/  ISETP.GE.OR P3, PT, R12, R14.reuse, P0 ;  /* 0x0000000e0c00720c */ /* 0x080fe20000766670 */
[----:B------:R-:W-:Y:S01]  /*10a0*/  IMAD.WIDE.U32 R50, R50, UR4, R66 ;  /* 0x0000000432327c25 */ /* 0x000fe2000f8e0042 */
[----:B------:R-:W-:-:S02]  /*10b0*/  ISETP.GE.OR P1, PT, R9, R14, P0 ;  /* 0x0000000e0900720c */ /* 0x000fc40000726670 */
[----:B------:R-:W-:Y:S01]  /*10c0*/  ISETP.GE.OR P0, PT, R3, R14, P0 ;  /* 0x0000000e0300720c */ /* 0x000fe20000706670 */
[----:B------:R-:W-:Y:S02]  /*10d0*/  VIADD R0, R2, 0x12000 ;  /* 0x0001200002007836 */ /* 0x000fe40000000000 */
[----:B------:R-:W-:Y:S01]  /*10e0*/  IMAD.WIDE R2, R48, 0x60, R10 ;  /* 0x0000006030027825 */ /* 0x000fe200078e020a */
[----:B------:R-:W-:Y:S01]  /*10f0*/  IADD3 R11, R51, R53, RZ ;  /* 0x00000035330b7210 */ /* 0x000fe20007ffe0ff */
[----:B------:R2:W0:Y:S02]  /*1100*/  LDS.128 R4, [R8+0x13400] ;  /* 0x0134000008047984 */ /* 0x0004240000000c00 */
[----:B------:R-:W-:Y:S01]  /*1110*/  IMAD R0, R49, 0x2, R0 ;  /* 0x0000000231007824 */ /* 0x000fe200078e0200 */
[----:B------:R-:W-:Y:S06]  /*1120*/  @P5 BRA `(.L_x_3634) ;  /* 0x00000000002c5947 */ /* 0x000fec0003800000 */
[----:B------:R-:W1:Y:S01]  /*1130*/  LDS.128 R12, [R0] ;  /* 0x00000000000c7984 */ /* 0x000e620000000c00 */
        /* <DEDUP_REMOVED lines=10> */
.L_x_3634:
[----:B------:R-:W-:Y:S05]  /*11e0*/  BSYNC B0 ;  /* 0x0000000000007941 */ /* 0x000fea0003800000 */
.L_x_3633:
[----:B-1----:R1:W3:Y:S01]  /*11f0*/  LDS.128 R12, [R8+0x12400] ;  /* 0x01240000080c7984 */ /* 0x0022e20000000c00 */
[----:B------:R-:W-:Y:S04]  /*1200*/  BSSY B0, `(.L_x_3635) ;  /* 0x000000f000007945 */ /* 0x000fe80003800000 */
[----:B------:R-:W-:Y:S05]  /*1210*/  @P4 BRA `(.L_x_3636) ;  /* 0x0000000000344947 */ /* 0x000fea0003800000 */
[----:B------:R-:W-:Y:S01]  /*1220*/  IADD3 R9, P4, R2, 0x10, RZ ;  /* 0x0000001002097810 */ /* 0x000fe20007f9e0ff */
[----:B------:R-:W-:Y:S01]  /*1230*/  ULDC.64 UR4, c[0x0][0x250] ;  /* 0x0000940000047ab9 */ /* 0x000fe20000000a00 */
[----:B------:R-:W-:Y:S02]  /*1240*/  IMAD.MOV.U32 R16, RZ, RZ, R50 ;  /* 0x000000ffff107224 */ /* 0x000fe400078e0032 */
[----:B------:R-:W-:Y:S01]  /*1250*/  IADD3.X R0, RZ, R3, RZ, P4, !PT ;  /* 0x00000003ff007210 */ /* 0x000fe200027fe4ff */
[----:B------:R-:W-:-:S04]  /*1260*/  IMAD.MOV.U32 R17, RZ, RZ, R11 ;  /* 0x000000ffff117224 */ /* 0x000fc800078e000b */
[----:B------:R-:W-:Y:S02]  /*1270*/  IMAD R0, R0, UR4, RZ ;  /* 0x0000000400007c24 */ /* 0x000fe4000f8e02ff */
[----:B------:R-:W-:-:S04]  /*1280*/  IMAD.WIDE.U32 R16, R9, UR4, R16 ;  /* 0x0000000409107c25 */ /* 0x000fc8000f8e0010 */
[----:B------:R-:W-:Y:S01]  /*1290*/  IMAD R9, R9, UR5, R0 ;  /* 0x0000000509097c24 */ /* 0x000fe2000f8e0200 */
[----:B------:R-:W-:Y:S02]  /*12a0*/  ULDC.64 UR4, c[0x0][0x238] ;  /* 0x00008e0000047ab9 */ /* 0x000fe40000000a00 */
[----:B------:R-:W-:Y:S02]  /*12b0*/  LEA R18, P4, R16, UR4, 0x1 ;  /* 0x0000000410127c11 */ /* 0x000fe4000f8808ff */
[----:B------:R-:W-:-:S04]  /*12c0*/  IADD3 R9, R17, R9, RZ ;  /* 0x0000000911097210 */ /* 0x000fc80007ffe0ff */
[----:B------:R-:W-:-:S05]  /*12d0*/  LEA.HI.X R19, R16, UR5, R9, 0x1, P4 ;  /* 0x0000000510137c11 */ /* 0x000fca000a0f0c09 */
[----:B---3--:R4:W-:Y:S02]  /*12e0*/  STG.E.128 desc[UR8][R18.64], R12 ;  /* 0x0000000c12007986 */ /* 0x0089e4000c101d08 */
.L_x_3636:
[----:B------:R-:W-:Y:S05]  /*12f0*/  BSYNC B0 ;  /* 0x0000000000007941 */ /* 0x000fea0003800000 */
.L_x_3635:
[----:B---34-:R3:W4:Y:S01]  /*1300*/  LDS.128 R12, [R8+0x12800] ;  /* 0x01280000080c7984 */ /* 0x0187220000000c00 */
[----:B------:R-:W-:Y:S04]  /*1310*/  BSSY B0, `(.L_x_3637) ;  /* 0x000000f000007945 */ /* 0x000fe80003800000 */
[----:B------:R-:W-:Y:S05]  /*1320*/  @P3 BRA `(.L_x_3638) ;  /* 0x0000000000343947 */ /* 0x000fea0003800000 */
[----:B------:R-:W-:Y:S01]  /*1330*/  IADD3 R9, P3, R2, 0x20, RZ ;  /* 0x0000002002097810 */ /* 0x000fe20007f7e0ff */
[----:B------:R-:W-:Y:S01]  /*1340*/  ULDC.64 UR4, c[0x0][0x250] ;  /* 0x0000940000047ab9 */ /* 0x000fe20000000a00 */
[----:B------:R-:W-:Y:S01]  /*1350*/  MOV R17, R11 ;  /* 0x0000000b00117202 */ /* 0x000fe20000000f00 */
        /* <DEDUP_REMOVED lines=10> */
.L_x_3638:
[----:B------:R-:W-:Y:S05]  /*1400*/  BSYNC B0 ;  /* 0x0000000000007941 */ /* 0x000fea0003800000 */
.L_x_3637:
[----:B----4-:R4:W0:Y:S01]  /*1410*/  LDS.128 R12, [R8+0x12c00] ;  /* 0x012c0000080c7984 */ /* 0x0108220000000c00 */
        /* <DEDUP_REMOVED lines=14> */
[----:B0-----:R0:W-:Y:S02]  /*1500*/  STG.E.128 desc[UR8][R18.64], R12 ;  /* 0x0000000c12007986 */ /* 0x0011e4000c101d08 */
.L_x_3640:
[----:B------:R-:W-:Y:S05]  /*1510*/  BSYNC B0 ;  /* 0x0000000000007941 */ /* 0x000fea0003800000 */
.L_x_3639:
[----:B0-----:R0:W0:Y:S01]  /*1520*/  LDS.128 R12, [R8+0x13000] ;  /* 0x01300000080c7984 */ /* 0x0010220000000c00 */
[----:B------:R-:W-:Y:S04]  /*1530*/  BSSY B0, `(.L_x_3641) ;  /* 0x000000f000007945 */ /* 0x000fe80003800000 */
[----:B------:R-:W-:Y:S05]  /*1540*/  @P1 BRA `(.L_x_3642) ;  /* 0x0000000000341947 */ /* 0x000fea0003800000 */
[----:B------:R-:W-:Y:S01]  /*1550*/  IADD3 R17, P1, R2, 0x40, RZ ;  /* 0x0000004002117810 */ /* 0x000fe20007f3e0ff */
[----:B------:R-:W-:Y:S01]  /*1560*/  ULDC.64 UR4, c[0x0][0x250] ;  /* 0x0000940000047ab9 */ /* 0x000fe20000000a00 */
[----:B01234-:R-:W-:Y:S02]  /*1570*/  IMAD.MOV.U32 R8, RZ, RZ, R50 ;  /* 0x000000ffff087224 */ /* 0x01ffe400078e0032 */
        /* <DEDUP_REMOVED lines=9> */
[----:B------:R0:W-:Y:S02]  /*1610*/  STG.E.128 desc[UR8][R16.64], R12 ;  /* 0x0000000c10007986 */ /* 0x0001e4000c101d08 */
.L_x_3642:
[----:B------:R-:W-:Y:S05]  /*1620*/  BSYNC B0 ;  /* 0x0000000000007941 */ /* 0x000fea0003800000 */
.L_x_3641:
[----:B------:R-:W-:Y:S05]  /*1630*/  @P0 EXIT ;  /* 0x000000000000094d */ /* 0x000fea0003800000 */
[----:B------:R-:W-:Y:S01]  /*1640*/  IADD3 R9, P0, R2, 0x50, RZ ;  /* 0x0000005002097810 */ /* 0x000fe20007f1e0ff */
[----:B------:R-:W-:-:S04]  /*1650*/  ULDC.64 UR4, c[0x0][0x250] ;  /* 0x0000940000047ab9 */ /* 0x000fc80000000a00 */
[----:B------:R-:W-:Y:S01]  /*1660*/  IMAD.X R2, RZ, RZ, R3, P0 ;  /* 0x000000ffff027224 */ /* 0x000fe200000e0603 */
[----:B------:R-:W-:-:S03]  /*1670*/  MOV R3, R11 ;  /* 0x0000000b00037202 */ /* 0x000fc60000000f00 */
[----:B------:R-:W-:Y:S02]  /*1680*/  IMAD R0, R2, UR4, RZ ;  /* 0x0000000402007c24 */ /* 0x000fe4000f8e02ff */
[----:B------:R-:W-:-:S04]  /*1690*/  IMAD.MOV.U32 R2, RZ, RZ, R50 ;  /* 0x000000ffff027224 */ /* 0x000fc800078e0032 */
[----:B------:R-:W-:-:S04]  /*16a0*/  IMAD.WIDE.U32 R2, R9, UR4, R2 ;  /* 0x0000000409027c25 */ /* 0x000fc8000f8e0002 */
[----:B------:R-:W-:Y:S01]  /*16b0*/  IMAD R9, R9, UR5, R0 ;  /* 0x0000000509097c24 */ /* 0x000fe2000f8e0200 */
[----:B------:R-:W-:Y:S02]  /*16c0*/  ULDC.64 UR4, c[0x0][0x238] ;  /* 0x00008e0000047ab9 */ /* 0x000fe40000000a00 */
[----:B01234-:R-:W-:Y:S01]  /*16d0*/  LEA R8, P0, R2, UR4, 0x1 ;  /* 0x0000000402087c11 */ /* 0x01ffe2000f8008ff */
[----:B------:R-:W-:-:S05]  /*16e0*/  IMAD.IADD R3, R3, 0x1, R9 ;  /* 0x0000000103037824 */ /* 0x000fca00078e0209 */
[----:B------:R-:W-:-:S05]  /*16f0*/  LEA.HI.X R9, R2, UR5, R3, 0x1, P0 ;  /* 0x0000000502097c11 */ /* 0x000fca00080f0c03 */
[----:B------:R-:W-:Y:S01]  /*1700*/  STG.E.128 desc[UR8][R8.64], R4 ;  /* 0x0000000408007986 */ /* 0x000fe2000c101d08 */
[----:B------:R-:W-:Y:S05]  /*1710*/  EXIT ;  /* 0x000000000000794d */ /* 0x000fea0003800000 */
.L_x_3643:
        /* <DEDUP_REMOVED lines=14> */
.L_x_3879:


//--------------------- .text._ZN7cutlass13device_kernelIN5flash32FlashAttnBwdPostprocessConvertdQIN4cute5tupleIJNS3_1CILi64EEENS5_ILi192EEEEEENS_10bfloat16_tEfNS_4arch4Sm90ELi384ENS3_8TiledMMAINS3_8MMA_AtomIJNS3_4SM904GMMA27MMA_64x64x16_F32BF16BF16_SSILNSF_5MajorE0ELSH_1ELNSF_7ScaleInE1ELSI_1EEEEEENS3_6LayoutINS4_IJNS5_ILi1EEENS5_ILi3EEESM_EEENS4_IJNS5_ILi0EEESM_SP_EEEEENS4_IJNS3_10UnderscoreESS_SS_EEEEELb0EEEEEvNT_6ParamsE --------------------------
	.section	.text._ZN7cutlass13device_kernelIN5flash32FlashAttnBwdPostprocessConvertdQIN4cute5tupleIJNS3_1CILi64EEENS5_ILi192EEEEEENS_10bfloat16_tEfNS_4arch4Sm90ELi384ENS3_8TiledMMAINS3_8MMA_AtomIJNS3_4SM904GMMA27MMA_64x64x16_F32BF16BF16_SSILNSF_5MajorE0ELSH_1ELNSF_7ScaleInE1ELSI_1EEEEEENS3_6LayoutINS4_IJNS5_ILi1EEENS5_ILi3EEESM_EEENS4_IJNS5_ILi0EEESM_SP_EEEEENS4_IJNS3_10UnderscoreESS_SS_EEEEELb0EEEEEvNT_6ParamsE,"ax",@progbits
	.align	128
.text._ZN7cutlass13device_kernelIN5flash32FlashAttnBwdPostprocessConvertdQIN4cute5tupleIJNS3_1CILi64EEENS5_ILi192EEEEEENS_10bfloat16_tEfNS_4arch4Sm90ELi384ENS3_8TiledMMAINS3_8MMA_AtomIJNS3_4SM904GMMA27MMA_64x64x16_F32BF16BF16_SSILNSF_5MajorE0ELSH_1ELNSF_7ScaleInE1ELSI_1EEEEEENS3_6LayoutINS4_IJNS5_ILi1EEENS5_ILi3EEESM_EEENS4_IJNS5_ILi0EEESM_SP_EEEEENS4_IJNS3_10UnderscoreESS_SS_EEEEELb0EEEEEvNT_6ParamsE:
        .type           _ZN7cutlass13device_kernelIN5flash32FlashAttnBwdPostprocessConvertdQIN4cute5tupleIJNS3_1CILi64EEENS5_ILi192EEEEEENS_10bfloat16_tEfNS_4arch4Sm90ELi384ENS3_8TiledMMAINS3_8MMA_AtomIJNS3_4SM904GMMA27MMA_64x64x16_F32BF16BF16_SSILNSF_5MajorE0ELSH_1ELNSF_7ScaleInE1ELSI_1EEEEEENS3_6LayoutINS4_IJNS5_ILi1EEENS5_ILi3EEESM_EEENS4_IJNS5_ILi0EEESM_SP_EEEEENS4_IJNS3_10UnderscoreESS_SS_EEEEELb0EEEEEvNT_6ParamsE,@function
        .size           _ZN7cutlass13device_kernelIN5flash32FlashAttnBwdPostprocessConvertdQIN4cute5tupleIJNS3_1CILi64EEENS5_ILi192EEEEEENS_10bfloat16_tEfNS_4arch4Sm90ELi384ENS3_8TiledMMAINS3_8MMA_AtomIJNS3_4SM904GMMA27MMA_64x64x16_F32BF16BF16_SSILNSF_5MajorE0ELSH_1ELNSF_7ScaleInE1ELSI_1EEEEEENS3_6LayoutINS4_IJNS5_ILi1EEENS5_ILi3EEESM_EEENS4_IJNS5_ILi0EEESM_SP_EEEEENS4_IJNS3_10UnderscoreESS_SS_EEEEELb0EEEEEvNT_6ParamsE,(.L_x_3880 - _ZN7cutlass13device_kernelIN5flash32FlashAttnBwdPostprocessConvertdQIN4cute5tupleIJNS3_1CILi64EEENS5_ILi192EEEEEENS_10bfloat16_tEfNS_4arch4Sm90ELi384ENS3_8TiledMMAINS3_8MMA_AtomIJNS3_4SM904GMMA27MMA_64x64x16_F32BF16BF16_SSILNSF_5MajorE0ELSH_1ELNSF_7ScaleInE1ELSI_1EEEEEENS3_6LayoutINS4_IJNS5_ILi1EEENS5_ILi3EEESM_EEENS4_IJNS5_ILi0EEESM_SP_EEEEENS4_IJNS3_10UnderscoreESS_SS_EEEEELb0EEEEEvNT_6ParamsE)
        .other          _ZN7cutlass13device_kernelIN5flash32FlashAttnBwdPostprocessConvertdQIN4cute5tupleIJNS3_1CILi64EEENS5_ILi192EEEEEENS_10bfloat16_tEfNS_4arch4Sm90ELi384ENS3_8TiledMMAINS3_8MMA_AtomIJNS3_4SM904GMMA27MMA_64x64x16_F32BF16BF16_SSILNSF_5MajorE0ELSH_1ELNSF_7ScaleInE1ELSI_1EEEEEENS3_6LayoutINS4_IJNS5_ILi1EEENS5_ILi3EEESM_EEENS4_IJNS5_ILi0EEESM_SP_EEEEENS4_IJNS3_10UnderscoreESS_SS_EEEEELb0EEEEEvNT_6ParamsE,@"STO_CUDA_ENTRY STV_DEFAULT"
_ZN7cutlass13device_kernelIN5flash32FlashAttnBwdPostprocessConvertdQIN4cute5tupleIJNS3_1CILi64EEENS5_ILi192EEEEEENS_10bfloat16_tEfNS_4arch4Sm90ELi384ENS3_8TiledMMAINS3_8MMA_AtomIJNS3_4SM904GMMA27MMA_64x64x16_F32BF16BF16_SSILNSF_5MajorE0ELSH_1ELNSF_7ScaleInE1ELSI_1EEEEEENS3_6LayoutINS4_IJNS5_ILi1EEENS5_ILi3EEESM_EEENS4_IJNS5_ILi0EEESM_SP_EEEEENS4_IJNS3_10UnderscoreESS_SS_EEEEELb0EEEEEvNT_6ParamsE:
[----:B------:R-:W-:Y:S08]  /*0000*/  LDC R1, c[0x0][0x28] ;  /* 0x00000a00ff017b82 */ /* 0x000ff00000000800 */
[----:B------:R-:W0:Y:S01]  /*0010*/  LDC.64 R2, c[0x0][0x278] ;  /* 0x00009e00ff027b82 */ /* 0x000e220000000a00 */
[----:B------:R-:W1:Y:S01]  /*0020*/  S2R R13, SR_CTAID.Z ;  /* 0x00000000000d7919 */ /* 0x000e620000002700 */
[----:B------:R-:W-:-:S06]  /*0030*/  ULDC.64 UR8, c[0x0][0x208] ;  /* 0x0000820000087ab9 */ /* 0x000fcc0000000a00 */
[----:B------:R-:W2:Y:S08]  /*0040*/  LDC.64 R10, c[0x0][0x270] ;  /* 0x00009c00ff0a7b82 */ /* 0x000eb00000000a00 */
[----:B------:R-:W1:Y:S01]  /*0050*/  LDC.64 R4, c[0x0][0x270] ;  /* 0x00009c00ff047b82 */ /* 0x000e620000000a00 */
[----:B0-----:R-:W-:-:S04]  /*0060*/  ISETP.NE.U32.AND P2, PT, R2, RZ, PT ;  /* 0x000000ff0200720c */ /* 0x001fc80003f45070 */
[----:B------:R-:W-:Y:S02]  /*0070*/  ISETP.NE.AND.EX P2, PT, R3, RZ, PT, P2 ;  /* 0x000000ff0300720c */ /* 0x000fe40003f45320 */
[----:B--2---:R-:W-:-:S04]  /*0080*/  ISETP.NE.U32.AND P1, PT, R10, RZ, PT ;  /* 0x000000ff0a00720c */ /* 0x004fc80003f25070 */
[----:B------:R-:W-:Y:S01]  /*0090*/  ISETP.NE.AND.EX P1, PT, R11, RZ, PT, P1 ;  /* 0x000000ff0b00720c */ /* 0x000fe20003f25310 */
[----:B------:R-:W-:Y:S01]  /*00a0*/  ULDC UR4, c[0x0][0x240] ;  /* 0x0000900000047ab9 */ /* 0x000fe20000000800 */
[----:B-1----:R-:W-:-:S05]  /*00b0*/  IMAD.WIDE R4, R13, 0x4, R4 ;  /* 0x000000040d047825 */ /* 0x002fca00078e0204 */
[----:B------:R-:W0:Y:S01]  /*00c0*/  @P2 LDC.64 R6, c[0x0][0x278] ;  /* 0x00009e00ff062b82 */ /* 0x000e220000000a00 */
[----:B------:R-:W-:-:S05]  /*00d0*/  IMAD.U32 R43, RZ, RZ, UR4 ;  /* 0x00000004ff2b7e24 */ /* 0x000fca000f8e00ff */
[----:B------:R1:W5:Y:S01]  /*00e0*/  @P1 LDG.E R9, desc[UR8][R4.64] ;  /* 0x0000000804091981 */ /* 0x000362000c1e1900 */
[----:B0-----:R-:W-:-:S05]  /*00f0*/  @P2 IMAD.WIDE R6, R13, 0x4, R6 ;  /* 0x000000040d062825 */ /* 0x001fca00078e0206 */
[----:B------:R1:W5:Y:S01]  /*0100*/  @P2 LDG.E R43, desc[UR8][R6.64] ;  /* 0x00000008062b2981 */ /* 0x000362000c1e1900 */
[----:B------:R-:W-:Y:S01]  /*0110*/  ISETP.NE.U32.AND P0, PT, R10, RZ, PT ;  /* 0x000000ff0a00720c */ /* 0x000fe20003f05070 */
[----:B------:R-:W0:Y:S03]  /*0120*/  S2R R3, SR_CTAID.X ;  /* 0x0000000000037919 */ /* 0x000e260000002500 */
[----:B------:R-:W-:Y:S01]  /*0130*/  ISETP.NE.AND.EX P0, PT, R11, RZ, PT, P0 ;  /* 0x000000ff0b00720c */ /* 0x000fe20003f05300 */
[----:B0-----:R-:W-:Y:S01]  /*0140*/  IMAD.SHL.U32 R40, R3, 0x40, RZ ;  /* 0x0000004003287824 */ /* 0x001fe200078e00ff */
[----:B-1----:R-:W-:Y:S11]  /*0150*/  @P2 BRA `(.L_x_3644) ;  /* 0x0000000000102947 */ /* 0x002ff60003800000 */
[----:B------:R-:W-:Y:S05]  /*0160*/  @!P1 BRA `(.L_x_3644) ;  /* 0x00000000000c9947 */ /* 0x000fea0003800000 */
[----:B------:R-:W2:Y:S04]  /*0170*/  LDG.E R0, desc[UR8][R4.64] ;  /* 0x0000000804007981 */ /* 0x000ea8000c1e1900 */
[----:B-----5:R-:W2:Y:S02]  /*0180*/  LDG.E R43, desc[UR8][R4.64+0x4] ;  /* 0x00000408042b7981 */ /* 0x020ea4000c1e1900 */
[----:B--2---:R-:W-:-:S07]  /*0190*/  IMAD.IADD R43, R43, 0x1, -R0 ;  /* 0x000000012b2b7824 */ /* 0x004fce00078e0a00 */
.L_x_3644:
[----:B-----5:R-:W-:-:S13]  /*01a0*/  ISETP.LE.AND P2, PT, R43, R40, PT ;  /* 0x000000282b00720c */ /* 0x020fda0003f43270 */
[----:B------:R-:W-:Y:S05]  /*01b0*/  @P0 EXIT P2 ;  /* 0x000000000000094d */ /* 0x000fea0001000000 */
[----:B------:R-:W0:Y:S01]  /*01c0*/  S2R R6, SR_CTAID.Y ;  /* 0x0000000000067919 */ /* 0x000e220000002600 */
[----:B------:R-:W-:Y:S01]  /*01d0*/  @P1 IMAD R0, R13, 0x40, R9 ;  /* 0x000000400d001824 */ /* 0x000fe200078e0209 */
[----:B------:R-:W1:Y:S01]  /*01e0*/  LDC.64 R14, c[0x0][0x228] ;  /* 0x00008a00ff0e7b82 */ /* 0x000e620000000a00 */
[----:B------:R-:W-:Y:S01]  /*01f0*/  CS2R R10, SRZ ;  /* 0x00000000000a7805 */ /* 0x000fe2000001ff00 */
[----:B------:R-:W2:Y:S01]  /*0200*/  S2R R17, SR_TID.X ;  /* 0x0000000000117919 */ /* 0x000ea20000002100 */
[----:B------:R-:W-:Y:S01]  /*0210*/  IMAD R7, R3, 0x3000, RZ ;  /* 0x0000300003077824 */ /* 0x000fe200078e02ff */
[----:B------:R-:W-:Y:S01]  /*0220*/  @P1 SHF.R.S32.HI R5, RZ, 0x1f, R0 ;  /* 0x0000001fff051819 */ /* 0x000fe20000011400 */
[----:B------:R-:W-:Y:S01]  /*0230*/  BSSY B0, `(.L_x_3645) ;  /* 0x0000030000007945 */ /* 0x000fe20003800000 */
[----:B------:R-:W3:Y:S01]  /*0240*/  S2R R2, SR_CgaCtaId ;  /* 0x0000000000027919 */ /* 0x000ee20000008800 */
[----:B------:R-:W-:Y:S01]  /*0250*/  SEL R4, R13, RZ, !P0 ;  /* 0x000000ff0d047207 */ /* 0x000fe20004000000 */
[----:B------:R-:W4:Y:S01]  /*0260*/  LDC.64 R18, c[0x0][0x230] ;  /* 0x00008c00ff127b82 */ /* 0x000f220000000a00 */
[----:B------:R-:W-:-:S04]  /*0270*/  @P1 LEA.HI R5, R5, R0, RZ, 0x6 ;  /* 0x0000000005051211 */ /* 0x000fc800078f30ff */
[----:B------:R-:W-:-:S03]  /*0280*/  @P1 SHF.R.S32.HI R5, RZ, 0x6, R5 ;  /* 0x00000006ff051819 */ /* 0x000fc60000011405 */
[----:B------:R-:W5:Y:S02]  /*0290*/  LDC.64 R20, c[0x0][0x210] ;  /* 0x00008400ff147b82 */ /* 0x000f640000000a00 */
[----:B------:R-:W-:-:S04]  /*02a0*/  @P1 IMAD R5, R5, 0x3000, RZ ;  /* 0x0000300005051824 */ /* 0x000fc800078e02ff */
[--C-:B------:R-:W-:Y:S01]  /*02b0*/  @P1 IMAD.MOV.U32 R10, RZ, RZ, R5.reuse ;  /* 0x000000ffff0a1224 */ /* 0x100fe200078e0005 */
[----:B------:R-:W-:-:S04]  /*02c0*/  @P1 SHF.R.S32.HI R11, RZ, 0x1f, R5 ;  /* 0x0000001fff0b1819 */ /* 0x000fc80000011405 */
[C---:B------:R-:W-:Y:S02]  /*02d0*/  IADD3 R10, P2, R7.reuse, R10, RZ ;  /* 0x0000000a070a7210 */ /* 0x040fe40007f5e0ff */
[----:B0-----:R-:W-:Y:S02]  /*02e0*/  SHF.R.S32.HI R5, RZ, 0x1f, R6 ;  /* 0x0000001fff057819 */ /* 0x001fe40000011406 */
[----:B------:R-:W-:Y:S02]  /*02f0*/  LEA.HI.X.SX32 R11, R7, R11, 0x1, P2 ;  /* 0x0000000b070b7211 */ /* 0x000fe400010f0eff */
[----:B------:R-:W-:Y:S01]  /*0300*/  SHF.R.S32.HI R7, RZ, 0x1f, R13 ;  /* 0x0000001fff077819 */ /* 0x000fe2000001140d */
[-C--:B-1----:R-:W-:Y:S02]  /*0310*/  IMAD R0, R5, R14.reuse, RZ ;  /* 0x0000000e05007224 */ /* 0x082fe400078e02ff */
[----:B------:R-:W-:Y:S01]  /*0320*/  IMAD.WIDE.U32 R10, R6, R14, R10 ;  /* 0x0000000e060a7225 */ /* 0x000fe200078e000a */
[----:B------:R-:W-:-:S02]  /*0330*/  SEL R7, R7, RZ, !P0 ;  /* 0x000000ff07077207 */ /* 0x000fc40004000000 */
[----:B--2---:R-:W-:Y:S01]  /*0340*/  ISETP.NE.AND P0, PT, R17, RZ, PT ;  /* 0x000000ff1100720c */ /* 0x004fe20003f05270 */
[----:B------:R-:W-:Y:S02]  /*0350*/  IMAD R15, R6, R15, R0 ;  /* 0x0000000f060f7224 */ /* 0x000fe400078e0200 */
[-C--:B----4-:R-:W-:Y:S02]  /*0360*/  IMAD R0, R7, R18.reuse, RZ ;  /* 0x0000001207007224 */ /* 0x090fe400078e02ff */
[----:B------:R-:W-:Y:S02]  /*0370*/  IMAD.IADD R11, R11, 0x1, R15 ;  /* 0x000000010b0b7824 */ /* 0x000fe400078e020f */
[C---:B------:R-:W-:Y:S02]  /*0380*/  IMAD R13, R4.reuse, R19, R0 ;  /* 0x00000013040d7224 */ /* 0x040fe400078e0200 */
[----:B------:R-:W-:-:S05]  /*0390*/  IMAD.WIDE.U32 R10, R4, R18, R10 ;  /* 0x00000012040a7225 */ /* 0x000fca00078e000a */
[----:B------:R-:W-:Y:S02]  /*03a0*/  IADD3 R0, R11, R13, RZ ;  /* 0x0000000d0b007210 */ /* 0x000fe40007ffe0ff */
[----:B-----5:R-:W-:-:S04]  /*03b0*/  LEA R20, P2, R10, R20, 0x2 ;  /* 0x000000140a147211 */ /* 0x020fc800078410ff */
[----:B------:R-:W-:Y:S01]  /*03c0*/  LEA.HI.X R0, R10, R21, R0, 0x2, P2 ;  /* 0x000000150a007211 */ /* 0x000fe200010f1400 */
[----:B---3--:R-:W-:Y:S08]  /*03d0*/  @P0 BRA `(.L_x_3646) ;  /* 0x0000000000540947 */ /* 0x008ff00003800000 */
        /* <DEDUP_REMOVED lines=16> */
.L_x_3647:
[----:B------:R-:W-:Y:S01]  /*04e0*/  @P0 ELECT P2, URZ, PT ;  /* 0x00000000003f082f */ /* 0x000fe20003840000 */
[----:B------:R1:W-:-:S12]  /*04f0*/  UBLKCP.S.G [UR6], [UR4], UR10 ;  /* 0x00000006040073ba */ /* 0x0003d8000800020a */
[----:B------:R-:W-:Y:S02]  /*0500*/  @P2 PLOP3.LUT P0, PT, P2, PT, PT, 0x8, 0x0 ;  /* 0x000000000000281c */ /* 0x000fe4000170e170 */
[----:B------:R-:W-:-:S11]  /*0510*/  PLOP3.LUT P2, PT, PT, PT, PT, 0x8, 0x0 ;  /* 0x000000000000781c */ /* 0x000fd60003f4e170 */
[----:B-1----:R-:W-:Y:S05]  /*0520*/  @P0 BRA.U.ANY `(.L_x_3647) ;  /* 0xfffffffd00ec0947 */ /* 0x002fea000393ffff */
.L_x_3646:
[----:B------:R-:W-:Y:S05]  /*0530*/  BSYNC B0 ;  /* 0x0000000000007941 */ /* 0x000fea0003800000 */
.L_x_3645:
[----:B------:R-:W-:Y:S01]  /*0540*/  BAR.SYNC.DEFER_BLOCKING 0x0 ;  /* 0x0000000000007b1d */ /* 0x000fe20000010000 */
[----:B------:R-:W-:Y:S02]  /*0550*/  MOV R41, 0x400 ;  /* 0x0000040000297802 */ /* 0x000fe40000000f00 */
[----:B------:R-:W-:Y:S02]  /*0560*/  CS2R R50, SRZ ;  /* 0x0000000000327805 */ /* 0x000fe4000001ff00 */
[----:B------:R-:W-:Y:S01]  /*0570*/  SHF.L.U32 R0, RZ, 0x1f, RZ ;  /* 0x0000001fff007819 */ /* 0x000fe200000006ff */
[--C-:B------:R-:W-:Y:S01]  /*0580*/  @P1 IMAD.MOV.U32 R50, RZ, RZ, R9.reuse ;  /* 0x000000ffff321224 */ /* 0x100fe200078e0009 */
[----:B------:R-:W-:Y:S02]  /*0590*/  LEA R41, R2, R41, 0x18 ;  /* 0x0000002902297211 */ /* 0x000fe400078ec0ff */
[----:B------:R-:W-:-:S07]  /*05a0*/  @P1 SHF.R.S32.HI R51, RZ, 0x1f, R9 ;  /* 0x0000001fff331819 */ /* 0x000fce0000011409 */
.L_x_3648:
[----:B-1----:R1:W2:Y:S02]  /*05b0*/  SYNCS.PHASECHK.TRANS64.TRYWAIT P0, [R41+URZ+0x12000], R0 ;  /* 0x01200000290075a7 */ /* 0x0022a4000800017f */
[----:B--2---:R-:W-:Y:S05]  /*05c0*/  @!P0 NANOSLEEP.SYNCS 0x989680 ;  /* 0x009896800000895d */ /* 0x004fea0003900000 */
[----:B------:R-:W2:Y:S02]  /*05d0*/  @!P0 SYNCS.PHASECHK.TRANS64 P0, [R41+URZ+0x12000], R0 ;  /* 0x01200000290085a7 */ /* 0x000ea4000800007f */
[----:B--2---:R-:W-:Y:S05]  /*05e0*/  @!P0 BRA `(.L_x_3648) ;  /* 0xfffffffc00f08947 */ /* 0x004fea000383ffff */
[----:B------:R-:W-:Y:S01]  /*05f0*/  SHF.R.S32.HI R46, RZ, 0x1f, R17 ;  /* 0x0000001fff2e7819 */ /* 0x000fe20000011411 */
[----:B------:R-:W-:Y:S01]  /*0600*/  IMAD.HI R16, R17, 0x2aaaaaab, RZ ;  /* 0x2aaaaaab11107827 */ /* 0x000fe200078e02ff */
[----:B------:R-:W-:Y:S01]  /*0610*/  ULDC UR4, c[0x0][0x268] ;  /* 0x00009a0000047ab9 */ /* 0x000fe20000000800 */
[----:B------:R-:W-:Y:S01]  /*0620*/  ULDC.64 UR6, c[0x0][0x258] ;  /* 0x0000960000067ab9 */ /* 0x000fe20000000a00 */
[CC--:B-1----:R-:W-:Y:S01]  /*0630*/  LEA.HI R0, R46.reuse, R17.reuse, RZ, 0x7 ;  /* 0x000000112e007211 */ /* 0x0c2fe200078f38ff */
[----:B------:R-:W-:Y:S01]  /*0640*/  IMAD R5, R5, UR6, RZ ;  /* 0x0000000605057c24 */ /* 0x000fe2000f8e02ff */
[-C--:B0-----:R-:W-:Y:S01]  /*0650*/  LEA.HI R8, R46, R17.reuse, RZ, 0x5 ;  /* 0x000000112e087211 */ /* 0x081fe200078f28ff */
[----:B------:R-:W-:Y:S01]  /*0660*/  BSSY B0, `(.L_x_3649) ;  /* 0x0000099000007945 */ /* 0x000fe20003800000 */
[C---:B------:R-:W-:Y:S01]  /*0670*/  LOP3.LUT R2, R0.reuse, 0xfffff80, RZ, 0xc0, !PT ;  /* 0x0fffff8000027812 */ /* 0x040fe200078ec0ff */
[----:B------:R-:W-:Y:S01]  /*0680*/  IMAD.SHL.U32 R0, R0, 0x20, RZ ;  /* 0x0000002000007824 */ /* 0x000fe200078e00ff */
[----:B------:R-:W-:-:S02]  /*0690*/  LEA.HI R46, R46, R17, RZ, 0x4 ;  /* 0x000000112e2e7211 */ /* 0x000fc400078f20ff */
[----:B------:R-:W-:Y:S01]  /*06a0*/  SHF.R.S32.HI R12, RZ, 0x5, R8 ;  /* 0x00000005ff0c7819 */ /* 0x000fe20000011408 */
[C---:B------:R-:W-:Y:S01]  /*06b0*/  IMAD.IADD R2, R17.reuse, 0x1, -R2 ;  /* 0x0000000111027824 */ /* 0x040fe200078e0a02 */
[----:B------:R-:W-:Y:S02]  /*06c0*/  LOP3.LUT R21, R0, 0xfffff000, RZ, 0xc0, !PT ;  /* 0xfffff00000157812 */ /* 0x000fe400078ec0ff */
[----:B------:R-:W-:Y:S02]  /*06d0*/  LOP3.LUT R0, R46, 0xfffffff0, RZ, 0xc0, !PT ;  /* 0xfffffff02e007812 */ /* 0x000fe400078ec0ff */
[----:B------:R-:W-:Y:S01]  /*06e0*/  SHF.R.S32.HI R9, RZ, 0x1f, R8 ;  /* 0x0000001fff097819 */ /* 0x000fe20000011408 */
[----:B------:R-:W-:Y:S01]  /*06f0*/  IMAD R2, R2, 0x4, R21 ;  /* 0x0000000402027824 */ /* 0x000fe200078e0215 */
[----:B------:R-:W-:Y:S01]  /*0700*/  SHF.R.U32.HI R19, RZ, 0x1f, R16 ;  /* 0x0000001fff137819 */ /* 0x000fe20000011610 */
[----:B------:R-:W-:Y:S01]  /*0710*/  IMAD.IADD R45, R17, 0x1, -R0 ;  /* 0x00000001112d7824 */ /* 0x000fe200078e0a00 */
[----:B------:R-:W-:-:S02]  /*0720*/  LEA.HI R9, R9, R12, RZ, 0x2 ;  /* 0x0000000c09097211 */ /* 0x000fc400078f10ff */
[----:B------:R-:W-:Y:S02]  /*0730*/  LEA.HI.SX32 R0, R16, R19, 0x1e ;  /* 0x0000001310007211 */ /* 0x000fe400078ff2ff */
[----:B------:R-:W-:Y:S02]  /*0740*/  SHF.R.S32.HI R52, RZ, 0x1f, R45 ;  /* 0x0000001fff347819 */ /* 0x000fe4000001142d */
[----:B------:R-:W-:Y:S01]  /*0750*/  LOP3.LUT R13, R9, 0x3ffffc, RZ, 0xc0, !PT ;  /* 0x003ffffc090d7812 */ /* 0x000fe200078ec0ff */
[----:B------:R-:W-:Y:S01]  /*0760*/  IMAD R44, R0, -0x18, R17 ;  /* 0xffffffe8002c7824 */ /* 0x000fe200078e0211 */
[----:B------:R-:W-:Y:S01]  /*0770*/  LEA.HI R52, R52, R45, RZ, 0x3 ;  /* 0x0000002d34347211 */ /* 0x000fe200078f18ff */
[----:B------:R-:W-:Y:S01]  /*0780*/  IMAD.SHL.U32 R37, R0, 0x40, RZ ;  /* 0x0000004000257824 */ /* 0x000fe200078e00ff */
[----:B------:R-:W-:Y:S01]  /*0790*/  LEA R36, R2, R41, 0x2 ;  /* 0x0000002902247211 */ /* 0x000fe200078e10ff */
[----:B------:R-:W-:Y:S01]  /*07a0*/  IMAD.IADD R42, R12, 0x1, -R13 ;  /* 0x000000010c2a7824 */ /* 0x000fe200078e0a0d */
[C---:B------:R-:W-:Y:S01]  /*07b0*/  LOP3.LUT R24, R52.reuse, 0xfffffff8, RZ, 0xc0, !PT ;  /* 0xfffffff834187812 */ /* 0x040fe200078ec0ff */
[----:B------:R-:W-:Y:S01]  /*07c0*/  IMAD.SHL.U32 R52, R52, 0x40, RZ ;  /* 0x0000004034347824 */ /* 0x000fe200078e00ff */
[----:B------:R-:W-:Y:S01]  /*07d0*/  SHF.R.S32.HI R25, RZ, 0x1f, R44 ;  /* 0x0000001fff197819 */ /* 0x000fe2000001142c */
[----:B------:R-:W0:Y:S01]  /*07e0*/  LDS.128 R12, [R36+0x800] ;  /* 0x00080000240c7984 */ /* 0x000e220000000c00 */
[----:B------:R-:W-:Y:S01]  /*07f0*/  IMAD R42, R42, 0x400, R21 ;  /* 0x000004002a2a7824 */ /* 0x000fe200078e0215 */
[----:B------:R-:W-:Y:S01]  /*0800*/  LOP3.LUT R37, R37, 0x1c0, RZ, 0xc0, !PT ;  /* 0x000001c025257812 */ /* 0x000fe200078ec0ff */
[----:B------:R-:W-:Y:S01]  /*0810*/  IMAD.IADD R45, R45, 0x1, -R24 ;  /* 0x000000012d2d7824 */ /* 0x000fe200078e0a18 */
[----:B------:R-:W1:Y:S01]  /*0820*/  LDS.128 R20, [R36+0x1800] ;  /* 0x0018000024147984 */ /* 0x000e620000000c00 */
[----:B------:R-:W-:-:S02]  /*0830*/  LEA.HI R53, R25, R44, RZ, 0x3 ;  /* 0x0000002c19357211 */ /* 0x000fc400078f18ff */
[----:B------:R-:W-:Y:S01]  /*0840*/  SHF.L.U32 R44, R44, 0x3, RZ ;  /* 0x000000032c2c7819 */ /* 0x000fe200000006ff */
[----:B------:R-:W2:Y:S01]  /*0850*/  LDS.128 R8, [R36] ;  /* 0x0000000024087984 */ /* 0x000ea20000000c00 */
[----:B------:R-:W-:Y:S01]  /*0860*/  LEA.HI R2, R16, R19, RZ, 0x1b ;  /* 0x0000001310027211 */ /* 0x000fe200078fd8ff */
[----:B------:R-:W-:Y:S01]  /*0870*/  IMAD.SHL.U32 R49, R45, 0x40, RZ ;  /* 0x000000402d317824 */ /* 0x000fe200078e00ff */
[----:B------:R-:W-:Y:S01]  /*0880*/  LOP3.LUT R47, R37, 0x38, R44, 0xf8, !PT ;  /* 0x00000038252f7812 */ /* 0x000fe200078ef82c */
[----:B------:R-:W3:Y:S01]  /*0890*/  LDS.128 R24, [R36+0x2000] ;  /* 0x0020000024187984 */ /* 0x000ee20000000c00 */
[----:B------:R-:W-:Y:S01]  /*08a0*/  SHF.R.U32.HI R48, RZ, 0x3, R37 ;  /* 0x00000003ff307819 */ /* 0x000fe20000011625 */
[----:B------:R-:W-:Y:S01]  /*08b0*/  IMAD.SHL.U32 R53, R53, 0x200, RZ ;  /* 0x0000020035357824 */ /* 0x000fe200078e00ff */
[----:B------:R-:W-:Y:S01]  /*08c0*/  SHF.R.U32.HI R46, RZ, 0x1, R46 ;  /* 0x00000001ff2e7819 */ /* 0x000fe2000001162e */
[----:B------:R-:W4:Y:S01]  /*08d0*/  LDS.128 R16, [R36+0x1000] ;  /* 0x0010000024107984 */ /* 0x000f220000000c00 */
[----:B------:R-:W-:-:S02]  /*08e0*/  LOP3.LUT R49, R49, 0x1c0, RZ, 0xc0, !PT ;  /* 0x000001c031317812 */ /* 0x000fc400078ec0ff */
[----:B------:R-:W-:Y:S01]  /*08f0*/  LOP3.LUT R47, R47, R48, RZ, 0x3c, !PT ;  /* 0x000000302f2f7212 */ /* 0x000fe200078e3cff */
[----:B------:R-:W5:Y:S01]  /*0900*/  LDS.128 R32, [R36+0x3000] ;  /* 0x0030000024207984 */ /* 0x000f620000000c00 */
[----:B------:R-:W-:Y:S02]  /*0910*/  LOP3.LUT R46, R49, 0x8, R46, 0xf8, !PT ;  /* 0x00000008312e7812 */ /* 0x000fe400078ef82e */
[----:B------:R-:W-:Y:S01]  /*0920*/  SHF.R.U32.HI R49, RZ, 0x3, R49 ;  /* 0x00000003ff317819 */ /* 0x000fe20000011631 */
[----:B------:R-:W5:Y:S01]  /*0930*/  LDS.128 R28, [R36+0x2800] ;  /* 0x00280000241c7984 */ /* 0x000f620000000c00 */
[----:B------:R-:W-:Y:S02]  /*0940*/  R2P PR, R45, 0x6 ;  /* 0x000000062d007804 */ /* 0x000fe40000000000 */
[----:B------:R-:W-:Y:S01]  /*0950*/  LOP3.LUT R46, R46, R49, RZ, 0x3c, !PT ;  /* 0x000000312e2e7212 */ /* 0x000fe200078e3cff */
[----:B------:R-:W5:Y:S01]  /*0960*/  LDS.128 R36, [R36+0x3800] ;  /* 0x0038000024247984 */ /* 0x000f620000000c00 */
[----:B------:R-:W-:-:S02]  /*0970*/  LOP3.LUT R49, R52, 0x7ffffe00, RZ, 0xc0, !PT ;  /* 0x7ffffe0034317812 */ /* 0x000fc400078ec0ff */
[----:B------:R-:W-:Y:S02]  /*0980*/  LOP3.LUT R53, R53, 0x7ffff000, RZ, 0xc0, !PT ;  /* 0x7ffff00035357812 */ /* 0x000fe400078ec0ff */
[----:B------:R-:W-:Y:S02]  /*0990*/  IADD3 R42, R46, R42, R49 ;  /* 0x0000002a2e2a7210 */ /* 0x000fe40007ffe031 */
[----:B------:R-:W-:Y:S01]  /*09a0*/  VIADDMNMX R43, R43, -R40, 0x40, PT ;  /* 0x000000402b2b7446 */ /* 0x000fe20003800928 */
[----:B------:R-:W-:Y:S02]  /*09b0*/  IMAD R2, R2, 0x200, R53 ;  /* 0x0000020002027824 */ /* 0x000fe400078e0235 */
[----:B0-----:R-:W-:Y:S01]  /*09c0*/  FMUL.FTZ R48, R15, UR4 ;  /* 0x000000040f307c20 */ /* 0x001fe20008410000 */
[----:B------:R-:W-:Y:S01]  /*09d0*/  FMUL.FTZ R13, R13, UR4 ;  /* 0x000000040d0d7c20 */ /* 0x000fe20008410000 */
[----:B------:R-:W-:Y:S02]  /*09e0*/  IMAD.IADD R2, R2, 0x1, R47 ;  /* 0x0000000102027824 */ /* 0x000fe400078e022f */
[----:B-1----:R-:W-:Y:S01]  /*09f0*/  FMUL.FTZ R15, R20, UR4 ;  /* 0x00000004140f7c20 */ /* 0x002fe20008410000 */
[----:B------:R-:W-:Y:S01]  /*0a00*/  FMUL.FTZ R20, R21, UR4 ;  /* 0x0000000415147c20 */ /* 0x000fe20008410000 */
[----:B------:R-:W-:Y:S01]  /*0a10*/  FMUL.FTZ R23, R23, UR4 ;  /* 0x0000000417177c20 */ /* 0x000fe20008410000 */
[----:B--2---:R-:W-:Y:S01]  /*0a20*/  FMUL.FTZ R45, R9, UR4 ;  /* 0x00000004092d7c20 */ /* 0x004fe20008410000 */
[----:B------:R-:W-:Y:S01]  /*0a30*/  FMUL.FTZ R46, R11, UR4 ;  /* 0x000000040b2e7c20 */ /* 0x000fe20008410000 */
[----:B------:R-:W-:Y:S01]  /*0a40*/  FMUL.FTZ R9, R10, UR4 ;  /* 0x000000040a097c20 */ /* 0x000fe20008410000 */
[----:B------:R-:W-:Y:S01]  /*0a50*/  FMUL.FTZ R11, R14, UR4 ;  /* 0x000000040e0b7c20 */ /* 0x000fe20008410000 */
[----:B---3--:R-:W-:Y:S01]  /*0a60*/  FMUL.FTZ R21, R26, UR4 ;  /* 0x000000041a157c20 */ /* 0x008fe20008410000 */
[----:B------:R-:W-:Y:S01]  /*0a70*/  FMUL.FTZ R10, R12, UR4 ;  /* 0x000000040c0a7c20 */ /* 0x000fe20008410000 */
[----:B------:R-:W-:Y:S01]  /*0a80*/  FMUL.FTZ R26, R27, UR4 ;  /* 0x000000041b1a7c20 */ /* 0x000fe20008410000 */
[----:B------:R-:W-:Y:S01]  /*0a90*/  FMUL.FTZ R25, R25, UR4 ;  /* 0x0000000419197c20 */ /* 0x000fe20008410000 */
[----:B----4-:R-:W-:Y:S01]  /*0aa0*/  FMUL.FTZ R14, R18, UR4 ;  /* 0x00000004120e7c20 */ /* 0x010fe20008410000 */
[----:B------:R-:W-:Y:S01]  /*0ab0*/  FMUL.FTZ R19, R19, UR4 ;  /* 0x0000000413137c20 */ /* 0x000fe20008410000 */
[----:B------:R-:W-:Y:S01]  /*0ac0*/  FMUL.FTZ R18, R24, UR4 ;  /* 0x0000000418127c20 */ /* 0x000fe20008410000 */
[----:B------:R-:W-:Y:S01]  /*0ad0*/  FMUL.FTZ R12, R16, UR4 ;  /* 0x00000004100c7c20 */ /* 0x000fe20008410000 */
[----:B-----5:R-:W-:Y:S01]  /*0ae0*/  FMUL.FTZ R27, R32, UR4 ;  /* 0x00000004201b7c20 */ /* 0x020fe20008410000 */
[----:B------:R-:W-:Y:S01]  /*0af0*/  FMUL.FTZ R32, R33, UR4 ;  /* 0x0000000421207c20 */ /* 0x000fe20008410000 */
[----:B------:R-:W-:Y:S01]  /*0b00*/  FMUL.FTZ R16, R22, UR4 ;  /* 0x0000000416107c20 */ /* 0x000fe20008410000 */
[----:B------:R-:W-:Y:S01]  /*0b10*/  F2FP.BF16.F32.PACK_AB R10, R13, R10 ;  /* 0x0000000a0d0a723e */ /* 0x000fe200000010ff */
[----:B------:R-:W-:Y:S01]  /*0b20*/  FMUL.FTZ R24, R30, UR4 ;  /* 0x000000041e187c20 */ /* 0x000fe20008410000 */
[----:B------:R-:W-:Y:S01]  /*0b30*/  FMUL.FTZ R31, R31, UR4 ;  /* 0x000000041f1f7c20 */ /* 0x000fe20008410000 */
[----:B------:R-:W-:Y:S01]  /*0b40*/  F2FP.BF16.F32.PACK_AB R13, R19, R14 ;  /* 0x0000000e130d723e */ /* 0x000fe200000010ff */
[----:B------:R-:W-:Y:S01]  /*0b50*/  FMUL.FTZ R22, R28, UR4 ;  /* 0x000000041c167c20 */ /* 0x000fe20008410000 */
[----:B------:R-:W-:Y:S01]  /*0b60*/  FMUL.FTZ R33, R38, UR4 ;  /* 0x0000000426217c20 */ /* 0x000fe20008410000 */
[----:B------:R-:W-:Y:S01]  /*0b70*/  FMUL.FTZ R38, R39, UR4 ;  /* 0x0000000427267c20 */ /* 0x000fe20008410000 */
[----:B------:R-:W-:Y:S01]  /*0b80*/  IADD3 R39, R41, 0xc000, RZ ;  /* 0x0000c00029277810 */ /* 0x000fe20007ffe0ff */
[----:B------:R-:W-:Y:S01]  /*0b90*/  FMUL.FTZ R29, R29, UR4 ;  /* 0x000000041d1d7c20 */ /* 0x000fe20008410000 */
[----:B------:R-:W-:Y:S01]  /*0ba0*/  F2FP.BF16.F32.PACK_AB R19, R31, R24 ;  /* 0x000000181f13723e */ /* 0x000fe200000010ff */
[----:B------:R-:W-:Y:S01]  /*0bb0*/  IMAD.MOV.U32 R24, RZ, RZ, 0x20 ;  /* 0x00000020ff187424 */ /* 0x000fe200078e00ff */
[----:B------:R-:W-:Y:S01]  /*0bc0*/  F2FP.BF16.F32.PACK_AB R14, R20, R15 ;  /* 0x0000000f140e723e */ /* 0x000fe200000010ff */
[----:B------:R-:W-:Y:S01]  /*0bd0*/  FMUL.FTZ R8, R8, UR4 ;  /* 0x0000000408087c20 */ /* 0x000fe20008410000 */
[----:B------:R-:W-:Y:S01]  /*0be0*/  F2FP.BF16.F32.PACK_AB R15, R23, R16 ;  /* 0x00000010170f723e */ /* 0x000fe200000010ff */
[----:B------:R-:W-:-:S02]  /*0bf0*/  IMAD R23, R42, 0x2, R39 ;  /* 0x000000022a177824 */ /* 0x000fc400078e0227 */
[----:B------:R-:W-:Y:S01]  /*0c00*/  FMUL.FTZ R30, R36, UR4 ;  /* 0x00000004241e7c20 */ /* 0x000fe20008410000 */
[----:B------:R-:W-:Y:S01]  /*0c10*/  FMUL.FTZ R37, R37, UR4 ;  /* 0x0000000425257c20 */ /* 0x000fe20008410000 */
[----:B------:R-:W-:Y:S01]  /*0c20*/  FMUL.FTZ R17, R17, UR4 ;  /* 0x0000000411117c20 */ /* 0x000fe20008410000 */
[----:B------:R-:W-:Y:S01]  /*0c30*/  SEL R24, R24, 0xffffffe0, !P1 ;  /* 0xffffffe018187807 */ /* 0x000fe20004800000 */
[----:B------:R-:W-:Y:S01]  /*0c40*/  FMUL.FTZ R28, R34, UR4 ;  /* 0x00000004221c7c20 */ /* 0x000fe20008410000 */
[----:B------:R-:W-:Y:S01]  /*0c50*/  FMUL.FTZ R35, R35, UR4 ;  /* 0x0000000423237c20 */ /* 0x000fe20008410000 */
[----:B------:R-:W-:Y:S01]  /*0c60*/  F2FP.BF16.F32.PACK_AB R16, R25, R18 ;  /* 0x000000121910723e */ /* 0x000fe200000010ff */
[----:B------:R-:W-:Y:S01]  /*0c70*/  VIADD R31, R23, 0x40 ;  /* 0x00000040171f7836 */ /* 0x000fe20000000000 */
[----:B------:R-:W-:Y:S01]  /*0c80*/  F2FP.BF16.F32.PACK_AB R18, R29, R22 ;  /* 0x000000161d12723e */ /* 0x000fe200000010ff */
[----:B------:R-:W-:Y:S01]  /*0c90*/  @P2 VIADD R31, R23, 0xffffffc0 ;  /* 0xffffffc0171f2836 */ /* 0x000fe20000000000 */
[----:B------:R-:W-:Y:S01]  /*0ca0*/  F2FP.BF16.F32.PACK_AB R8, R45, R8 ;  /* 0x000000082d08723e */ /* 0x000fe200000010ff */
[--C-:B------:R-:W-:Y:S01]  /*0cb0*/  IMAD R42, R42, 0x2, R41.reuse ;  /* 0x000000022a2a7824 */ /* 0x100fe200078e0229 */
[----:B------:R-:W-:Y:S01]  /*0cc0*/  F2FP.BF16.F32.PACK_AB R9, R46, R9 ;  /* 0x000000092e09723e */ /* 0x000fe200000010ff */
[----:B------:R-:W-:Y:S01]  /*0cd0*/  IMAD R41, R2, 0x2, R41 ;  /* 0x0000000202297824 */ /* 0x000fe200078e0229 */
[----:B------:R-:W-:Y:S01]  /*0ce0*/  F2FP.BF16.F32.PACK_AB R11, R48, R11 ;  /* 0x0000000b300b723e */ /* 0x000fe200000010ff */
[----:B------:R-:W-:Y:S01]  /*0cf0*/  ULDC UR4, c[0x0][0x244] ;  /* 0x0000910000047ab9 */ /* 0x000fe20000000800 */
[----:B------:R-:W-:-:S02]  /*0d00*/  F2FP.BF16.F32.PACK_AB R22, R37, R30 ;  /* 0x0000001e2516723e */ /* 0x000fc400000010ff */
[----:B------:R-:W-:Y:S01]  /*0d10*/  F2FP.BF16.F32.PACK_AB R12, R17, R12 ;  /* 0x0000000c110c723e */ /* 0x000fe200000010ff */
[----:B------:R0:W-:Y:S01]  /*0d20*/  STSM.16.M88.4 [R42+0xc000], R8 ;  /* 0x00c000082a007844 */ /* 0x0001e20000000200 */
[----:B------:R-:W-:Y:S02]  /*0d30*/  IADD3 R30, R23, R24, RZ ;  /* 0x00000018171e7210 */ /* 0x000fe40007ffe0ff */
[----:B------:R-:W-:Y:S02]  /*0d40*/  F2FP.BF16.F32.PACK_AB R17, R26, R21 ;  /* 0x000000151a11723e */ /* 0x000fe400000010ff */
[----:B------:R-:W-:Y:S01]  /*0d50*/  F2FP.BF16.F32.PACK_AB R20, R32, R27 ;  /* 0x0000001b2014723e */ /* 0x000fe200000010ff */
[----:B------:R-:W-:Y:S01]  /*0d60*/  IMAD.IADD R32, R24, 0x1, R31 ;  /* 0x0000000118207824 */ /* 0x000fe200078e021f */
[----:B------:R-:W-:Y:S01]  /*0d70*/  F2FP.BF16.F32.PACK_AB R21, R35, R28 ;  /* 0x0000001c2315723e */ /* 0x000fe200000010ff */
[----:B------:R1:W-:Y:S01]  /*0d80*/  STSM.16.M88.4 [R30], R12 ;  /* 0x0000000c1e007844 */ /* 0x0003e20000000200 */
[----:B------:R-:W-:-:S02]  /*0d90*/  F2FP.BF16.F32.PACK_AB R23, R38, R33 ;  /* 0x000000212617723e */ /* 0x000fc400000010ff */
[C---:B------:R-:W-:Y:S01]  /*0da0*/  IADD3 R28, P0, R0.reuse, R50, RZ ;  /* 0x00000032001c7210 */ /* 0x040fe20007f1e0ff */
[----:B------:R1:W-:Y:S01]  /*0db0*/  STSM.16.M88.4 [R31], R16 ;  /* 0x000000101f007844 */ /* 0x0003e20000000200 */
[--C-:B------:R-:W-:Y:S02]  /*0dc0*/  SHF.R.S32.HI R45, RZ, 0x1f, R44.reuse ;  /* 0x0000001fff2d7819 */ /* 0x100fe4000001142c */
[----:B------:R-:W-:Y:S01]  /*0dd0*/  LEA.HI.X.SX32 R29, R0, R51, 0x1, P0 ;  /* 0x00000033001d7211 */ /* 0x000fe200000f0eff */
[----:B------:R1:W-:Y:S01]  /*0de0*/  STSM.16.M88.4 [R32], R20 ;  /* 0x0000001420007844 */ /* 0x0003e20000000200 */
[----:B------:R-:W-:Y:S01]  /*0df0*/  BAR.SYNC.DEFER_BLOCKING 0x0 ;  /* 0x0000000000007b1d */ /* 0x000fe20000010000 */
[----:B------:R-:W-:Y:S01]  /*0e00*/  ISETP.GE.AND P0, PT, R44, UR4, PT ;  /* 0x000000042c007c0c */ /* 0x000fe2000bf06270 */
[C---:B0-----:R-:W-:Y:S02]  /*0e10*/  IMAD R9, R6.reuse, UR7, R5 ;  /* 0x0000000706097c24 */ /* 0x041fe4000f8e0205 */
[----:B------:R-:W-:Y:S01]  /*0e20*/  IMAD.WIDE.U32 R44, R6, UR6, R44 ;  /* 0x00000006062c7c25 */ /* 0x000fe2000f8e002c */
[----:B------:R-:W-:Y:S01]  /*0e30*/  ISETP.GE.OR P3, PT, R0, R43, P0 ;  /* 0x0000002b0000720c */ /* 0x000fe20000766670 */
[----:B------:R-:W-:-:S02]  /*0e40*/  ULDC.64 UR4, c[0x0][0x260] ;  /* 0x0000980000047ab9 */ /* 0x000fc40000000a00 */
[C---:B------:R-:W-:Y:S01]  /*0e50*/  VIADD R5, R0.reuse, 0x10 ;  /* 0x0000001000057836 */ /* 0x040fe20000000000 */
[----:B------:R-:W-:Y:S01]  /*0e60*/  IADD3 R45, R45, R9, RZ ;  /* 0x000000092d2d7210 */ /* 0x000fe20007ffe0ff */
[----:B------:R-:W-:Y:S02]  /*0e70*/  IMAD R7, R7, UR4, RZ ;  /* 0x0000000407077c24 */ /* 0x000fe4000f8e02ff */
[C---:B------:R-:W-:Y:S01]  /*0e80*/  VIADD R6, R0.reuse, 0x20 ;  /* 0x0000002000067836 */ /* 0x040fe20000000000 */
[-C--:B------:R-:W-:Y:S01]  /*0e90*/  ISETP.GE.OR P2, PT, R5, R43.reuse, P0 ;  /* 0x0000002b0500720c */ /* 0x080fe20000746670 */
[----:B------:R-:W-:Y:S02]  /*0ea0*/  VIADD R0, R0, 0x30 ;  /* 0x0000003000007836 */ /* 0x000fe40000000000 */
[----:B------:R-:W-:Y:S01]  /*0eb0*/  IMAD R9, R4, UR5, R7 ;  /* 0x0000000504097c24 */ /* 0x000fe2000f8e0207 */
[-C--:B------:R-:W-:Y:S01]  /*0ec0*/  ISETP.GE.OR P1, PT, R6, R43.reuse, P0 ;  /* 0x0000002b0600720c */ /* 0x080fe20000726670 */
[----:B------:R-:W-:Y:S01]  /*0ed0*/  IMAD.WIDE.U32 R4, R4, UR4, R44 ;  /* 0x0000000404047c25 */ /* 0x000fe2000f8e002c */
[----:B------:R-:W-:-:S03]  /*0ee0*/  ISETP.GE.OR P0, PT, R0, R43, P0 ;  /* 0x0000002b0000720c */ /* 0x000fc60000706670 */
[----:B------:R-:W-:Y:S01]  /*0ef0*/  IMAD.WIDE R6, R3, 0x40, R28 ;  /* 0x0000004003067825 */ /* 0x000fe200078e021c */
[----:B------:R1:W0:Y:S03]  /*0f00*/  LDS.128 R24, [R41+0xd800] ;  /* 0x00d8000029187984 */ /* 0x0002260000000c00 */
[----:B------:R-:W-:Y:S02]  /*0f10*/  IMAD R8, R2, 0x2, R39 ;  /* 0x0000000202087824 */ /* 0x000fe400078e0227 */
[----:B------:R-:W-:Y:S01]  /*0f20*/  IMAD.IADD R3, R5, 0x1, R9 ;  /* 0x0000000105037824 */ /* 0x000fe200078e0209 */
[----:B------:R-:W-:Y:S06]  /*0f30*/  @P3 BRA `(.L_x_3650) ;  /* 0x00000000002c3947 */ /* 0x000fec0003800000 */
[----:B------:R-:W2:Y:S01]  /*0f40*/  LDS.128 R8, [R8] ;  /* 0x0000000008087984 */ /* 0x000ea20000000c00 */
[----:B------:R-:W-:Y:S01]  /*0f50*/  ULDC.64 UR4, c[0x0][0x250] ;  /* 0x0000940000047ab9 */ /* 0x000fe20000000a00 */
[----:B------:R-:W-:Y:S02]  /*0f60*/  IMAD.MOV.U32 R2, RZ, RZ, R4 ;  /* 0x000000ffff027224 */ /* 0x000fe400078e0004 */
[----:B-1----:R-:W-:Y:S02]  /*0f70*/  IMAD R15, R7, UR4, RZ ;  /* 0x00000004070f7c24 */ /* 0x002fe4000f8e02ff */
[----:B------:R-:W-:-:S04]  /*0f80*/  IMAD.WIDE.U32 R12, R6, UR4, R2 ;  /* 0x00000004060c7c25 */ /* 0x000fc8000f8e0002 */
[----:B------:R-:W-:Y:S01]  /*0f90*/  IMAD R15, R6, UR5, R15 ;  /* 0x00000005060f7c24 */ /* 0x000fe2000f8e020f */
[----:B------:R-:W-:Y:S02]  /*0fa0*/  ULDC.64 UR4, c[0x0][0x238] ;  /* 0x00008e0000047ab9 */ /* 0x000fe40000000a00 */
[----:B------:R-:W-:Y:S01]  /*0fb0*/  LEA R14, P3, R12, UR4, 0x1 ;  /* 0x000000040c0e7c11 */ /* 0x000fe2000f8608ff */
[----:B------:R-:W-:-:S05]  /*0fc0*/  IMAD.IADD R13, R13, 0x1, R15 ;  /* 0x000000010d0d7824 */ /* 0x000fca00078e020f */
[----:B------:R-:W-:-:S05]  /*0fd0*/  LEA.HI.X R15, R12, UR5, R13, 0x1, P3 ;  /* 0x000000050c0f7c11 */ /* 0x000fca00098f0c0d */
[----:B--2---:R2:W-:Y:S02]  /*0fe0*/  STG.E.128 desc[UR8][R14.64], R8 ;  /* 0x000000080e007986 */ /* 0x0045e4000c101d08 */
.L_x_3650:
[----:B------:R-:W-:Y:S05]  /*0ff0*/  BSYNC B0 ;  /* 0x0000000000007941 */ /* 0x000fea0003800000 */
.L_x_3649:
[----:B--2---:R2:W3:Y:S01]  /*1000*/  LDS.128 R8, [R41+0xc800] ;  /* 0x00c8000029087984 */ /* 0x0044e20000000c00 */
[----:B------:R-:W-:Y:S04]  /*1010*/  BSSY B0, `(.L_x_3651) ;  /* 0x000000f000007945 */ /* 0x000fe80003800000 */
[----:B------:R-:W-:Y:S05]  /*1020*/  @P2 BRA `(.L_x_3652) ;  /* 0x0000000000342947 */ /* 0x000fea0003800000 */
[----:B-1----:R-:W-:Y:S01]  /*1030*/  IADD3 R15, P2, R6, 0x10, RZ ;  /* 0x00000010060f7810 */ /* 0x002fe20007f5e0ff */
        /* <DEDUP_REMOVED lines=12> */
.L_x_3652:
[----:B------:R-:W-:Y:S05]  /*1100*/  BSYNC B0 ;  /* 0x0000000000007941 */ /* 0x000fea0003800000 */
.L_x_3651:
[----:B---34-:R3:W4:Y:S01]  /*1110*/  LDS.128 R8, [R41+0xd000] ;  /* 0x00d0000029087984 */ /* 0x0187220000000c00 */
        /* <DEDUP_REMOVED lines=11> */
[----:B------:R-:W-:Y:S02]  /*11d0*/  LEA R14, P1, R12, UR4, 0x1 ;  /* 0x000000040c0e7c11 */ /* 0x000fe4000f8208ff */
[----:B------:R-:W-:-:S04]  /*11e0*/  IADD3 R13, R13, R15, RZ ;  /* 0x0000000f0d0d7210 */ /* 0x000fc80007ffe0ff */
[----:B------:R-:W-:-:S05]  /*11f0*/  LEA.HI.X R15, R12, UR5, R13, 0x1, P1 ;  /* 0x000000050c0f7c11 */ /* 0x000fca00088f0c0d */
[----:B----4-:R1:W-:Y:S02]  /*1200*/  STG.E.128 desc[UR8][R14.64], R8 ;  /* 0x000000080e007986 */ /* 0x0103e4000c101d08 */
.L_x_3654:
[----:B------:R-:W-:Y:S05]  /*1210*/  BSYNC B0 ;  /* 0x0000000000007941 */ /* 0x000fea0003800000 */
.L_x_3653:
[----:B------:R-:W-:Y:S05]  /*1220*/  @P0 EXIT ;  /* 0x000000000000094d */ /* 0x000fea0003800000 */
[----:B------:R-:W-:Y:S01]  /*1230*/  IADD3 R5, P0, R6, 0x30, RZ ;  /* 0x0000003006057810 */ /* 0x000fe20007f1e0ff */
[----:B------:R-:W-:Y:S01]  /*1240*/  ULDC.64 UR4, c[0x0][0x250] ;  /* 0x0000940000047ab9 */ /* 0x000fe20000000a00 */
[----:B------:R-:W-:-:S03]  /*1250*/  IMAD.MOV.U32 R2, RZ, RZ, R4 ;  /* 0x000000ffff027224 */ /* 0x000fc600078e0004 */
        /* <DEDUP_REMOVED lines=8> */
[----:B0-----:R-:W-:Y:S01]  /*12e0*/  STG.E.128 desc[UR8][R4.64], R24 ;  /* 0x0000001804007986 */ /* 0x001fe2000c101d08 */
[----:B------:R-:W-:Y:S05]  /*12f0*/  EXIT ;  /* 0x000000000000794d */ /* 0x000fea0003800000 */
.L_x_3655:
        /* <DEDUP_REMOVED lines=16> */
.L_x_3880:


//--------------------- .text._ZN7cutlass13device_kernelIN5flash11enable_sm90INS1_16FlashAttnBwdSm90INS1_25CollectiveMainloopBwdSm90ILi2ELi1ELi1EN4cute5tupleIJNS5_1CILi1EEES8_S8_EEENS6_IJNS7_ILi64EEENS7_ILi96EEENS7_ILi192EEEEEENS_10bfloat16_tEfNS_4arch4Sm90ELb1ELb0ELb1ELb1ELb1ELb0ELb1ELb0ELi3ELi1ELi1ELi1ELb0EEENS1_24CollectiveEpilogueBwdGQAISD_fSG_Li384ELb1ELb1EEENS1_25SingleTileBwdLPTSchedulerILb1ELi96ELb1EEEEEEEEEvNT_6ParamsE --------------------------
	.section	.text._ZN7cutlass13device_kernelIN5flash11enable_sm90INS1_16FlashAttnBwdSm90INS1_25CollectiveMainloopBwdSm90ILi2ELi1ELi1EN4cute5tupleIJNS5_1CILi1EEES8_S8_EEENS6_IJNS7_ILi64EEENS7_ILi96EEENS7_ILi192EEEEEENS_10bfloat16_tEfNS_4arch4Sm90ELb1ELb0ELb1ELb1ELb1ELb0ELb1ELb0ELi3ELi1ELi1ELi1ELb0EEENS1_24CollectiveEpilogueBwdGQAISD_fSG_Li384ELb1ELb1EEENS1_25SingleTileBwdLPTSchedulerILb1ELi96ELb1EEEEEEEEEvNT_6ParamsE,"ax",@progbits
	.align	128
.text._ZN7cutlass13device_kernelIN5flash11enable_sm90INS1_16FlashAttnBwdSm90INS1_25CollectiveMainloopBwdSm90ILi2ELi1ELi1EN4cute5tupleIJNS5_1CILi1EEES8_S8_EEENS6_IJNS7_ILi64EEENS7_ILi96EEENS7_ILi192EEEEEENS_10bfloat16_tEfNS_4arch4Sm90ELb1ELb0ELb1ELb1ELb1ELb0ELb1ELb0ELi3ELi1ELi1ELi1ELb0EEENS1_24CollectiveEpilogueBwdGQAISD_fSG_Li384ELb1ELb1EEENS1_25SingleTileBwdLPTSchedulerILb1ELi96ELb1EEEEEEEEEvNT_6ParamsE:
        .type           _ZN7cutlass13device_kernelIN5flash11enable_sm90INS1_16FlashAttnBwdSm90INS1_25CollectiveMainloopBwdSm90ILi2ELi1ELi1EN4cute5tupleIJNS5_1CILi1EEES8_S8_EEENS6_IJNS7_ILi64EEENS7_ILi96EEENS7_ILi192EEEEEENS_10bfloat16_tEfNS_4arch4Sm90ELb1ELb0ELb1ELb1ELb1ELb0ELb1ELb0ELi3ELi1ELi1ELi1ELb0EEENS1_24CollectiveEpilogueBwdGQAISD_fSG_Li384ELb1ELb1EEENS1_25SingleTileBwdLPTSchedulerILb1ELi96ELb1EEEEEEEEEvNT_6ParamsE,@function
        .size           _ZN7cutlass13device_kernelIN5flash11enable_sm90INS1_16FlashAttnBwdSm90INS1_25CollectiveMainloopBwdSm90ILi2ELi1ELi1EN4cute5tupleIJNS5_1CILi1EEES8_S8_EEENS6_IJNS7_ILi64EEENS7_ILi96EEENS7_ILi192EEEEEENS_10bfloat16_tEfNS_4arch4Sm90ELb1ELb0ELb1ELb1ELb1ELb0ELb1ELb0ELi3ELi1ELi1ELi1ELb0EEENS1_24CollectiveEpilogueBwdGQAISD_fSG_Li384ELb1ELb1EEENS1_25SingleTileBwdLPTSchedulerILb1ELi96ELb1EEEEEEEEEvNT_6ParamsE,(.L_x_3881 - _ZN7cutlass13device_kernelIN5flash11enable_sm90INS1_16FlashAttnBwdSm90INS1_25CollectiveMainloopBwdSm90ILi2ELi1ELi1EN4cute5tupleIJNS5_1CILi1EEES8_S8_EEENS6_IJNS7_ILi64EEENS7_ILi96EEENS7_ILi192EEEEEENS_10bfloat16_tEfNS_4arch4Sm90ELb1ELb0ELb1ELb1ELb1ELb0ELb1ELb0ELi3ELi1ELi1ELi1ELb0EEENS1_24CollectiveEpilogueBwdGQAISD_fSG_Li384ELb1ELb1EEENS1_25SingleTileBwdLPTSchedulerILb1ELi96ELb1EEEEEEEEEvNT_6ParamsE)
        .other          _ZN7cutlass13device_kernelIN5flash11enable_sm90INS1_16FlashAttnBwdSm90INS1_25CollectiveMainloopBwdSm90ILi2ELi1ELi1EN4cute5tupleIJNS5_1CILi1EEES8_S8_EEENS6_IJNS7_ILi64EEENS7_ILi96EEENS7_ILi192EEEEEENS_10bfloat16_tEfNS_4arch4Sm90ELb1ELb0ELb1ELb1ELb1ELb0ELb1ELb0ELi3ELi1ELi1ELi1ELb0EEENS1_24CollectiveEpilogueBwdGQAISD_fSG_Li384ELb1ELb1EEENS1_25SingleTileBwdLPTSchedulerILb1ELi96ELb1EEEEEEEEEvNT_6ParamsE,@"STO_CUDA_ENTRY STV_DEFAULT"
_ZN7cutlass13device_kernelIN5flash11enable_sm90INS1_16FlashAttnBwdSm90INS1_25CollectiveMainloopBwdSm90ILi2ELi1ELi1EN4cute5tupleIJNS5_1CILi1EEES8_S8_EEENS6_IJNS7_ILi64EEENS7_ILi96EEENS7_ILi192EEEEEENS_10bfloat16_tEfNS_4arch4Sm90ELb1ELb0ELb1ELb1ELb1ELb0ELb1ELb0ELi3ELi1ELi1ELi1ELb0EEENS1_24CollectiveEpilogueBwdGQAISD_fSG_Li384ELb1ELb1EEENS1_25SingleTileBwdLPTSchedulerILb1ELi96ELb1EEEEEEEEEvNT_6ParamsE:
        /* <DEDUP_REMOVED lines=23> */
.L_x_3657:
[----:B------:R-:W-:Y:S05]  /*0170*/  BSYNC B0 ;  /* 0x0000000000007941 */ /* 0x000fea0003800000 */
.L_x_3656:
        /* <DEDUP_REMOVED lines=34> */
.L_x_3658:
        /* <DEDUP_REMOVED lines=20> */
.L_x_3659:
        /* <DEDUP_REMOVED lines=9> */
.L_x_3662:
        /* <DEDUP_REMOVED lines=30> */
[----:B------:R-:W-:Y:S01]  /*0750*/  IMAD R2, R0, R3, RZ ;  /* 0x0000000300027224 */ /* 0x000fe200078e02ff */
[----:B------:R-:W-:Y:S06]  /*0760*/  BRA `(.L_x_3664) ;  /* 0x00000000001c7947 */ /* 0x000fec0003800000 */
.L_x_3663:
[----:B------:R-:W1:Y:S01]  /*0770*/  LDC R3, c[0x0][0x8cc] ;  /* 0x00023300ff037b82 */ /* 0x000e620000000800 */
[----:B------:R-:W-:Y:S01]  /*0780*/  IMAD.U32 R0, RZ, RZ, UR4 ;  /* 0x00000004ff007e24 */ /* 0x000fe2000f8e00ff */
[----:B-1----:R-:W-:-:S13]  /*0790*/  ISETP.NE.AND P0, PT, R3, 0x1, PT ;  /* 0x000000010300780c */ /* 0x002fda0003f05270 */
[----:B------:R-:W1:Y:S02]  /*07a0*/  @P0 LDC.64 R4, c[0x0][0x8d0] ;  /* 0x00023400ff040b82 */ /* 0x000e640000000a00 */
[----:B-1----:R-:W-:-:S05]  /*07b0*/  @P0 IMAD.HI.U32 R2, R4, UR4, RZ ;  /* 0x0000000404020c27 */ /* 0x002fca000f8e00ff */
[----:B------:R-:W-:-:S05]  /*07c0*/  @P0 SHF.R.U32.HI R0, RZ, R5, R2 ;  /* 0x00000005ff000219 */ /* 0x000fca0000011602 */
[----:B------:R-:W-:-:S07]  /*07d0*/  IMAD R2, R0, R3, RZ ;  /* 0x0000000300027224 */ /* 0x000fce00078e02ff */
.L_x_3664:
[----:B------:R-:W1:Y:S01]  /*07e0*/  LDC R3, c[0x0][0x8c0] ;  /* 0x00023000ff037b82 */ /* 0x000e620000000800 */
[----:B------:R-:W-:Y:S01]  /*07f0*/  IADD3 R2, -R2, UR4, RZ ;  /* 0x0000000402027c10 */ /* 0x000fe2000fffe1ff */
[----:B------:R-:W-:Y:S02]  /*0800*/  ULDC.64 UR4, c[0x0][0x900] ;  /* 0x0002400000047ab9 */ /* 0x000fe40000000a00 */
[----:B------:R-:W-:-:S04]  /*0810*/  ISETP.NE.U32.AND P0, PT, RZ, UR4, PT ;  /* 0x00000004ff007c0c */ /* 0x000fc8000bf05070 */
[----:B------:R-:W2:Y:S01]  /*0820*/  LDC R9, c[0x0][0x8cc] ;  /* 0x00023300ff097b82 */ /* 0x000ea20000000800 */
[----:B------:R-:W-:Y:S02]  /*0830*/  ISETP.NE.AND.EX P0, PT, RZ, UR5, PT, P0 ;  /* 0x00000005ff007c0c */ /* 0x000fe4000bf05300 */
[----:B-1----:R-:W-:Y:S01]  /*0840*/  ISETP.NE.AND P1, PT, R3, 0x1, PT ;  /* 0x000000010300780c */ /* 0x002fe20003f25270 */
[----:B--2---:R-:W-:-:S04]  /*0850*/  IMAD R9, R9, UR6, R2 ;  /* 0x0000000609097c24 */ /* 0x004fc8000f8e0202 */
[----:B------:R-:W-:-:S08]  /*0860*/  IMAD.MOV.U32 R5, RZ, RZ, R9 ;  /* 0x000000ffff057224 */ /* 0x000fd000078e0009 */
[----:B------:R-:W1:Y:S08]  /*0870*/  @P1 LDC R4, c[0x0][0x8c4] ;  /* 0x00023100ff041b82 */ /* 0x000e700000000800 */
[----:B------:R-:W2:Y:S01]  /*0880*/  @P1 LDC R7, c[0x0][0x8c8] ;  /* 0x00023200ff071b82 */ /* 0x000ea20000000800 */
[----:B-1----:R-:W-:-:S05]  /*0890*/  @P1 IMAD.HI.U32 R2, R9, R4, RZ ;  /* 0x0000000409021227 */ /* 0x002fca00078e00ff */
[----:B--2---:R-:W-:-:S05]  /*08a0*/  @P1 SHF.R.U32.HI R5, RZ, R7, R2 ;  /* 0x00000007ff051219 */ /* 0x004fca0000011602 */
[----:B------:R-:W-:-:S04]  /*08b0*/  IMAD.MOV R2, RZ, RZ, -R5 ;  /* 0x000000ffff027224 */ /* 0x000fc800078e0a05 */
[----:B------:R-:W-:-:S05]  /*08c0*/  IMAD R2, R3, R2, R9 ;  /* 0x0000000203027224 */ /* 0x000fca00078e0209 */
[----:B------:R1:W-:Y:S01]  /*08d0*/  STL [R1+0x14], R2 ;  /* 0x0000140201007387 */ /* 0x0003e20000100800 */
[----:B------:R-:W-:Y:S05]  /*08e0*/  @!P0 BRA `(.L_x_3665) ;  /* 0x0000000000108947 */ /* 0x000fea0003800000 */
[----:B-1----:R-:W1:Y:S02]  /*08f0*/  LDC.64 R2, c[0x0][0x900] ;  /* 0x00024000ff027b82 */ /* 0x002e640000000a00 */
[----:B-1----:R-:W-:-:S05]  /*0900*/  IMAD.WIDE R2, R5, 0x4, R2 ;  /* 0x0000000405027825 */ /* 0x002fca00078e0202 */
[----:B------:R3:W5:Y:S01]  /*0910*/  LDG.E R4, desc[UR38][R2.64] ;  /* 0x0000002602047981 */ /* 0x000762000c1e1900 */
[----:B------:R-:W-:Y:S05]  /*0920*/  BRA `(.L_x_3666) ;  /* 0x00000000002c7947 */ /* 0x000fea0003800000 */
.L_x_3665:
[----:B------:R-:W-:Y:S02]  /*0930*/  ULDC.64 UR4, c[0x0][0x8f8] ;  /* 0x00023e0000047ab9 */ /* 0x000fe40000000a00 */
[----:B------:R-:W-:-:S04]  /*0940*/  ISETP.NE.U32.AND P0, PT, RZ, UR4, PT ;  /* 0x00000004ff007c0c */ /* 0x000fc8000bf05070 */
[----:B------:R-:W-:-:S13]  /*0950*/  ISETP.NE.AND.EX P0, PT, RZ, UR5, PT, P0 ;  /* 0x00000005ff007c0c */ /* 0x000fda000bf05300 */
[----:B------:R-:W-:Y:S05]  /*0960*/  @!P0 BRA `(.L_x_3667) ;  /* 0x0000000000188947 */ /* 0x000fea0003800000 */
[----:B-1----:R-:W1:Y:S02]  /*0970*/  LDC.64 R2, c[0x0][0x8f8] ;  /* 0x00023e00ff027b82 */ /* 0x002e640000000a00 */
[----:B-1----:R-:W-:-:S05]  /*0980*/  IMAD.WIDE R2, R5, 0x4, R2 ;  /* 0x0000000405027825 */ /* 0x002fca00078e0202 */
[----:B------:R-:W2:Y:S04]  /*0990*/  LDG.E R4, desc[UR38][R2.64] ;  /* 0x0000002602047981 */ /* 0x000ea8000c1e1900 */
[----:B------:R-:W2:Y:S02]  /*09a0*/  LDG.E R7, desc[UR38][R2.64+0x4] ;  /* 0x0000042602077981 */ /* 0x000ea4000c1e1900 */
[----:B--2---:R-:W-:Y:S01]  /*09b0*/  IMAD.IADD R4, R7, 0x1, -R4 ;  /* 0x0000000107047824 */ /* 0x004fe200078e0a04 */
[----:B------:R-:W-:Y:S06]  /*09c0*/  BRA `(.L_x_3666) ;  /* 0x0000000000047947 */ /* 0x000fec0003800000 */
.L_x_3667:
[----:B------:R-:W2:Y:S02]  /*09d0*/  LDC R4, c[0x0][0x8f4] ;  /* 0x00023d00ff047b82 */ /* 0x000ea40000000800 */
.L_x_3666:
[----:B--2--5:R-:W-:-:S04]  /*09e0*/  VIADD R4, R4, 0x5f ;  /* 0x0000005f04047836 */ /* 0x024fc80000000000 */
[----:B------:R-:W-:-:S05]  /*09f0*/  IMAD.HI R4, R4, 0x2aaaaaab, RZ ;  /* 0x2aaaaaab04047827 */ /* 0x000fca00078e02ff */
[----:B---3--:R-:W-:-:S04]  /*0a00*/  SHF.R.U32.HI R3, RZ, 0x1f, R4 ;  /* 0x0000001fff037819 */ /* 0x008fc80000011604 */
[----:B------:R-:W-:-:S04]  /*0a10*/  LEA.HI.SX32 R3, R4, R3, 0x1c ;  /* 0x0000000304037211 */ /* 0x000fc800078fe2ff */
[-C--:B------:R-:W-:Y:S02]  /*0a20*/  ISETP.GT.AND P0, PT, R3, R0.reuse, PT ;  /* 0x000000000300720c */ /* 0x080fe40003f04270 */
[----:B------:R-:W-:Y:S02]  /*0a30*/  LOP3.LUT R0, RZ, R0, RZ, 0x33, !PT ;  /* 0x00000000ff007212 */ /* 0x000fe400078e33ff */
[----:B------:R-:W-:-:S03]  /*0a40*/  SEL R7, R5, 0xffffffff, P0 ;  /* 0xffffffff05077807 */ /* 0x000fc60000000000 */
[----:B------:R-:W-:Y:S01]  /*0a50*/  IMAD.IADD R6, R3, 0x1, R0 ;  /* 0x0000000103067824 */ /* 0x000fe200078e0200 */
[----:B------:R-:W-:Y:S01]  /*0a60*/  ISETP.GE.AND P0, PT, R7, RZ, PT ;  /* 0x000000ff0700720c */ /* 0x000fe20003f06270 */
[----:B------:R4:W-:Y:S04]  /*0a70*/  STL [R1+0xc], R7 ;  /* 0x00000c0701007387 */ /* 0x0009e80000100800 */
[----:B------:R4:W-:Y:S08]  /*0a80*/  STL [R1+0x10], R6 ;  /* 0x0000100601007387 */ /* 0x0009f00000100800 */
[----:B------:R-:W-:Y:S05]  /*0a90*/  @!P0 BRA `(.L_x_3668) ;  /* 0x0000009400e88947 */ /* 0x000fea0003800000 */
[----:B------:R-:W-:Y:S01]  /*0aa0*/  ULDC.64 UR4, c[0x0][0x780] ;  /* 0x0001e00000047ab9 */ /* 0x000fe20000000a00 */
[----:B------:R-:W2:Y:S01]  /*0ab0*/  LDC R17, c[0x0][0x290] ;  /* 0x0000a400ff117b82 */ /* 0x000ea20000000800 */
[----:B------:R-:W-:-:S04]  /*0ac0*/  ISETP.NE.U32.AND P0, PT, RZ, UR4, PT ;  /* 0x00000004ff007c0c */ /* 0x000fc8000bf05070 */
[----:B------:R-:W-:-:S13]  /*0ad0*/  ISETP.NE.AND.EX P0, PT, RZ, UR5, PT, P0 ;  /* 0x00000005ff007c0c */ /* 0x000fda000bf05300 */
[----:B------:R-:W-:Y:S05]  /*0ae0*/  @!P0 BRA `(.L_x_3669) ;  /* 0x0000000000108947 */ /* 0x000fea0003800000 */
[----:B------:R-:W3:Y:S02]  /*0af0*/  LDC.64 R18, c[0x0][0x780] ;  /* 0x0001e000ff127b82 */ /* 0x000ee40000000a00 */
[----:B---3--:R-:W-:-:S06]  /*0b00*/  IMAD.WIDE R18, R7, 0x4, R18 ;  /* 0x0000000407127825 */ /* 0x008fcc00078e0212 */
[----:B------:R3:W5:Y:S01]  /*0b10*/  LDG.E R18, desc[UR38][R18.64] ;  /* 0x0000002612127981 */ /* 0x000762000c1e1900 */
[----:B------:R-:W-:Y:S05]  /*0b20*/  BRA `(.L_x_3670) ;  /* 0x0000000000287947 */ /* 0x000fea0003800000 */
.L_x_3669:
        /* <DEDUP_REMOVED lines=10> */
.L_x_3670:
[----:B------:R-:W-:Y:S02]  /*0bd0*/  ULDC.64 UR4, c[0x0][0x788] ;  /* 0x0001e20000047ab9 */ /* 0x000fe40000000a00 */
[----:B------:R-:W-:-:S04]  /*0be0*/  ISETP.NE.U32.AND P0, PT, RZ, UR4, PT ;  /* 0x00000004ff007c0c */ /* 0x000fc8000bf05070 */
[----:B------:R-:W-:-:S13]  /*0bf0*/  ISETP.NE.AND.EX P0, PT, RZ, UR5, PT, P0 ;  /* 0x00000005ff007c0c */ /* 0x000fda000bf05300 */
[----:B------:R-:W-:Y:S05]  /*0c00*/  @!P0 BRA `(.L_x_3671) ;  /* 0x0000000000108947 */ /* 0x000fea0003800000 */
[----:B-1----:R-:W1:Y:S02]  /*0c10*/  LDC.64 R2, c[0x0][0x788] ;  /* 0x0001e200ff027b82 */ /* 0x002e640000000a00 */
[----:B-1----:R-:W-:-:S05]  /*0c20*/  IMAD.WIDE R2, R7, 0x4, R2 ;  /* 0x0000000407027825 */ /* 0x002fca00078e0202 */
[----:B--2---:R1:W5:Y:S01]  /*0c30*/  LDG.E R17, desc[UR38][R2.64] ;  /* 0x0000002602117981 */ /* 0x004362000c1e1900 */
[----:B------:R-:W-:Y:S05]  /*0c40*/  BRA `(.L_x_3672) ;  /* 0x0000000000247947 */ /* 0x000fea0003800000 */
.L_x_3671:
[----:B------:R-:W-:Y:S02]  /*0c50*/  ULDC.64 UR4, c[0x0][0x778] ;  /* 0x0001de0000047ab9 */ /* 0x000fe40000000a00 */
[----:B------:R-:W-:-:S04]  /*0c60*/  ISETP.NE.U32.AND P0, PT, RZ, UR4, PT ;  /* 0x00000004ff007c0c */ /* 0x000fc8000bf05070 */
[----:B------:R-:W-:-:S13]  /*0c70*/  ISETP.NE.AND.EX P0, PT, RZ, UR5, PT, P0 ;  /* 0x00000005ff007c0c */ /* 0x000fda000bf05300 */
[----:B------:R-:W-:Y:S05]  /*0c80*/  @!P0 BRA `(.L_x_3672) ;  /* 0x0000000000148947 */ /* 0x000fea0003800000 */
[----:B-1----:R-:W1:Y:S02]  /*0c90*/  LDC.64 R2, c[0x0][0x778] ;  /* 0x0001de00ff027b82 */ /* 0x002e640000000a00 */
[----:B-1----:R-:W-:-:S05]  /*0ca0*/  IMAD.WIDE R2, R7, 0x4, R2 ;  /* 0x0000000407027825 */ /* 0x002fca00078e0202 */
[----:B--2---:R-:W2:Y:S04]  /*0cb0*/  LDG.E R17, desc[UR38][R2.64] ;  /* 0x0000002602117981 */ /* 0x004ea8000c1e1900 */
[----:B------:R-:W2:Y:S02]  /*0cc0*/  LDG.E R0, desc[UR38][R2.64+0x4] ;  /* 0x0000042602007981 */ /* 0x000ea4000c1e1900 */
[----:B--2---:R-:W-:-:S07]  /*0cd0*/  IMAD.IADD R17, R0, 0x1, -R17 ;  /* 0x0000000100117824 */ /* 0x004fce00078e0a11 */
.L_x_3672:
        /* <DEDUP_REMOVED lines=81> */
[----:B----4-:R-:W-:Y:S02]  /*11f0*/  IMAD.U32 R6, RZ, RZ, UR4 ;  /* 0x00000004ff067e24 */ /* 0x010fe4000f8e00ff */
[----:B------:R-:W-:-:S02]  /*1200*/  IMAD.U32 R7, RZ, RZ, UR5 ;  /* 0x00000005ff077e24 */ /* 0x000fc4000f8e00ff */
[----:B------:R-:W-:Y:S02]  /*1210*/  IMAD.U32 R11, RZ, RZ, UR7 ;  /* 0x00000007ff0b7e24 */ /* 0x000fe4000f8e00ff */
[----:B------:R-:W-:Y:S02]  /*1220*/  IMAD.MOV.U32 R8, RZ, RZ, 0x70 ;  /* 0x00000070ff087424 */ /* 0x000fe400078e00ff */
[----:B------:R-:W-:Y:S02]  /*1230*/  IMAD.MOV.U32 R12, RZ, RZ, 0x1 ;  /* 0x00000001ff0c7424 */ /* 0x000fe400078e00ff */
[----:B-1----:R-:W-:-:S07]  /*1240*/  IMAD.MOV.U32 R13, RZ, RZ, RZ ;  /* 0x000000ffff0d7224 */ /* 0x002fce00078e00ff */
[----:B------:R-:W-:-:S07]  /*1250*/  LEPC R20, `(.L_x_3675) ;  /* 0x000000001014794e */ /* 0x000fce0000000000 */
[----:B--2---:R-:W-:Y:S05]  /*1260*/  CALL.ABS.NOINC R14 ;  /* 0x000000000e007343 */ /* 0x004fea0003c00000 */
.L_x_3675:
        /* <DEDUP_REMOVED lines=15> */
.L_x_3674:
        /* <DEDUP_REMOVED lines=20> */
.L_x_3677:
        /* <DEDUP_REMOVED lines=15> */
.L_x_3676:
        /* <DEDUP_REMOVED lines=8> */
.L_x_3804:
[----:B------:R-:W-:Y:S01]  /*1610*/  SHF.L.U32 R10, RZ, 0x1f, RZ ;  /* 0x0000001fff0a7819 */ /* 0x000fe200000006ff */
[----:B--2---:R-:W-:Y:S01]  /*1620*/  IMAD.HI R4, R14, 0x55555556, RZ ;  /* 0x555555560e047827 */ /* 0x004fe200078e02ff */
[----:B------:R-:W-:Y:S02]  /*1630*/  LOP3.LUT R5, R2, 0xffffff80, RZ, 0xc0, !PT ;  /* 0xffffff8002057812 */ /* 0x000fe400078ec0ff */
[----:B------:R-:W2:Y:S01]  /*1640*/  SYNCS.PHASECHK.TRANS64.TRYWAIT P0, [UR36+0x36400], R10 ;  /* 0x0364000aff0075a7 */ /* 0x000ea20008000164 */
[-C--:B------:R-:W-:Y:S01]  /*1650*/  LEA.HI R2, R3, R0.reuse, RZ, 0x5 ;  /* 0x0000000003027211 */ /* 0x080fe200078f28ff */
[----:B------:R-:W-:Y:S01]  /*1660*/  IMAD.HI R8, R13, 0x55555556, RZ ;  /* 0x555555560d087827 */ /* 0x000fe200078e02ff */
[----:B----4-:R-:W-:Y:S02]  /*1670*/  LEA.HI R7, R3, R0, RZ, 0x4 ;  /* 0x0000000003077211 */ /* 0x010fe400078f20ff */
        /* <DEDUP_REMOVED lines=14> */
.L_x_3679:
        /* <DEDUP_REMOVED lines=106> */
.L_x_3691:
[----:B------:R-:W-:-:S13]  /*1e00*/  ISETP.NE.AND P0, PT, R8, 0x3, PT ;  /* 0x000000030800780c */ /* 0x000fda0003f05270 */
[----:B------:R-:W-:Y:S05]  /*1e10*/  @!P0 BRA `(.L_x_3681) ;  /* 0x0000000000048947 */ /* 0x000fea0003800000 */
[----:B------:R-:W-:Y:S01]  /*1e20*/  BPT.TRAP 0x1 ;  /* 0x000000040000795c */ /* 0x000fe20000300000 */
.L_x_3681:
[----:B---3--:R-:W-:Y:S02]  /*1e30*/  LEA R3, R2, UR36, 0x3 ;  /* 0x0000002402037c11 */ /* 0x008fe4000f8e18ff */
[----:B------:R-:W-:-:S04]  /*1e40*/  SHF.L.U32 R10, R7, 0x1f, RZ ;  /* 0x0000001f070a7819 */ /* 0x000fc800000006ff */
[----:B------:R2:W3:Y:S01]  /*1e50*/  SYNCS.PHASECHK.TRANS64.TRYWAIT P1, [R3+URZ+0x36410], R10 ;  /* 0x0364100a030075a7 */ /* 0x0004e2000802017f */
[----:B------:R-:W-:Y:S05]  /*1e60*/  @!P0 BRA `(.L_x_3682) ;  /* 0x0000000000048947 */ /* 0x000fea0003800000 */
[----:B------:R-:W-:Y:S01]  /*1e70*/  BPT.TRAP 0x1 ;  /* 0x000000040000795c */ /* 0x000fe20000300000 */
.L_x_3682:
[----:B---3--:R-:W-:Y:S05]  /*1e80*/  @P1 BRA `(.L_x_3683) ;  /* 0x0000000000081947 */ /* 0x008fea0003800000 */
[----:B------:R-:W3:Y:S02]  /*1e90*/  SYNCS.PHASECHK.TRANS64.TRYWAIT P1, [R3+URZ+0x36410], R10 ;  /* 0x0364100a030075a7 */ /* 0x000ee4000802017f */
[----:B---3--:R-:W-:Y:S05]  /*1ea0*/  @!P1 BRA `(.L_x_3684) ;  /* 0x0000008400209947 */ /* 0x008fea0003800000 */
.L_x_3683:
        /* <DEDUP_REMOVED lines=103> */
.L_x_3685:
[----:B------:R-:W-:-:S04]  /*2520*/  SHF.L.U32 R14, R5, 0x1f, RZ ;  /* 0x0000001f050e7819 */ /* 0x000fc800000006ff */
[----:B------:R1:W1:Y:S01]  /*2530*/  SYNCS.PHASECHK.TRANS64.TRYWAIT P1, [UR36+0x36430], R14 ;  /* 0x0364300eff0075a7 */ /* 0x0002620008020164 */
[----:B------:R-:W-:Y:S05]  /*2540*/  @!P0 BRA `(.L_x_3686) ;  /* 0x0000000000048947 */ /* 0x000fea0003800000 */
[----:B------:R-:W-:Y:S01]  /*2550*/  BPT.TRAP 0x1 ;  /* 0x000000040000795c */ /* 0x000fe20000300000 */
.L_x_3686:
        /* <DEDUP_REMOVED lines=36> */
.L_x_3687:
        /* <DEDUP_REMOVED lines=351> */
.L_x_3689:
        /* <DEDUP_REMOVED lines=60> */
.L_x_3690:
        /* <DEDUP_REMOVED lines=63> */
.L_x_3673:
[----:B------:R-:W-:Y:S05]  /*4540*/  @P0 BRA `(.L_x_3668) ;  /* 0x0000005c003c0947 */ /* 0x000fea0003800000 */
[----:B------:R-:W2:Y:S01]  /*4550*/  LDL.LU R17, [R1+0x10] ;  /* 0x0000100001117983 */ /* 0x000ea20000300800 */
[----:B------:R-:W1:Y:S01]  /*4560*/  LDC.64 R2, c[0x0][0x878] ;  /* 0x00021e00ff027b82 */ /* 0x000e620000000a00 */
[----:B------:R-:W-:Y:S01]  /*4570*/  ULDC UR7, c[0x0][0x870] ;  /* 0x00021c0000077ab9 */ /* 0x000fe20000000800 */
[----:B------:R-:W-:Y:S01]  /*4580*/  ULDC UR6, c[0x0][0x80c] ;  /* 0x0002030000067ab9 */ /* 0x000fe20000000800 */
[----:B------:R-:W3:Y:S04]  /*4590*/  LDL.LU R120, [R1+0xc] ;  /* 0x00000c0001787983 */ /* 0x000ee80000300800 */
[----:B------:R-:W5:Y:S01]  /*45a0*/  LDL.LU R16, [R1+0x14] ;  /* 0x0000140001107983 */ /* 0x000f620000300800 */
[----:B------:R-:W4:Y:S01]  /*45b0*/  LDC R0, c[0x0][0x850] ;  /* 0x00021400ff007b82 */ /* 0x000f220000000800 */
[----:B------:R-:W4:Y:S07]  /*45c0*/  S2R R8, SR_TID.X ;  /* 0x0000000000087919 */ /* 0x000f2e0000002100 */
[----:B------:R-:W4:Y:S01]  /*45d0*/  S2UR UR5, SR_CgaCtaId ;  /* 0x00000000000579c3 */ /* 0x000f220000008800 */
[----:B-1----:R-:W-:Y:S01]  /*45e0*/  ISETP.NE.U32.AND P0, PT, R2, RZ, PT ;  /* 0x000000ff0200720c */ /* 0x002fe20003f05070 */
[----:B------:R-:W-:-:S06]  /*45f0*/  UMOV UR4, 0x400 ;  /* 0x0000040000047882 */ /* 0x000fcc0000000000 */
[----:B------:R-:W1:Y:S01]  /*4600*/  LDC.64 R18, c[0x0][0x820] ;  /* 0x00020800ff127b82 */ /* 0x000e620000000a00 */
[----:B------:R-:W-:-:S07]  /*4610*/  ISETP.NE.AND.EX P0, PT, R3, RZ, PT, P0 ;  /* 0x000000ff0300720c */ /* 0x000fce0003f05300 */
[----:B------:R-:W1:Y:S08]  /*4620*/  LDC.64 R20, c[0x0][0x848] ;  /* 0x00021200ff147b82 */ /* 0x000e700000000a00 */
[----:B------:R-:W3:Y:S08]  /*4630*/  @P0 LDC.64 R2, c[0x0][0x878] ;  /* 0x00021e00ff020b82 */ /* 0x000ef00000000a00 */
[----:B------:R-:W1:Y:S01]  /*4640*/  LDC.64 R22, c[0x0][0x800] ;  /* 0x00020000ff167b82 */ /* 0x000e620000000a00 */
[----:B---3--:R-:W-:-:S06]  /*4650*/  @P0 IMAD.WIDE R2, R120, 0x4, R2 ;  /* 0x0000000478020825 */ /* 0x008fcc00078e0202 */
[----:B------:R3:W2:Y:S01]  /*4660*/  @P0 LDG.E R3, desc[UR38][R2.64] ;  /* 0x0000002602030981 */ /* 0x0006a2000c1e1900 */
[----:B------:R-:W-:Y:S01]  /*4670*/  BAR.SYNC.DEFER_BLOCKING 0x1, 0x180 ;  /* 0x0046000000007b1d */ /* 0x000fe20000010000 */
[----:B----4-:R-:W-:Y:S01]  /*4680*/  ISETP.NE.AND P2, PT, R0, 0x1, PT ;  /* 0x000000010000780c */ /* 0x010fe20003f45270 */
[C---:B------:R-:W-:Y:S01]  /*4690*/  VIADD R15, R8.reuse, 0xffffff80 ;  /* 0xffffff80080f7836 */ /* 0x040fe20000000000 */
[----:B------:R-:W-:Y:S01]  /*46a0*/  ISETP.NE.AND P1, PT, R8, 0x80, PT ;  /* 0x000000800800780c */ /* 0x000fe20003f25270 */
[----:B------:R-:W-:Y:S01]  /*46b0*/  IMAD R9, R120, UR6, RZ ;  /* 0x0000000678097c24 */ /* 0x000fe2000f8e02ff */
[----:B------:R-:W-:Y:S01]  /*46c0*/  ULEA UR4, UR5, UR4, 0x18 ;  /* 0x0000000405047291 */ /* 0x000fe2000f8ec03f */
[----:B------:R-:W-:Y:S01]  /*46d0*/  BSSY B0, `(.L_x_3692) ;  /* 0x0000051000007945 */ /* 0x000fe20003800000 */
[----:B------:R-:W-:Y:S02]  /*46e0*/  SHF.R.S32.HI R4, RZ, 0x1f, R15 ;  /* 0x0000001fff047819 */ /* 0x000fe4000001140f */
[----:B------:R-:W-:-:S02]  /*46f0*/  SHF.R.S32.HI R12, RZ, 0x1f, R9 ;  /* 0x0000001fff0c7819 */ /* 0x000fc40000011409 */
[----:B------:R-:W-:-:S03]  /*4700*/  LEA.HI R6, R4, R15, RZ, 0x7 ;  /* 0x0000000f04067211 */ /* 0x000fc600078f38ff */
[----:B------:R-:W3:Y:S01]  /*4710*/  @P2 LDC R5, c[0x0][0x854] ;  /* 0x00021500ff052b82 */ /* 0x000ee20000000800 */
[----:B------:R-:W-:Y:S02]  /*4720*/  LOP3.LUT R4, R6, 0x3fffff80, RZ, 0xc0, !PT ;  /* 0x3fffff8006047812 */ /* 0x000fe400078ec0ff */
[----:B------:R-:W-:Y:S01]  /*4730*/  SHF.R.S32.HI R11, RZ, 0x7, R6 ;  /* 0x00000007ff0b7819 */ /* 0x000fe20000011406 */
[----:B-----5:R-:W-:Y:S02]  /*4740*/  IMAD.MOV.U32 R6, RZ, RZ, R16 ;  /* 0x000000ffff067224 */ /* 0x020fe400078e0010 */
[----:B------:R-:W-:Y:S02]  /*4750*/  IMAD.IADD R4, R15, 0x1, -R4 ;  /* 0x000000010f047824 */ /* 0x000fe400078e0a04 */
[----:B------:R-:W4:Y:S02]  /*4760*/  @P2 LDC R7, c[0x0][0x858] ;  /* 0x00021600ff072b82 */ /* 0x000f240000000800 */
[----:B------:R-:W-:-:S02]  /*4770*/  IMAD R11, R11, 0x600, R4 ;  /* 0x000006000b0b7824 */ /* 0x000fc400078e0204 */
[----:B---3--:R-:W-:-:S04]  /*4780*/  @P2 IMAD.HI.U32 R2, R16, R5, RZ ;  /* 0x0000000510022227 */ /* 0x008fc800078e00ff */
[----:B--2---:R-:W-:Y:S01]  /*4790*/  IMAD R5, R17, UR7, RZ ;  /* 0x0000000711057c24 */ /* 0x004fe2000f8e02ff */
[----:B----4-:R-:W-:-:S03]  /*47a0*/  @P2 SHF.R.U32.HI R6, RZ, R7, R2 ;  /* 0x00000007ff062219 */ /* 0x010fc60000011602 */
[----:B------:R-:W-:Y:S01]  /*47b0*/  IMAD R10, R5, UR6, RZ ;  /* 0x00000006050a7c24 */ /* 0x000fe2000f8e02ff */
[----:B------:R-:W-:Y:S01]  /*47c0*/  ISETP.NE.AND P2, PT, R15, RZ, PT ;  /* 0x000000ff0f00720c */ /* 0x000fe20003f45270 */
[----:B------:R-:W-:Y:S01]  /*47d0*/  ULDC.64 UR6, c[0x0][0x868] ;  /* 0x00021a0000067ab9 */ /* 0x000fe20000000a00 */
[--C-:B------:R-:W-:Y:S02]  /*47e0*/  SHF.R.S32.HI R13, RZ, 0x1f, R6.reuse ;  /* 0x0000001fff0d7819 */ /* 0x100fe40000011406 */
[----:B------:R-:W-:Y:S01]  /*47f0*/  IADD3 R14, P3, P4, R10, R9, R6 ;  /* 0x000000090a0e7210 */ /* 0x000fe20007c7e006 */
[----:B------:R-:W-:Y:S01]  /*4800*/  IMAD.SHL.U32 R9, R11, 0x4, RZ ;  /* 0x000000040b097824 */ /* 0x000fe200078e00ff */
[----:B------:R-:W-:Y:S01]  /*4810*/  SHF.R.S32.HI R10, RZ, 0x1f, R10 ;  /* 0x0000001fff0a7819 */ /* 0x000fe2000001140a */
[----:B------:R-:W-:-:S03]  /*4820*/  IMAD R11, R17, 0x4800, RZ ;  /* 0x00004800110b7824 */ /* 0x000fc600078e02ff */
        /* <DEDUP_REMOVED lines=9> */
[----:B------:R4:W-:Y:S03]  /*48c0*/  STS.128 [R7], R24 ;  /* 0x0000001807007388 */ /* 0x0009e60000000c00 */
        /* <DEDUP_REMOVED lines=9> */
[----:B----4-:R-:W3:Y:S01]  /*4960*/  LDC.64 R24, c[0x0][0x828] ;  /* 0x00020a00ff187b82 */ /* 0x010ee20000000a00 */
[C---:B------:R-:W-:Y:S01]  /*4970*/  IMAD R13, R6.reuse, R3, R10 ;  /* 0x00000003060d7224 */ /* 0x040fe200078e020a */
[----:B------:R-:W-:Y:S01]  /*4980*/  SHF.R.S32.HI R10, RZ, 0x1f, R120 ;  /* 0x0000001fff0a7819 */ /* 0x000fe20000011478 */
[----:B------:R2:W-:Y:S01]  /*4990*/  STS.128 [R7+0x2000], R40 ;  /* 0x0020002807007388 */ /* 0x0005e20000000c00 */
[----:B------:R-:W-:Y:S01]  /*49a0*/  IMAD R17, R6, R5, R12 ;  /* 0x0000000506117224 */ /* 0x000fe200078e020c */
[----:B------:R-:W-:Y:S01]  /*49b0*/  SHF.L.U64.HI R12, R14, 0x2, R15 ;  /* 0x000000020e0c7819 */ /* 0x000fe2000001020f */
[----:B------:R-:W-:Y:S01]  /*49c0*/  IMAD.WIDE.U32 R2, R6, R2, R8 ;  /* 0x0000000206027225 */ /* 0x000fe200078e0008 */
[----:B------:R2:W-:Y:S01]  /*49d0*/  STS.128 [R7+0x2800], R44 ;  /* 0x0028002c07007388 */ /* 0x0005e20000000c00 */
[----:B------:R-:W-:-:S02]  /*49e0*/  SEL R11, R10, RZ, !P0 ;  /* 0x000000ff0a0b7207 */ /* 0x000fc40004000000 */
[----:B------:R-:W-:Y:S01]  /*49f0*/  IMAD.WIDE.U32 R4, R6, R4, R8 ;  /* 0x0000000406047225 */ /* 0x000fe200078e0008 */
[----:B------:R2:W-:Y:S01]  /*4a00*/  STS.128 [R7+0x3000], R48 ;  /* 0x0030003007007388 */ /* 0x0005e20000000c00 */
[----:B------:R-:W-:Y:S02]  /*4a10*/  SEL R9, R120, RZ, !P0 ;  /* 0x000000ff78097207 */ /* 0x000fe40004000000 */
[----:B-1----:R-:W-:Y:S01]  /*4a20*/  IMAD R8, R11, R18, RZ ;  /* 0x000000120b087224 */ /* 0x002fe200078e02ff */
[----:B------:R2:W-:Y:S01]  /*4a30*/  STS.128 [R7+0x3800], R52 ;  /* 0x0038003407007388 */ /* 0x0005e20000000c00 */
[----:B------:R-:W-:Y:S02]  /*4a40*/  IMAD.SHL.U32 R14, R14, 0x4, RZ ;  /* 0x000000040e0e7824 */ /* 0x000fe400078e00ff */
[----:B------:R-:W-:Y:S01]  /*4a50*/  IMAD.IADD R3, R3, 0x1, R13 ;  /* 0x0000000103037824 */ /* 0x000fe200078e020d */
[----:B------:R2:W-:Y:S01]  /*4a60*/  STS.128 [R7+0x4000], R56 ;  /* 0x0040003807007388 */ /* 0x0005e20000000c00 */
[----:B------:R-:W-:-:S02]  /*4a70*/  IMAD.IADD R5, R5, 0x1, R17 ;  /* 0x0000000105057824 */ /* 0x000fc400078e0211 */
[----:B------:R-:W-:Y:S01]  /*4a80*/  IMAD R13, R9, R19, R8 ;  /* 0x00000013090d7224 */ /* 0x000fe200078e0208 */
[----:B------:R2:W-:Y:S01]  /*4a90*/  STS.128 [R7+0x4800], R60 ;  /* 0x0048003c07007388 */ /* 0x0005e20000000c00 */
[----:B------:R-:W-:Y:S01]  /*4aa0*/  IMAD R10, R11, R20, RZ ;  /* 0x000000140b0a7224 */ /* 0x000fe200078e02ff */
[----:B------:R-:W-:Y:S01]  /*4ab0*/  IADD3 R8, P0, R14, UR6, RZ ;  /* 0x000000060e087c10 */ /* 0x000fe2000ff1e0ff */
[C---:B------:R-:W-:Y:S01]  /*4ac0*/  IMAD.WIDE.U32 R2, R9.reuse, R18, R2 ;  /* 0x0000001209027225 */ /* 0x040fe200078e0002 */
[----:B------:R2:W-:Y:S03]  /*4ad0*/  STS.128 [R7+0x5000], R64 ;  /* 0x0050004007007388 */ /* 0x0005e60000000c00 */
[----:B------:R-:W-:Y:S01]  /*4ae0*/  IMAD.WIDE.U32 R4, R9, R20, R4 ;  /* 0x0000001409047225 */ /* 0x000fe200078e0004 */
[----:B------:R2:W-:Y:S01]  /*4af0*/  STS.128 [R7+0x5800], R68 ;  /* 0x0058004407007388 */ /* 0x0005e20000000c00 */
[----:B------:R-:W-:-:S02]  /*4b00*/  LEA R22, P3, R2, R22, 0x2 ;  /* 0x0000001602167211 */ /* 0x000fc400078610ff */
[----:B------:R-:W-:Y:S01]  /*4b10*/  IMAD.MOV R15, RZ, RZ, -R6 ;  /* 0x000000ffff0f7224 */ /* 0x000fe200078e0a06 */
[----:B---3--:R-:W-:Y:S01]  /*4b20*/  LEA R24, P4, R4, R24, 0x2 ;  /* 0x0000001804187211 */ /* 0x008fe200078810ff */
[----:B------:R-:W-:Y:S01]  /*4b30*/  IMAD R11, R9, R21, R10 ;  /* 0x00000015090b7224 */ /* 0x000fe200078e020a */
[----:B------:R-:W-:Y:S01]  /*4b40*/  IADD3.X R9, R12, UR7, RZ, P0, !PT ;  /* 0x000000070c097c10 */ /* 0x000fe200087fe4ff */
[----:B------:R-:W-:Y:S02]  /*4b50*/  IMAD R17, R0, R15, R16 ;  /* 0x0000000f00117224 */ /* 0x000fe400078e0210 */
[----:B------:R-:W-:Y:S02]  /*4b60*/  IMAD.IADD R10, R3, 0x1, R13 ;  /* 0x00000001030a7824 */ /* 0x000fe400078e020d */
[----:B------:R-:W-:Y:S01]  /*4b70*/  IMAD.IADD R6, R5, 0x1, R11 ;  /* 0x0000000105067824 */ /* 0x000fe200078e020b */
[----:B--2---:R-:W-:Y:S06]  /*4b80*/  @P2 BRA `(.L_x_3693) ;  /* 0x0000000000142947 */ /* 0x004fec0003800000 */
.L_x_3694:
[----:B------:R-:W2:Y:S04]  /*4b90*/  LDG.E.STRONG.GPU R0, desc[UR38][R8.64] ;  /* 0x0000002608007981 */ /* 0x000ea8000c1ef900 */
[----:B--2---:R-:W-:Y:S01]  /*4ba0*/  CCTL.IVALL ;  /* 0x00000000ff00798f */ /* 0x004fe20002000000 */
[----:B------:R-:W-:Y:S05]  /*4bb0*/  YIELD ;  /* 0x0000000000007946 */ /* 0x000fea0003800000 */
[----:B------:R-:W-:-:S13]  /*4bc0*/  ISETP.NE.AND P0, PT, R0, R17, PT ;  /* 0x000000110000720c */ /* 0x000fda0003f05270 */
[----:B------:R-:W-:Y:S05]  /*4bd0*/  @P0 BRA `(.L_x_3694) ;  /* 0xfffffffc00ec0947 */ /* 0x000fea000383ffff */
.L_x_3693:
[----:B------:R-:W-:Y:S05]  /*4be0*/  BSYNC B0 ;  /* 0x0000000000007941 */ /* 0x000fea0003800000 */
.L_x_3692:
[----:B------:R-:W-:Y:S01]  /*4bf0*/  UMOV UR5, 0xffffffff ;  /* 0xffffffff00057882 */ /* 0x000fe20000000000 */
[----:B------:R-:W-:Y:S02]  /*4c00*/  LEA.HI.X R10, R2, R23, R10, 0x2, P3 ;  /* 0x00000017020a7211 */ /* 0x000fe400018f140a */
[----:B------:R-:W-:Y:S01]  /*4c10*/  LEA.HI.X R6, R4, R25, R6, 0x2, P4 ;  /* 0x0000001904067211 */ /* 0x000fe200020f1406 */
[----:B------:R-:W-:Y:S06]  /*4c20*/  BRA.DIV UR5, `(.L_x_3695) ;  /* 0x0000005605ec7947 */ /* 0x000fec000b800000 */
[----:B------:R-:W-:Y:S01]  /*4c30*/  NOP ;  /* 0x0000000000007918 */ /* 0x000fe20000000000 */
.L_x_3807:
        /* <DEDUP_REMOVED lines=16> */
.L_x_3698:
[----:B------:R-:W-:Y:S01]  /*4d40*/  @P0 ELECT P2, URZ, PT ;  /* 0x00000000003f082f */ /* 0x000fe20003840000 */
[----:B------:R1:W-:-:S12]  /*4d50*/  UBLKRED.G.S.ADD.F32.RN [UR6], [UR4], UR5, desc[UR8] ;  /* 0x00000806040073bb */ /* 0x0003d800080a1405 */
[----:B------:R-:W-:Y:S02]  /*4d60*/  @P2 PLOP3.LUT P0, PT, P2, PT, PT, 0x8, 0x0 ;  /* 0x000000000000281c */ /* 0x000fe4000170e170 */
[----:B------:R-:W-:-:S11]  /*4d70*/  PLOP3.LUT P2, PT, PT, PT, PT, 0x8, 0x0 ;  /* 0x000000000000781c */ /* 0x000fd60003f4e170 */
[----:B-1----:R-:W-:Y:S05]  /*4d80*/  @P0 BRA.U.ANY `(.L_x_3698) ;  /* 0xfffffffd00ec0947 */ /* 0x002fea000393ffff */
[----:B------:R0:W-:Y:S01]  /*4d90*/  UTMACMDFLUSH ;  /* 0x00000000000079b7 */ /* 0x0001e20000000000 */
[----:B------:R-:W-:-:S04]  /*4da0*/  DEPBAR.LE SB0, 0x0 ;  /* 0x000080000000791a */ /* 0x000fc80000000000 */
.L_x_3697:
[----:B------:R-:W-:Y:S05]  /*4db0*/  BSYNC B0 ;  /* 0x0000000000007941 */ /* 0x000fea0003800000 */
.L_x_3696:
        /* <DEDUP_REMOVED lines=14> */
.L_x_3700:
[----:B------:R-:W-:Y:S05]  /*4ea0*/  BSYNC B0 ;  /* 0x0000000000007941 */ /* 0x000fea0003800000 */
.L_x_3699:
        /* <DEDUP_REMOVED lines=18> */
.L_x_3703:
[----:B------:R-:W2:Y:S04]  /*4fd0*/  LDG.E.STRONG.GPU R0, desc[UR38][R2.64] ;  /* 0x0000002602007981 */ /* 0x000ea8000c1ef900 */
[----:B--2---:R-:W-:Y:S01]  /*4fe0*/  CCTL.IVALL ;  /* 0x00000000ff00798f */ /* 0x004fe20002000000 */
[----:B------:R-:W-:Y:S05]  /*4ff0*/  YIELD ;  /* 0x0000000000007946 */ /* 0x000fea0003800000 */
[----:B------:R-:W-:-:S13]  /*5000*/  ISETP.NE.AND P0, PT, R0, R17, PT ;  /* 0x000000110000720c */ /* 0x000fda0003f05270 */
[----:B------:R-:W-:Y:S05]  /*5010*/  @P0 BRA `(.L_x_3703) ;  /* 0xfffffffc00ec0947 */ /* 0x000fea000383ffff */
.L_x_3702:
[----:B------:R-:W-:Y:S05]  /*5020*/  BSYNC B0 ;  /* 0x0000000000007941 */ /* 0x000fea0003800000 */
.L_x_3701:
[----:B------:R-:W-:-:S03]  /*5030*/  UMOV UR5, 0xffffffff ;  /* 0xffffffff00057882 */ /* 0x000fc60000000000 */
[----:B------:R-:W-:Y:S05]  /*5040*/  BRA.DIV UR5, `(.L_x_3704) ;  /* 0x0000005605007947 */ /* 0x000fea000b800000 */
[----:B------:R-:W-:Y:S01]  /*5050*/  NOP ;  /* 0x0000000000007918 */ /* 0x000fe20000000000 */
.L_x_3810:
        /* <DEDUP_REMOVED lines=16> */
.L_x_3707:
[----:B------:R-:W-:Y:S01]  /*5160*/  @P0 ELECT P2, URZ, PT ;  /* 0x00000000003f082f */ /* 0x000fe20003840000 */
[----:B------:R2:W-:-:S12]  /*5170*/  UBLKRED.G.S.ADD.F32.RN [UR6], [UR4], UR5, desc[UR8] ;  /* 0x00000806040073bb */ /* 0x0005d800080a1405 */
[----:B------:R-:W-:Y:S02]  /*5180*/  @P2 PLOP3.LUT P0, PT, P2, PT, PT, 0x8, 0x0 ;  /* 0x000000000000281c */ /* 0x000fe4000170e170 */
[----:B------:R-:W-:-:S11]  /*5190*/  PLOP3.LUT P2, PT, PT, PT, PT, 0x8, 0x0 ;  /* 0x000000000000781c */ /* 0x000fd60003f4e170 */
[----:B--2---:R-:W-:Y:S05]  /*51a0*/  @P0 BRA.U.ANY `(.L_x_3707) ;  /* 0xfffffffd00ec0947 */ /* 0x004fea000393ffff */
[----:B------:R0:W-:Y:S01]  /*51b0*/  UTMACMDFLUSH ;  /* 0x00000000000079b7 */ /* 0x0001e20000000000 */
[----:B------:R-:W-:-:S04]  /*51c0*/  DEPBAR.LE SB0, 0x0 ;  /* 0x000080000000791a */ /* 0x000fc80000000000 */
.L_x_3706:
[----:B------:R-:W-:Y:S05]  /*51d0*/  BSYNC B0 ;  /* 0x0000000000007941 */ /* 0x000fea0003800000 */
.L_x_3705:
        /* <DEDUP_REMOVED lines=14> */
.L_x_3661:
        /* <DEDUP_REMOVED lines=29> */
.L_x_3709:
[----:B------:R-:W-:Y:S01]  /*5490*/  ULDC UR9, c[0x0][0x8cc] ;  /* 0x0002330000097ab9 */ /* 0x000fe20000000800 */
[----:B------:R-:W-:Y:S01]  /*54a0*/  UMOV UR7, UR8 ;  /* 0x0000000800077c82 */ /* 0x000fe20008000000 */
[----:B------:R-:W-:-:S11]  /*54b0*/  UISETP.NE.AND UP0, UPT, UR9, 0x1, UPT ;  /* 0x000000010900788c */ /* 0x000fd6000bf05270 */
[----:B------:R-:W-:Y:S02]  /*54c0*/  @UP0 ULDC.64 UR10, c[0x0][0x8d0] ;  /* 0x00023400000a0ab9 */ /* 0x000fe40000000a00 */
[----:B------:R-:W-:-:S04]  /*54d0*/  UIMAD.WIDE.U32 UR4, UR8, UR10, URZ ;  /* 0x0000000a080472a5 */ /* 0x000fc8000f8e003f */
[----:B------:R-:W-:-:S04]  /*54e0*/  @UP0 USHF.R.U32.HI UR7, URZ, UR11, UR5 ;  /* 0x0000000b3f070299 */ /* 0x000fc80008011605 */
[----:B------:R-:W-:-:S12]  /*54f0*/  UIMAD UR4, UR7, UR9, URZ ;  /* 0x00000009070472a4 */ /* 0x000fd8000f8e023f */
.L_x_3710:
        /* <DEDUP_REMOVED lines=23> */
.L_x_3711:
        /* <DEDUP_REMOVED lines=13> */
.L_x_3713:
[----:B------:R-:W-:-:S05]  /*5740*/  ULDC UR4, c[0x0][0x8f4] ;  /* 0x00023d0000047ab9 */ /* 0x000fca0000000800 */
.L_x_3712:
        /* <DEDUP_REMOVED lines=48> */
.L_x_3714:
        /* <DEDUP_REMOVED lines=13> */
.L_x_3715:
        /* <DEDUP_REMOVED lines=12> */
.L_x_3716:
        /* <DEDUP_REMOVED lines=68> */
.L_x_3720:
[----:B------:R-:W2:Y:S04]  /*6020*/  LDG.E.STRONG.GPU R4, desc[UR38][R2.64] ;  /* 0x0000002602047981 */ /* 0x000ea8000c1ef900 */
[----:B--2---:R-:W-:Y:S01]  /*6030*/  CCTL.IVALL ;  /* 0x00000000ff00798f */ /* 0x004fe20002000000 */
[----:B------:R-:W-:Y:S05]  /*6040*/  YIELD ;  /* 0x0000000000007946 */ /* 0x000fea0003800000 */
[----:B------:R-:W-:-:S13]  /*6050*/  ISETP.NE.AND P1, PT, R4, R5, PT ;  /* 0x000000050400720c */ /* 0x000fda0003f25270 */
[----:B------:R-:W-:Y:S05]  /*6060*/  @P1 BRA `(.L_x_3720) ;  /* 0xfffffffc00ec1947 */ /* 0x000fea000383ffff */
.L_x_3719:
[----:B------:R-:W-:Y:S05]  /*6070*/  BSYNC B0 ;  /* 0x0000000000007941 */ /* 0x000fea0003800000 */
.L_x_3718:
[----:B------:R-:W-:-:S03]  /*6080*/  UMOV UR6, 0xffffffff ;  /* 0xffffffff00067882 */ /* 0x000fc60000000000 */
[----:B------:R-:W-:Y:S05]  /*6090*/  BRA.DIV UR6, `(.L_x_3721) ;  /* 0x0000004606087947 */ /* 0x000fea000b800000 */
[----:B------:R-:W-:Y:S01]  /*60a0*/  NOP ;  /* 0x0000000000007918 */ /* 0x000fe20000000000 */
.L_x_3813:
        /* <DEDUP_REMOVED lines=22> */
.L_x_3723:
[----:B------:R-:W-:Y:S05]  /*6210*/  BSYNC B0 ;  /* 0x0000000000007941 */ /* 0x000fea0003800000 */
.L_x_3722:
        /* <DEDUP_REMOVED lines=19> */
.L_x_3725:
[----:B------:R-:W-:Y:S05]  /*6350*/  BSYNC B0 ;  /* 0x0000000000007941 */ /* 0x000fea0003800000 */
.L_x_3724:
        /* <DEDUP_REMOVED lines=20> */
.L_x_3727:
[----:B------:R-:W-:Y:S05]  /*64a0*/  BSYNC B0 ;  /* 0x0000000000007941 */ /* 0x000fea0003800000 */
.L_x_3726:
[----:B------:R-:W-:Y:S06]  /*64b0*/  BAR.ARV 0xa, 0xa0 ;  /* 0x0282800000007b1d */ /* 0x000fec0000002000 */
[----:B------:R-:W-:Y:S04]  /*64c0*/  BSSY B0, `(.L_x_3728) ;  /* 0x0000003000007945 */ /* 0x000fe80003800000 */
[----:B------:R-:W-:Y:S05]  /*64d0*/  @!P0 BRA `(.L_x_3729) ;  /* 0x0000000000048947 */ /* 0x000fea0003800000 */
[----:B------:R-:W-:-:S04]  /*64e0*/  DEPBAR.LE SB0, 0x1 ;  /* 0x000080400000791a */ /* 0x000fc80000000000 */
.L_x_3729:
[----:B------:R-:W-:Y:S05]  /*64f0*/  BSYNC B0 ;  /* 0x0000000000007941 */ /* 0x000fea0003800000 */
.L_x_3728:
[----:B------:R-:W-:Y:S06]  /*6500*/  BAR.ARV 0xb, 0xa0 ;  /* 0x02c2800000007b1d */ /* 0x000fec0000002000 */
[----:B------:R-:W-:Y:S04]  /*6510*/  BSSY B0, `(.L_x_3730) ;  /* 0x0000003000007945 */ /* 0x000fe80003800000 */
[----:B------:R-:W-:Y:S05]  /*6520*/  @!P0 BRA `(.L_x_3731) ;  /* 0x0000000000048947 */ /* 0x000fea0003800000 */
[----:B------:R-:W-:-:S04]  /*6530*/  DEPBAR.LE SB0, 0x0 ;  /* 0x000080000000791a */ /* 0x000fc80000000000 */
.L_x_3731:
[----:B------:R-:W-:Y:S05]  /*6540*/  BSYNC B0 ;  /* 0x0000000000007941 */ /* 0x000fea0003800000 */
.L_x_3730:
        /* <DEDUP_REMOVED lines=19> */
.L_x_3733:
[----:B------:R-:W-:Y:S05]  /*6680*/  BSYNC B0 ;  /* 0x0000000000007941 */ /* 0x000fea0003800000 */
.L_x_3732:
[----:B------:R-:W-:Y:S01]  /*6690*/  UIADD3 UR13, UR12, 0x1, URZ ;  /* 0x000000010c0d7890 */ /* 0x000fe2000fffe03f */
[----:B------:R-:W-:Y:S11]  /*66a0*/  BRA `(.L_x_3734) ;  /* 0x0000000000047947 */ /* 0x000ff60003800000 */
.L_x_3717:
[----:B------:R-:W-:-:S05]  /*66b0*/  UMOV UR13, UR12 ;  /* 0x0000000c000d7c82 */ /* 0x000fca0008000000 */
.L_x_3734:
        /* <DEDUP_REMOVED lines=16> */
.L_x_3767:
        /* <DEDUP_REMOVED lines=18> */
.L_x_3737:
[----:B------:R-:W2:Y:S04]  /*68e0*/  LDG.E.STRONG.GPU R4, desc[UR38][R2.64] ;  /* 0x0000002602047981 */ /* 0x000ea8000c1ef900 */
[----:B--2---:R-:W-:Y:S01]  /*68f0*/  CCTL.IVALL ;  /* 0x00000000ff00798f */ /* 0x004fe20002000000 */
[----:B------:R-:W-:Y:S05]  /*6900*/  YIELD ;  /* 0x0000000000007946 */ /* 0x000fea0003800000 */
[----:B------:R-:W-:-:S13]  /*6910*/  ISETP.NE.AND P1, PT, R4, R5, PT ;  /* 0x000000050400720c */ /* 0x000fda0003f25270 */
[----:B------:R-:W-:Y:S05]  /*6920*/  @P1 BRA `(.L_x_3737) ;  /* 0xfffffffc00ec1947 */ /* 0x000fea000383ffff */
.L_x_3736:
[----:B------:R-:W-:Y:S05]  /*6930*/  BSYNC B0 ;  /* 0x0000000000007941 */ /* 0x000fea0003800000 */
.L_x_3735:
[----:B------:R-:W-:-:S03]  /*6940*/  UMOV UR24, 0xffffffff ;  /* 0xffffffff00187882 */ /* 0x000fc60000000000 */
[----:B------:R-:W-:Y:S05]  /*6950*/  BRA.DIV UR24, `(.L_x_3738) ;  /* 0x0000003a18f47947 */ /* 0x000fea000b800000 */
[----:B------:R-:W-:Y:S01]  /*6960*/  NOP ;  /* 0x0000000000007918 */ /* 0x000fe20000000000 */
.L_x_3816:
        /* <DEDUP_REMOVED lines=19> */
.L_x_3740:
[----:B------:R-:W-:Y:S05]  /*6aa0*/  BSYNC B0 ;  /* 0x0000000000007941 */ /* 0x000fea0003800000 */
.L_x_3739:
        /* <DEDUP_REMOVED lines=14> */
.L_x_3742:
[----:B------:R-:W-:Y:S05]  /*6b90*/  BSYNC B0 ;  /* 0x0000000000007941 */ /* 0x000fea0003800000 */
.L_x_3741:
        /* <DEDUP_REMOVED lines=15> */
.L_x_3744:
[----:B------:R-:W-:Y:S05]  /*6c90*/  BSYNC B0 ;  /* 0x0000000000007941 */ /* 0x000fea0003800000 */
.L_x_3743:
[----:B------:R-:W-:Y:S06]  /*6ca0*/  BAR.ARV 0xa, 0xa0 ;  /* 0x0282800000007b1d */ /* 0x000fec0000002000 */
[----:B------:R-:W-:Y:S04]  /*6cb0*/  BSSY B0, `(.L_x_3745) ;  /* 0x0000003000007945 */ /* 0x000fe80003800000 */
[----:B------:R-:W-:Y:S05]  /*6cc0*/  @!P0 BRA `(.L_x_3746) ;  /* 0x0000000000048947 */ /* 0x000fea0003800000 */
[----:B------:R-:W-:-:S04]  /*6cd0*/  DEPBAR.LE SB0, 0x1 ;  /* 0x000080400000791a */ /* 0x000fc80000000000 */
.L_x_3746:
[----:B------:R-:W-:Y:S05]  /*6ce0*/  BSYNC B0 ;  /* 0x0000000000007941 */ /* 0x000fea0003800000 */
.L_x_3745:
[----:B------:R-:W-:Y:S06]  /*6cf0*/  BAR.ARV 0xb, 0xa0 ;  /* 0x02c2800000007b1d */ /* 0x000fec0000002000 */
[----:B------:R-:W-:Y:S04]  /*6d00*/  BSSY B0, `(.L_x_3747) ;  /* 0x0000003000007945 */ /* 0x000fe80003800000 */
[----:B------:R-:W-:Y:S05]  /*6d10*/  @!P0 BRA `(.L_x_3748) ;  /* 0x0000000000048947 */ /* 0x000fea0003800000 */
[----:B------:R-:W-:-:S04]  /*6d20*/  DEPBAR.LE SB0, 0x0 ;  /* 0x000080000000791a */ /* 0x000fc80000000000 */
.L_x_3748:
[----:B------:R-:W-:Y:S05]  /*6d30*/  BSYNC B0 ;  /* 0x0000000000007941 */ /* 0x000fea0003800000 */
.L_x_3747:
        /* <DEDUP_REMOVED lines=19> */
.L_x_3750:
[----:B------:R-:W-:Y:S05]  /*6e70*/  BSYNC B0 ;  /* 0x0000000000007941 */ /* 0x000fea0003800000 */
.L_x_3749:
        /* <DEDUP_REMOVED lines=16> */
.L_x_3753:
[----:B------:R-:W2:Y:S04]  /*6f80*/  LDG.E.STRONG.GPU R4, desc[UR38][R2.64] ;  /* 0x0000002602047981 */ /* 0x000ea8000c1ef900 */
[----:B--2---:R-:W-:Y:S01]  /*6f90*/  CCTL.IVALL ;  /* 0x00000000ff00798f */ /* 0x004fe20002000000 */
[----:B------:R-:W-:Y:S05]  /*6fa0*/  YIELD ;  /* 0x0000000000007946 */ /* 0x000fea0003800000 */
[----:B------:R-:W-:-:S13]  /*6fb0*/  ISETP.NE.AND P1, PT, R4, R5, PT ;  /* 0x000000050400720c */ /* 0x000fda0003f25270 */
[----:B------:R-:W-:Y:S05]  /*6fc0*/  @P1 BRA `(.L_x_3753) ;  /* 0xfffffffc00ec1947 */ /* 0x000fea000383ffff */
.L_x_3752:
[----:B------:R-:W-:Y:S05]  /*6fd0*/  BSYNC B0 ;  /* 0x0000000000007941 */ /* 0x000fea0003800000 */
.L_x_3751:
[----:B------:R-:W-:-:S03]  /*6fe0*/  UMOV UR22, 0xffffffff ;  /* 0xffffffff00167882 */ /* 0x000fc60000000000 */
[----:B------:R-:W-:Y:S05]  /*6ff0*/  BRA.DIV UR22, `(.L_x_3754) ;  /* 0x0000003616687947 */ /* 0x000fea000b800000 */
[----:B------:R-:W-:Y:S01]  /*7000*/  NOP ;  /* 0x0000000000007918 */ /* 0x000fe20000000000 */
.L_x_3819:
        /* <DEDUP_REMOVED lines=15> */
.L_x_3756:
[----:B------:R-:W-:Y:S05]  /*7100*/  BSYNC B0 ;  /* 0x0000000000007941 */ /* 0x000fea0003800000 */
.L_x_3755:
        /* <DEDUP_REMOVED lines=14> */
.L_x_3758:
[----:B------:R-:W-:Y:S05]  /*71f0*/  BSYNC B0 ;  /* 0x0000000000007941 */ /* 0x000fea0003800000 */
.L_x_3757:
        /* <DEDUP_REMOVED lines=15> */
.L_x_3760:
[----:B------:R-:W-:Y:S05]  /*72f0*/  BSYNC B0 ;  /* 0x0000000000007941 */ /* 0x000fea0003800000 */
.L_x_3759:
[----:B------:R-:W-:Y:S06]  /*7300*/  BAR.ARV 0xa, 0xa0 ;  /* 0x0282800000007b1d */ /* 0x000fec0000002000 */
[----:B------:R-:W-:Y:S04]  /*7310*/  BSSY B0, `(.L_x_3761) ;  /* 0x0000003000007945 */ /* 0x000fe80003800000 */
[----:B------:R-:W-:Y:S05]  /*7320*/  @!P0 BRA `(.L_x_3762) ;  /* 0x0000000000048947 */ /* 0x000fea0003800000 */
[----:B------:R-:W-:-:S04]  /*7330*/  DEPBAR.LE SB0, 0x1 ;  /* 0x000080400000791a */ /* 0x000fc80000000000 */
.L_x_3762:
[----:B------:R-:W-:Y:S05]  /*7340*/  BSYNC B0 ;  /* 0x0000000000007941 */ /* 0x000fea0003800000 */
.L_x_3761:
[----:B------:R-:W-:Y:S06]  /*7350*/  BAR.ARV 0xb, 0xa0 ;  /* 0x02c2800000007b1d */ /* 0x000fec0000002000 */
[----:B------:R-:W-:Y:S04]  /*7360*/  BSSY B0, `(.L_x_3763) ;  /* 0x0000003000007945 */ /* 0x000fe80003800000 */
[----:B------:R-:W-:Y:S05]  /*7370*/  @!P0 BRA `(.L_x_3764) ;  /* 0x0000000000048947 */ /* 0x000fea0003800000 */
[----:B------:R-:W-:-:S04]  /*7380*/  DEPBAR.LE SB0, 0x0 ;  /* 0x000080000000791a */ /* 0x000fc80000000000 */
.L_x_3764:
[----:B------:R-:W-:Y:S05]  /*7390*/  BSYNC B0 ;  /* 0x0000000000007941 */ /* 0x000fea0003800000 */
.L_x_3763:
        /* <DEDUP_REMOVED lines=19> */
.L_x_3766:
[----:B------:R-:W-:Y:S05]  /*74d0*/  BSYNC B0 ;  /* 0x0000000000007941 */ /* 0x000fea0003800000 */
.L_x_3765:
[----:B------:R-:W-:Y:S02]  /*74e0*/  UIADD3 UR13, UR13, 0x2, URZ ;  /* 0x000000020d0d7890 */ /* 0x000fe4000fffe03f */
[----:B------:R-:W-:Y:S02]  /*74f0*/  UIADD3 UR6, UR6, 0x6000, URZ ;  /* 0x0000600006067890 */ /* 0x000fe4000fffe03f */
[----:B------:R-:W-:-:S06]  /*7500*/  UISETP.GE.AND UP0, UPT, UR13, UR7, UPT ;  /* 0x000000070d00728c */ /* 0x000fcc000bf06270 */
[----:B------:R-:W-:-:S13]  /*7510*/  PLOP3.LUT P1, PT, PT, PT, UP0, 0x80, 0x0 ;  /* 0x000000000000781c */ /* 0x000fda0003f2f008 */
[----:B------:R-:W-:Y:S05]  /*7520*/  @!P1 BRA `(.L_x_3767) ;  /* 0xfffffff000a49947 */ /* 0x000fea000383ffff */
[----:B------:R-:W-:Y:S05]  /*7530*/  BRA `(.L_x_3668) ;  /* 0x0000002c00407947 */ /* 0x000fea0003800000 */
.L_x_3708:
        /* <DEDUP_REMOVED lines=21> */
.L_x_3768:
[----:B------:R-:W1:Y:S01]  /*7690*/  LDC R3, c[0x0][0x8cc] ;  /* 0x00023300ff037b82 */ /* 0x000e620000000800 */
[----:B------:R-:W-:Y:S01]  /*76a0*/  IMAD.MOV.U32 R0, RZ, RZ, R5 ;  /* 0x000000ffff007224 */ /* 0x000fe200078e0005 */
[----:B-1----:R-:W-:-:S13]  /*76b0*/  ISETP.NE.AND P0, PT, R3, 0x1, PT ;  /* 0x000000010300780c */ /* 0x002fda0003f05270 */
[----:B------:R-:W1:Y:S02]  /*76c0*/  @P0 LDC.64 R6, c[0x0][0x8d0] ;  /* 0x00023400ff060b82 */ /* 0x000e640000000a00 */
[----:B-1----:R-:W-:-:S05]  /*76d0*/  @P0 IMAD.HI.U32 R4, R5, R6, RZ ;  /* 0x0000000605040227 */ /* 0x002fca00078e00ff */
[----:B------:R-:W-:-:S05]  /*76e0*/  @P0 SHF.R.U32.HI R0, RZ, R7, R4 ;  /* 0x00000007ff000219 */ /* 0x000fca0000011604 */
[----:B------:R-:W-:-:S07]  /*76f0*/  IMAD R3, R0, R3, RZ ;  /* 0x0000000300037224 */ /* 0x000fce00078e02ff */
.L_x_3769:
        /* <DEDUP_REMOVED lines=23> */
.L_x_3770:
        /* <DEDUP_REMOVED lines=10> */
.L_x_3772:
[----:B------:R-:W2:Y:S02]  /*7910*/  LDC R4, c[0x0][0x8f4] ;  /* 0x00023d00ff047b82 */ /* 0x000ea40000000800 */
.L_x_3771:
        /* <DEDUP_REMOVED lines=52> */
.L_x_3774:
        /* <DEDUP_REMOVED lines=11> */
.L_x_3775:
[----:B------:R-:W-:Y:S05]  /*7d10*/  @!P0 BRA `(.L_x_3776) ;  /* 0x00000000000c8947 */ /* 0x000fea0003800000 */
[----:B------:R-:W2:Y:S04]  /*7d20*/  LDG.E R5, desc[UR38][R2.64] ;  /* 0x0000002602057981 */ /* 0x000ea8000c1e1900 */
[----:B------:R-:W2:Y:S02]  /*7d30*/  LDG.E R4, desc[UR38][R2.64+0x4] ;  /* 0x0000042602047981 */ /* 0x000ea4000c1e1900 */
[----:B--2---:R-:W-:-:S07]  /*7d40*/  IMAD.IADD R4, R4, 0x1, -R5 ;  /* 0x0000000104047824 */ /* 0x004fce00078e0a05 */
.L_x_3776:
        /* <DEDUP_REMOVED lines=73> */
.L_x_3820:
        /* <DEDUP_REMOVED lines=9> */
.L_x_3779:
        /* <DEDUP_REMOVED lines=112> */
.L_x_3790:
[----:B-1----:R-:W-:-:S05]  /*8970*/  IMAD.MOV.U32 R6, RZ, RZ, 0x1 ;  /* 0x00000001ff067424 */ /* 0x002fca00078e00ff */
[----:B------:R-:W-:-:S04]  /*8980*/  SHF.L.U32 R6, R6, 0x1f, RZ ;  /* 0x0000001f06067819 */ /* 0x000fc800000006ff */
[----:B------:R-:W1:Y:S02]  /*8990*/  SYNCS.PHASECHK.TRANS64.TRYWAIT P1, [R0+URZ+0x36438], R6 ;  /* 0x03643806000075a7 */ /* 0x000e64000802017f */
[----:B-1----:R-:W-:Y:S05]  /*89a0*/  @!P1 BRA `(.L_x_3782) ;  /* 0x0000001c002c9947 */ /* 0x002fea0003800000 */
.L_x_3821:
[----:B------:R-:W-:Y:S05]  /*89b0*/  @P0 BRA `(.L_x_3783) ;  /* 0x0000000000140947 */ /* 0x000fea0003800000 */
[----:B------:R-:W-:Y:S01]  /*89c0*/  ISETP.NE.AND P1, PT, R18, RZ, PT ;  /* 0x000000ff1200720c */ /* 0x000fe20003f25270 */
[----:B------:R-:W-:-:S04]  /*89d0*/  IMAD.MOV.U32 R3, RZ, RZ, 0x6100 ;  /* 0x00006100ff037424 */ /* 0x000fc800078e00ff */
[----:B------:R2:W-:Y:S08]  /*89e0*/  SYNCS.ARRIVE.TRANS64 RZ, [R0+URZ+0x36430], R3 ;  /* 0x0364300300ff79a7 */ /* 0x0005f0000800003f */
[----:B------:R-:W-:Y:S05]  /*89f0*/  @!P1 BRA `(.L_x_3783) ;  /* 0x0000000000049947 */ /* 0x000fea0003800000 */
[----:B------:R-:W-:Y:S01]  /*8a00*/  BPT.TRAP 0x1 ;  /* 0x000000040000795c */ /* 0x000fe20000300000 */
.L_x_3783:
        /* <DEDUP_REMOVED lines=48> */
.L_x_3822:
[----:B------:R-:W-:Y:S05]  /*8d10*/  @P0 BRA `(.L_x_3785) ;  /* 0x0000000000140947 */ /* 0x000fea0003800000 */
[----:B------:R-:W-:Y:S01]  /*8d20*/  ISETP.NE.AND P1, PT, R18, RZ, PT ;  /* 0x000000ff1200720c */ /* 0x000fe20003f25270 */
[----:B--2---:R-:W-:-:S04]  /*8d30*/  IMAD.MOV.U32 R3, RZ, RZ, 0x6100 ;  /* 0x00006100ff037424 */ /* 0x004fc800078e00ff */
[----:B------:R3:W-:Y:S08]  /*8d40*/  SYNCS.ARRIVE.TRANS64 RZ, [R0+URZ+0x36418], R3 ;  /* 0x0364180300ff79a7 */ /* 0x0007f0000800003f */
[----:B------:R-:W-:Y:S05]  /*8d50*/  @!P1 BRA `(.L_x_3785) ;  /* 0x0000000000049947 */ /* 0x000fea0003800000 */
[----:B------:R-:W-:Y:S01]  /*8d60*/  BPT.TRAP 0x1 ;  /* 0x000000040000795c */ /* 0x000fe20000300000 */
.L_x_3785:
        /* <DEDUP_REMOVED lines=47> */
.L_x_3823:
        /* <DEDUP_REMOVED lines=8> */
.L_x_3787:
        /* <DEDUP_REMOVED lines=37> */
.L_x_3825:
[----:B------:R-:W-:Y:S05]  /*9330*/  @P0 BRA `(.L_x_3789) ;  /* 0x0000000000140947 */ /* 0x000fea0003800000 */
[----:B------:R-:W-:Y:S01]  /*9340*/  ISETP.NE.AND P1, PT, R18, RZ, PT ;  /* 0x000000ff1200720c */ /* 0x000fe20003f25270 */
[----:B--2---:R-:W-:-:S04]  /*9350*/  IMAD.MOV.U32 R5, RZ, RZ, 0x6100 ;  /* 0x00006100ff057424 */ /* 0x004fc800078e00ff */
[----:B------:R3:W-:Y:S08]  /*9360*/  SYNCS.ARRIVE.TRANS64 RZ, [R0+URZ+0x36410], R5 ;  /* 0x0364100500ff79a7 */ /* 0x0007f0000800003f */
[----:B------:R-:W-:Y:S05]  /*9370*/  @!P1 BRA `(.L_x_3789) ;  /* 0x0000000000049947 */ /* 0x000fea0003800000 */
[----:B------:R-:W-:Y:S01]  /*9380*/  BPT.TRAP 0x1 ;  /* 0x000000040000795c */ /* 0x000fe20000300000 */
.L_x_3789:
        /* <DEDUP_REMOVED lines=44> */
.L_x_3781:
[----:B------:R-:W-:Y:S01]  /*9650*/  ISETP.NE.AND P1, PT, R20, RZ, PT ;  /* 0x000000ff1400720c */ /* 0x000fe20003f25270 */
[----:B------:R-:W-:Y:S02]  /*9660*/  IMAD.MOV.U32 R16, RZ, RZ, 0x1 ;  /* 0x00000001ff107424 */ /* 0x000fe400078e00ff */
[----:B------:R-:W-:-:S10]  /*9670*/  IMAD.MOV.U32 R5, RZ, RZ, R14 ;  /* 0x000000ffff057224 */ /* 0x000fd400078e000e */
[----:B------:R-:W-:Y:S05]  /*9680*/  @!P1 BRA `(.L_x_3780) ;  /* 0x00000004008c9947 */ /* 0x000fea0003800000 */
[----:B------:R-:W2:Y:S02]  /*9690*/  SYNCS.PHASECHK.TRANS64.TRYWAIT P1, [R0+URZ+0x36438], R6 ;  /* 0x03643806000075a7 */ /* 0x000ea4000802017f */
[----:B--2---:R-:W-:Y:S05]  /*96a0*/  @!P1 BRA `(.L_x_3791) ;  /* 0x00000010004c9947 */ /* 0x004fea0003800000 */
.L_x_3826:
[----:B------:R-:W-:Y:S05]  /*96b0*/  @P0 BRA `(.L_x_3792) ;  /* 0x0000000000140947 */ /* 0x000fea0003800000 */
[----:B------:R-:W-:Y:S01]  /*96c0*/  ISETP.NE.AND P1, PT, R18, RZ, PT ;  /* 0x000000ff1200720c */ /* 0x000fe20003f25270 */
[----:B------:R-:W-:-:S04]  /*96d0*/  IMAD.MOV.U32 R5, RZ, RZ, 0x6100 ;  /* 0x00006100ff057424 */ /* 0x000fc800078e00ff */
[----:B------:R3:W-:Y:S08]  /*96e0*/  SYNCS.ARRIVE.TRANS64 RZ, [R0+URZ+0x36430], R5 ;  /* 0x0364300500ff79a7 */ /* 0x0007f0000800003f */
[----:B------:R-:W-:Y:S05]  /*96f0*/  @!P1 BRA `(.L_x_3792) ;  /* 0x0000000000049947 */ /* 0x000fea0003800000 */
[----:B------:R-:W-:Y:S01]  /*9700*/  BPT.TRAP 0x1 ;  /* 0x000000040000795c */ /* 0x000fe20000300000 */
.L_x_3792:
        /* <DEDUP_REMOVED lines=42> */
.L_x_3827:
[----:B------:R-:W-:Y:S01]  /*99b0*/  IMAD.MOV.U32 R16, RZ, RZ, RZ ;  /* 0x000000ffff107224 */ /* 0x000fe200078e00ff */
[----:B------:R-:W-:Y:S06]  /*99c0*/  @P0 BRA `(.L_x_3794) ;  /* 0x0000000000140947 */ /* 0x000fec0003800000 */
[----:B------:R-:W-:Y:S01]  /*99d0*/  ISETP.NE.AND P1, PT, R18, RZ, PT ;  /* 0x000000ff1200720c */ /* 0x000fe20003f25270 */
[----:B-1----:R-:W-:-:S04]  /*99e0*/  IMAD.MOV.U32 R5, RZ, RZ, 0x6100 ;  /* 0x00006100ff057424 */ /* 0x002fc800078e00ff */
[----:B------:R2:W-:Y:S08]  /*99f0*/  SYNCS.ARRIVE.TRANS64 RZ, [R0+URZ+0x36418], R5 ;  /* 0x0364180500ff79a7 */ /* 0x0005f0000800003f */
[----:B------:R-:W-:Y:S05]  /*9a00*/  @!P1 BRA `(.L_x_3794) ;  /* 0x0000000000049947 */ /* 0x000fea0003800000 */
[----:B------:R-:W-:Y:S01]  /*9a10*/  BPT.TRAP 0x1 ;  /* 0x000000040000795c */ /* 0x000fe20000300000 */
.L_x_3794:
        /* <DEDUP_REMOVED lines=42> */
.L_x_3780:
[----:B------:R-:W-:-:S04]  /*9cc0*/  SHF.L.U32 R3, R16, 0x1f, RZ ;  /* 0x0000001f10037819 */ /* 0x000fc800000006ff */
[----:B------:R-:W2:Y:S02]  /*9cd0*/  SYNCS.PHASECHK.TRANS64.TRYWAIT P1, [R0+URZ+0x36438], R3 ;  /* 0x03643803000075a7 */ /* 0x000ea4000802017f */
[----:B--2---:R-:W-:Y:S05]  /*9ce0*/  @!P1 BRA `(.L_x_3795) ;  /* 0x0000000800e49947 */ /* 0x004fea0003800000 */
.L_x_3828:
[----:B------:R-:W-:Y:S05]  /*9cf0*/  @P0 BRA `(.L_x_3796) ;  /* 0x0000000000180947 */ /* 0x000fea0003800000 */
[----:B------:R-:W3:Y:S01]  /*9d00*/  S2R R2, SR_TID.X ;  /* 0x0000000000027919 */ /* 0x000ee20000002100 */
[----:B--2---:R-:W-:-:S04]  /*9d10*/  IMAD.MOV.U32 R3, RZ, RZ, 0x6100 ;  /* 0x00006100ff037424 */ /* 0x004fc800078e00ff */
[----:B------:R4:W-:Y:S01]  /*9d20*/  SYNCS.ARRIVE.TRANS64 RZ, [R0+URZ+0x36430], R3 ;  /* 0x0364300300ff79a7 */ /* 0x0009e2000800003f */
[----:B---3--:R-:W-:-:S13]  /*9d30*/  LOP3.LUT P0, RZ, R2, 0x1f, RZ, 0xc0, !PT ;  /* 0x0000001f02ff7812 */ /* 0x008fda000780c0ff */
[----:B----4-:R-:W-:Y:S05]  /*9d40*/  @!P0 BRA `(.L_x_3796) ;  /* 0x0000000000048947 */ /* 0x010fea0003800000 */
[----:B------:R-:W-:Y:S01]  /*9d50*/  BPT.TRAP 0x1 ;  /* 0x000000040000795c */ /* 0x000fe20000300000 */
.L_x_3796:
        /* <DEDUP_REMOVED lines=44> */
.L_x_3777:
[----:B------:R-:W-:Y:S05]  /*a020*/  BSYNC B0 ;  /* 0x0000000000007941 */ /* 0x000fea0003800000 */
.L_x_3773:
[----:B------:R-:W-:-:S03]  /*a030*/  UMOV UR7, 0xffffffff ;  /* 0xffffffff00077882 */ /* 0x000fc60000000000 */
[----:B------:R-:W-:Y:S05]  /*a040*/  BRA.DIV UR7, `(.L_x_3797) ;  /* 0x0000000a07207947 */ /* 0x000fea000b800000 */
[----:B------:R-:W-:-:S13]  /*a050*/  ELECT P6, URZ, PT ;  /* 0x00000000003f782f */ /* 0x000fda00038c0000 */
.L_x_3831:
[----:B------:R-:W-:Y:S05]  /*a060*/  @!P6 BRA `(.L_x_3668) ;  /* 0x000000000074e947 */ /* 0x000fea0003800000 */
[----:B------:R-:W2:Y:S02]  /*a070*/  LDL.LU R3, [R1+0x4] ;  /* 0x0000040001037983 */ /* 0x000ea40000300800 */
[----:B--2---:R-:W-:-:S04]  /*a080*/  LOP3.LUT R3, R3, 0x2, RZ, 0xfc, !PT ;  /* 0x0000000203037812 */ /* 0x004fc800078efcff */
[----:B------:R-:W-:-:S13]  /*a090*/  ISETP.NE.AND P2, PT, R3, 0x3, PT ;  /* 0x000000030300780c */ /* 0x000fda0003f45270 */
[----:B------:R-:W-:Y:S05]  /*a0a0*/  @!P2 BRA `(.L_x_3798) ;  /* 0x000000000004a947 */ /* 0x000fea0003800000 */
[----:B------:R-:W-:Y:S01]  /*a0b0*/  BPT.TRAP 0x1 ;  /* 0x000000040000795c */ /* 0x000fe20000300000 */
.L_x_3798:
        /* <DEDUP_REMOVED lines=15> */
.L_x_3832:
[----:B------:R-:W2:Y:S02]  /*a1b0*/  SYNCS.PHASECHK.TRANS64.TRYWAIT P0, [R3+URZ], R0 ;  /* 0x00000000030075a7 */ /* 0x000ea4000800017f */
[----:B--2---:R-:W-:Y:S05]  /*a1c0*/  @!P0 BRA `(.L_x_3800) ;  /* 0x0000000400f48947 */ /* 0x004fea0003800000 */
.L_x_3833:
[----:B------:R-:W-:Y:S05]  /*a1d0*/  @!P2 BRA `(.L_x_3801) ;  /* 0x000000000004a947 */ /* 0x000fea0003800000 */
[----:B------:R-:W-:Y:S01]  /*a1e0*/  BPT.TRAP 0x1 ;  /* 0x000000040000795c */ /* 0x000fe20000300000 */
.L_x_3801:
[----:B------:R-:W-:-:S07]  /*a1f0*/  SHF.L.U32 R16, R16, 0x1f, RZ ;  /* 0x0000001f10107819 */ /* 0x000fce00000006ff */
.L_x_3802:
[----:B---3--:R3:W4:Y:S02]  /*a200*/  SYNCS.PHASECHK.TRANS64.TRYWAIT P0, [R9+URZ+0x36438], R16 ;  /* 0x03643810090075a7 */ /* 0x008724000800017f */
[----:B----4-:R-:W-:Y:S05]  /*a210*/  @!P0 NANOSLEEP.SYNCS 0x989680 ;  /* 0x009896800000895d */ /* 0x010fea0003900000 */
[----:B------:R-:W4:Y:S02]  /*a220*/  @!P0 SYNCS.PHASECHK.TRANS64 P0, [R9+URZ+0x36438], R16 ;  /* 0x03643810090085a7 */ /* 0x000f24000800007f */
[----:B----4-:R-:W-:Y:S05]  /*a230*/  @!P0 BRA `(.L_x_3802) ;  /* 0xfffffffc00f08947 */ /* 0x010fea000383ffff */
.L_x_3668:
[----:B------:R-:W-:Y:S05]  /*a240*/  BSYNC B6 ;  /* 0x0000000000067941 */ /* 0x000fea0003800000 */
.L_x_3660:
[----:B------:R-:W-:Y:S05]  /*a250*/  EXIT ;  /* 0x000000000000794d */ /* 0x000fea0003800000 */
.L_x_3678:
[----:B------:R-:W-:Y:S02]  /*a260*/  IMAD.MOV.U32 R12, RZ, RZ, RZ ;  /* 0x000000ffff0c7224 */ /* 0x000fe400078e00ff */
[----:B------:R-:W-:Y:S02]  /*a270*/  IMAD.MOV.U32 R11, RZ, RZ, 0x1f ;  /* 0x0000001fff0b7424 */ /* 0x000fe400078e00ff */
[----:B------:R-:W-:-:S07]  /*a280*/  IMAD.MOV.U32 R15, RZ, RZ, -0x1 ;  /* 0xffffffffff0f7424 */ /* 0x000fce00078e00ff */
[----:B----4-:R-:W-:Y:S05]  /*a290*/  WARPSYNC.COLLECTIVE R15, `(.L_x_3803) ;  /* 0x000000000f087348 */ /* 0x010fea0003c00000 */
[----:B------:R1:W2:Y:S02]  /*a2a0*/  SHFL.IDX P6, R14, R13, R12, R11 ;  /* 0x0000000c0d0e7389 */ /* 0x0002a400000c000b */
[----:B-12-4-:R-:W-:Y:S01]  /*a2b0*/  ENDCOLLECTIVE ;  /* 0x000000000000791b */ /* 0x016fe20003800000 */
.L_x_3803:
[----:B------:R-:W-:Y:S05]  /*a2c0*/  BRA `(.L_x_3804) ;  /* 0xffffff7000d07947 */ /* 0x000fea000383ffff */
.L_x_3680:
[----:B--2---:R-:W-:-:S04]  /*a2d0*/  IMAD.U32 R0, RZ, RZ, UR36 ;  /* 0x00000024ff007e24 */ /* 0x004fc8000f8e00ff */
[----:B------:R2:W3:Y:S03]  /*a2e0*/  SYNCS.PHASECHK.TRANS64.TRYWAIT P0, [R0+URZ+0x36400], R10 ;  /* 0x0364000a000075a7 */ /* 0x0004e6000800017f */
[----:B---3--:R-:W-:Y:S05]  /*a2f0*/  @!P0 NANOSLEEP.SYNCS 0x989680 ;  /* 0x009896800000895d */ /* 0x008fea0003900000 */
[----:B------:R-:W3:Y:S02]  /*a300*/  @!P0 SYNCS.PHASECHK.TRANS64 P0, [R0+URZ+0x36400], R10 ;  /* 0x0364000a000085a7 */ /* 0x000ee4000800007f */
[----:B---3--:R-:W-:Y:S05]  /*a310*/  @!P0 BRA `(.L_x_3680) ;  /* 0xfffffffc00ec8947 */ /* 0x008fea000383ffff */
[----:B------:R-:W-:Y:S05]  /*a320*/  BRA `(.L_x_3679) ;  /* 0xffffff74000c7947 */ /* 0x000fea000383ffff */
.L_x_3684:
[----:B---3--:R3:W4:Y:S02]  /*a330*/  SYNCS.PHASECHK.TRANS64.TRYWAIT P1, [R3+URZ+0x36410], R10 ;  /* 0x0364100a030075a7 */ /* 0x008724000802017f */
[----:B----4-:R-:W-:Y:S05]  /*a340*/  @!P1 NANOSLEEP.SYNCS 0x989680 ;  /* 0x009896800000995d */ /* 0x010fea0003900000 */
[----:B------:R-:W4:Y:S02]  /*a350*/  @!P1 SYNCS.PHASECHK.TRANS64 P1, [R3+URZ+0x36410], R10 ;  /* 0x0364100a030095a7 */ /* 0x000f24000802007f */
[----:B----4-:R-:W-:Y:S05]  /*a360*/  @!P1 BRA `(.L_x_3684) ;  /* 0xfffffffc00f09947 */ /* 0x010fea000383ffff */
[----:B------:R-:W-:Y:S05]  /*a370*/  BRA `(.L_x_3683) ;  /* 0xffffff7800cc7947 */ /* 0x000fea000383ffff */
.L_x_3688:
[----:B-1----:R-:W-:-:S04]  /*a380*/  IMAD.U32 R121, RZ, RZ, UR36 ;  /* 0x00000024ff797e24 */ /* 0x002fc8000f8e00ff */
[----:B------:R1:W2:Y:S03]  /*a390*/  SYNCS.PHASECHK.TRANS64.TRYWAIT P1, [R121+URZ+0x36430], R14 ;  /* 0x0364300e790075a7 */ /* 0x0002a6000802017f */
[----:B--2---:R-:W-:Y:S05]  /*a3a0*/  @!P1 NANOSLEEP.SYNCS 0x989680 ;  /* 0x009896800000995d */ /* 0x004fea0003900000 */
[----:B------:R-:W2:Y:S02]  /*a3b0*/  @!P1 SYNCS.PHASECHK.TRANS64 P1, [R121+URZ+0x36430], R14 ;  /* 0x0364300e790095a7 */ /* 0x000ea4000802007f */
[----:B--2---:R-:W-:Y:S05]  /*a3c0*/  @!P1 BRA `(.L_x_3688) ;  /* 0xfffffffc00ec9947 */ /* 0x004fea000383ffff */
[----:B------:R-:W-:Y:S05]  /*a3d0*/  BRA `(.L_x_3687) ;  /* 0xffffff8000f07947 */ /* 0x000fea000383ffff */
.L_x_3695:
[----:B------:R-:W-:Y:S01]  /*a3e0*/  BSSY B0, `(.L_x_3805) ;  /* 0x0000005000007945 */ /* 0x000fe20003800000 */
[----:B------:R-:W-:-:S07]  /*a3f0*/  IMAD.MOV.U32 R15, RZ, RZ, -0x1 ;  /* 0xffffffffff0f7424 */ /* 0x000fce00078e00ff */
[----:B------:R-:W-:Y:S05]  /*a400*/  WARPSYNC.COLLECTIVE R15, `(.L_x_3806) ;  /* 0x000000000f087348 */ /* 0x000fea0003c00000 */
[----:B------:R-:W-:Y:S01]  /*a410*/  NOP ;  /* 0x0000000000007918 */ /* 0x000fe20000000000 */
[----:B------:R-:W-:Y:S01]  /*a420*/  ENDCOLLECTIVE ;  /* 0x000000000000791b */ /* 0x000fe20003800000 */
.L_x_3806:
[----:B------:R-:W-:Y:S05]  /*a430*/  BSYNC B0 ;  /* 0x0000000000007941 */ /* 0x000fea0003800000 */
.L_x_3805:
[----:B------:R-:W-:Y:S05]  /*a440*/  BRA `(.L_x_3807) ;  /* 0xffffffa400fc7947 */ /* 0x000fea000383ffff */
.L_x_3704:
[----:B------:R-:W-:Y:S01]  /*a450*/  BSSY B0, `(.L_x_3808) ;  /* 0x0000005000007945 */ /* 0x000fe20003800000 */
[----:B------:R-:W-:-:S07]  /*a460*/  IMAD.MOV.U32 R15, RZ, RZ, -0x1 ;  /* 0xffffffffff0f7424 */ /* 0x000fce00078e00ff */
[----:B-1----:R-:W-:Y:S05]  /*a470*/  WARPSYNC.COLLECTIVE R15, `(.L_x_3809) ;  /* 0x000000000f087348 */ /* 0x002fea0003c00000 */
[----:B------:R-:W-:Y:S01]  /*a480*/  NOP ;  /* 0x0000000000007918 */ /* 0x000fe20000000000 */
[----:B-1----:R-:W-:Y:S01]  /*a490*/  ENDCOLLECTIVE ;  /* 0x000000000000791b */ /* 0x002fe20003800000 */
.L_x_3809:
[----:B------:R-:W-:Y:S05]  /*a4a0*/  BSYNC B0 ;  /* 0x0000000000007941 */ /* 0x000fea0003800000 */
.L_x_3808:
[----:B------:R-:W-:Y:S05]  /*a4b0*/  BRA `(.L_x_3810) ;  /* 0xffffffa800e87947 */ /* 0x000fea000383ffff */
.L_x_3721:
[----:B------:R-:W-:Y:S01]  /*a4c0*/  BSSY B0, `(.L_x_3811) ;  /* 0x0000005000007945 */ /* 0x000fe20003800000 */
[----:B------:R-:W-:-:S07]  /*a4d0*/  IMAD.MOV.U32 R15, RZ, RZ, -0x1 ;  /* 0xffffffffff0f7424 */ /* 0x000fce00078e00ff */
[----:B------:R-:W-:Y:S05]  /*a4e0*/  WARPSYNC.COLLECTIVE R15, `(.L_x_3812) ;  /* 0x000000000f087348 */ /* 0x000fea0003c00000 */
[----:B------:R-:W-:Y:S01]  /*a4f0*/  NOP ;  /* 0x0000000000007918 */ /* 0x000fe20000000000 */
[----:B------:R-:W-:Y:S01]  /*a500*/  ENDCOLLECTIVE ;  /* 0x000000000000791b */ /* 0x000fe20003800000 */
.L_x_3812:
[----:B------:R-:W-:Y:S05]  /*a510*/  BSYNC B0 ;  /* 0x0000000000007941 */ /* 0x000fea0003800000 */
.L_x_3811:
[----:B------:R-:W-:Y:S05]  /*a520*/  BRA `(.L_x_3813) ;  /* 0xffffffb800e07947 */ /* 0x000fea000383ffff */
.L_x_3738:
[----:B------:R-:W-:Y:S01]  /*a530*/  BSSY B0, `(.L_x_3814) ;  /* 0x0000005000007945 */ /* 0x000fe20003800000 */
[----:B------:R-:W-:-:S07]  /*a540*/  IMAD.MOV.U32 R15, RZ, RZ, -0x1 ;  /* 0xffffffffff0f7424 */ /* 0x000fce00078e00ff */
[----:B------:R-:W-:Y:S05]  /*a550*/  WARPSYNC.COLLECTIVE R15, `(.L_x_3815) ;  /* 0x000000000f087348 */ /* 0x000fea0003c00000 */
[----:B------:R-:W-:Y:S01]  /*a560*/  NOP ;  /* 0x0000000000007918 */ /* 0x000fe20000000000 */
[----:B------:R-:W-:Y:S01]  /*a570*/  ENDCOLLECTIVE ;  /* 0x000000000000791b */ /* 0x000fe20003800000 */
.L_x_3815:
[----:B------:R-:W-:Y:S05]  /*a580*/  BSYNC B0 ;  /* 0x0000000000007941 */ /* 0x000fea0003800000 */
.L_x_3814:
[----:B------:R-:W-:Y:S05]  /*a590*/  BRA `(.L_x_3816) ;  /* 0xffffffc000f47947 */ /* 0x000fea000383ffff */
.L_x_3754:
[----:B------:R-:W-:Y:S01]  /*a5a0*/  BSSY B0, `(.L_x_3817) ;  /* 0x0000005000007945 */ /* 0x000fe20003800000 */
[----:B------:R-:W-:-:S07]  /*a5b0*/  IMAD.MOV.U32 R15, RZ, RZ, -0x1 ;  /* 0xffffffffff0f7424 */ /* 0x000fce00078e00ff */
[----:B------:R-:W-:Y:S05]  /*a5c0*/  WARPSYNC.COLLECTIVE R15, `(.L_x_3818) ;  /* 0x000000000f087348 */ /* 0x000fea0003c00000 */
[----:B------:R-:W-:Y:S01]  /*a5d0*/  NOP ;  /* 0x0000000000007918 */ /* 0x000fe20000000000 */
[----:B------:R-:W-:Y:S01]  /*a5e0*/  ENDCOLLECTIVE ;  /* 0x000000000000791b */ /* 0x000fe20003800000 */
.L_x_3818:
[----:B------:R-:W-:Y:S05]  /*a5f0*/  BSYNC B0 ;  /* 0x0000000000007941 */ /* 0x000fea0003800000 */
.L_x_3817:
[----:B------:R-:W-:Y:S05]  /*a600*/  BRA `(.L_x_3819) ;  /* 0xffffffc800807947 */ /* 0x000fea000383ffff */
.L_x_3778:
[----:B-1----:R1:W2:Y:S02]  /*a610*/  SYNCS.PHASECHK.TRANS64.TRYWAIT P1, [R0+URZ+0x36420], R6 ;  /* 0x03642006000075a7 */ /* 0x0022a4000802017f */
[----:B--2---:R-:W-:Y:S05]  /*a620*/  @!P1 NANOSLEEP.SYNCS 0x989680 ;  /* 0x009896800000995d */ /* 0x004fea0003900000 */
[----:B------:R-:W2:Y:S02]  /*a630*/  @!P1 SYNCS.PHASECHK.TRANS64 P1, [R0+URZ+0x36420], R6 ;  /* 0x03642006000095a7 */ /* 0x000ea4000802007f */
[----:B--2---:R-:W-:Y:S05]  /*a640*/  @!P1 BRA `(.L_x_3778) ;  /* 0xfffffffc00f09947 */ /* 0x004fea000383ffff */
[----:B------:R-:W-:Y:S05]  /*a650*/  BRA `(.L_x_3820) ;  /* 0xffffffd800e07947 */ /* 0x000fea000383ffff */
.L_x_3782:
[----:B-1----:R1:W2:Y:S02]  /*a660*/  SYNCS.PHASECHK.TRANS64.TRYWAIT P1, [R0+URZ+0x36438], R6 ;  /* 0x03643806000075a7 */ /* 0x0022a4000802017f */
[----:B--2---:R-:W-:Y:S05]  /*a670*/  @!P1 NANOSLEEP.SYNCS 0x989680 ;  /* 0x009896800000995d */ /* 0x004fea0003900000 */
[----:B------:R-:W2:Y:S02]  /*a680*/  @!P1 SYNCS.PHASECHK.TRANS64 P1, [R0+URZ+0x36438], R6 ;  /* 0x03643806000095a7 */ /* 0x000ea4000802007f */
[----:B--2---:R-:W-:Y:S05]  /*a690*/  @!P1 BRA `(.L_x_3782) ;  /* 0xfffffffc00f09947 */ /* 0x004fea000383ffff */
[----:B------:R-:W-:Y:S05]  /*a6a0*/  BRA `(.L_x_3821) ;  /* 0xffffffe000c07947 */ /* 0x000fea000383ffff */
.L_x_3784:
[----:B--2---:R2:W3:Y:S02]  /*a6b0*/  SYNCS.PHASECHK.TRANS64.TRYWAIT P1, [R0+URZ+0x36428], R3 ;  /* 0x03642803000075a7 */ /* 0x0044e4000802017f */
[----:B---3--:R-:W-:Y:S05]  /*a6c0*/  @!P1 NANOSLEEP.SYNCS 0x989680 ;  /* 0x009896800000995d */ /* 0x008fea0003900000 */
[----:B------:R-:W3:Y:S02]  /*a6d0*/  @!P1 SYNCS.PHASECHK.TRANS64 P1, [R0+URZ+0x36428], R3 ;  /* 0x03642803000095a7 */ /* 0x000ee4000802007f */
[----:B---3--:R-:W-:Y:S05]  /*a6e0*/  @!P1 BRA `(.L_x_3784) ;  /* 0xfffffffc00f09947 */ /* 0x008fea000383ffff */
[----:B------:R-:W-:Y:S05]  /*a6f0*/  BRA `(.L_x_3822) ;  /* 0xffffffe400847947 */ /* 0x000fea000383ffff */
.L_x_3786:
        /* <DEDUP_REMOVED lines=8> */
.L_x_3788:
[----:B------:R-:W-:-:S07]  /*a780*/  SHF.L.U32 R5, R7, 0x1f, RZ ;  /* 0x0000001f07057819 */ /* 0x000fce00000006ff */
.L_x_3824:
[----:B--2---:R2:W3:Y:S02]  /*a790*/  SYNCS.PHASECHK.TRANS64.TRYWAIT P1, [R0+URZ+0x36420], R5 ;  /* 0x03642005000075a7 */ /* 0x0044e4000802017f */
[----:B---3--:R-:W-:Y:S05]  /*a7a0*/  @!P1 NANOSLEEP.SYNCS 0x989680 ;  /* 0x009896800000995d */ /* 0x008fea0003900000 */
[----:B------:R-:W3:Y:S02]  /*a7b0*/  @!P1 SYNCS.PHASECHK.TRANS64 P1, [R0+URZ+0x36420], R5 ;  /* 0x03642005000095a7 */ /* 0x000ee4000802007f */
[----:B---3--:R-:W-:Y:S05]  /*a7c0*/  @!P1 BRA `(.L_x_3824) ;  /* 0xfffffffc00f09947 */ /* 0x008fea000383ffff */
[----:B------:R-:W-:Y:S05]  /*a7d0*/  BRA `(.L_x_3825) ;  /* 0xffffffe800d47947 */ /* 0x000fea000383ffff */
.L_x_3791:
[----:B--2---:R2:W3:Y:S02]  /*a7e0*/  SYNCS.PHASECHK.TRANS64.TRYWAIT P1, [R0+URZ+0x36438], R6 ;  /* 0x03643806000075a7 */ /* 0x0044e4000802017f */
[----:B---3--:R-:W-:Y:S05]  /*a7f0*/  @!P1 NANOSLEEP.SYNCS 0x989680 ;  /* 0x009896800000995d */ /* 0x008fea0003900000 */
[----:B------:R-:W3:Y:S02]  /*a800*/  @!P1 SYNCS.PHASECHK.TRANS64 P1, [R0+URZ+0x36438], R6 ;  /* 0x03643806000095a7 */ /* 0x000ee4000802007f */
[----:B---3--:R-:W-:Y:S05]  /*a810*/  @!P1 BRA `(.L_x_3791) ;  /* 0xfffffffc00f09947 */ /* 0x008fea000383ffff */
[----:B------:R-:W-:Y:S05]  /*a820*/  BRA `(.L_x_3826) ;  /* 0xffffffec00a07947 */ /* 0x000fea000383ffff */
.L_x_3793:
[----:B-1----:R1:W2:Y:S02]  /*a830*/  SYNCS.PHASECHK.TRANS64.TRYWAIT P1, [R0+URZ+0x36428], R5 ;  /* 0x03642805000075a7 */ /* 0x0022a4000802017f */
[----:B--2---:R-:W-:Y:S05]  /*a840*/  @!P1 NANOSLEEP.SYNCS 0x989680 ;  /* 0x009896800000995d */ /* 0x004fea0003900000 */
[----:B------:R-:W2:Y:S02]  /*a850*/  @!P1 SYNCS.PHASECHK.TRANS64 P1, [R0+URZ+0x36428], R5 ;  /* 0x03642805000095a7 */ /* 0x000ea4000802007f */
[----:B--2---:R-:W-:Y:S05]  /*a860*/  @!P1 BRA `(.L_x_3793) ;  /* 0xfffffffc00f09947 */ /* 0x004fea000383ffff */
[----:B------:R-:W-:Y:S05]  /*a870*/  BRA `(.L_x_3827) ;  /* 0xfffffff0004c7947 */ /* 0x000fea000383ffff */
.L_x_3795:
[----:B--2---:R2:W3:Y:S02]  /*a880*/  SYNCS.PHASECHK.TRANS64.TRYWAIT P1, [R0+URZ+0x36438], R3 ;  /* 0x03643803000075a7 */ /* 0x0044e4000802017f */
[----:B---3--:R-:W-:Y:S05]  /*a890*/  @!P1 NANOSLEEP.SYNCS 0x989680 ;  /* 0x009896800000995d */ /* 0x008fea0003900000 */
[----:B------:R-:W3:Y:S02]  /*a8a0*/  @!P1 SYNCS.PHASECHK.TRANS64 P1, [R0+URZ+0x36438], R3 ;  /* 0x03643803000095a7 */ /* 0x000ee4000802007f */
[----:B---3--:R-:W-:Y:S05]  /*a8b0*/  @!P1 BRA `(.L_x_3795) ;  /* 0xfffffffc00f09947 */ /* 0x008fea000383ffff */
[----:B------:R-:W-:Y:S05]  /*a8c0*/  BRA `(.L_x_3828) ;  /* 0xfffffff400087947 */ /* 0x000fea000383ffff */
.L_x_3797:
[----:B------:R-:W-:Y:S01]  /*a8d0*/  BSSY B0, `(.L_x_3829) ;  /* 0x0000006000007945 */ /* 0x000fe20003800000 */
[----:B------:R-:W-:-:S07]  /*a8e0*/  IMAD.MOV.U32 R15, RZ, RZ, -0x1 ;  /* 0xffffffffff0f7424 */ /* 0x000fce00078e00ff */
[----:B------:R-:W-:Y:S05]  /*a8f0*/  WARPSYNC.COLLECTIVE R15, `(.L_x_3830) ;  /* 0x000000000f0c7348 */ /* 0x000fea0003c00000 */
[----:B------:R-:W-:Y:S02]  /*a900*/  ELECT P6, UR62, PT ;  /* 0x00000000003e782f */ /* 0x000fe400038c0000 */
[----:B------:R-:W-:Y:S01]  /*a910*/  MOV R14, UR62 ;  /* 0x0000003e000e7c02 */ /* 0x000fe20008000f00 */
[----:B------:R-:W-:Y:S10]  /*a920*/  ENDCOLLECTIVE ;  /* 0x000000000000791b */ /* 0x000ff40003800000 */
.L_x_3830:
[----:B------:R-:W-:Y:S05]  /*a930*/  BSYNC B0 ;  /* 0x0000000000007941 */ /* 0x000fea0003800000 */
.L_x_3829:
[----:B------:R-:W-:Y:S05]  /*a940*/  BRA `(.L_x_3831) ;  /* 0xfffffff400c47947 */ /* 0x000fea000383ffff */
.L_x_3799:
[----:B-1----:R1:W2:Y:S02]  /*a950*/  SYNCS.PHASECHK.TRANS64.TRYWAIT P0, [R7+URZ], R4 ;  /* 0x00000004070075a7 */ /* 0x0022a4000800017f */
[----:B--2---:R-:W-:Y:S05]  /*a960*/  @!P0 NANOSLEEP.SYNCS 0x989680 ;  /* 0x009896800000895d */ /* 0x004fea0003900000 */
[----:B------:R-:W2:Y:S02]  /*a970*/  @!P0 SYNCS.PHASECHK.TRANS64 P0, [R7+URZ], R4 ;  /* 0x00000004070085a7 */ /* 0x000ea4000800007f */
[----:B--2---:R-:W-:Y:S05]  /*a980*/  @!P0 BRA `(.L_x_3799) ;  /* 0xfffffffc00f08947 */ /* 0x004fea000383ffff */
[----:B------:R-:W-:Y:S05]  /*a990*/  BRA `(.L_x_3832) ;  /* 0xfffffff800047947 */ /* 0x000fea000383ffff */
.L_x_3800:
[----:B--2---:R2:W3:Y:S02]  /*a9a0*/  SYNCS.PHASECHK.TRANS64.TRYWAIT P0, [R3+URZ], R0 ;  /* 0x00000000030075a7 */ /* 0x0044e4000800017f */
[----:B---3--:R-:W-:Y:S05]  /*a9b0*/  @!P0 NANOSLEEP.SYNCS 0x989680 ;  /* 0x009896800000895d */ /* 0x008fea0003900000 */
[----:B------:R-:W3:Y:S02]  /*a9c0*/  @!P0 SYNCS.PHASECHK.TRANS64 P0, [R3+URZ], R0 ;  /* 0x00000000030085a7 */ /* 0x000ee4000800007f */
[----:B---3--:R-:W-:Y:S05]  /*a9d0*/  @!P0 BRA `(.L_x_3800) ;  /* 0xfffffffc00f08947 */ /* 0x008fea000383ffff */
[----:B------:R-:W-:Y:S05]  /*a9e0*/  BRA `(.L_x_3833) ;  /* 0xfffffff400f87947 */ /* 0x000fea000383ffff */
.L_x_3834:
        /* <DEDUP_REMOVED lines=9> */
.L_x_3881:


//--------------------- .text._ZN7cutlass13device_kernelIN5flash22FlashAttnBwdPreprocessIN4cute5tupleIJNS3_1CILi64EEENS5_ILi192EEEEEENS_10bfloat16_tEfNS_4arch4Sm90ELb1ELb1EEEEEvNT_6ParamsE --------------------------
	.section	.text._ZN7cutlass13device_kernelIN5flash22FlashAttnBwdPreprocessIN4cute5tupleIJNS3_1CILi64EEENS5_ILi192EEEEEENS_10bfloat16_tEfNS_4arch4Sm90ELb1ELb1EEEEEvNT_6ParamsE,"ax",@progbits
	.align	128
.text._ZN7cutlass13device_kernelIN5flash22FlashAttnBwdPreprocessIN4cute5tupleIJNS3_1CILi64EEENS5_ILi192EEEEEENS_10bfloat16_tEfNS_4arch4Sm90ELb1ELb1EEEEEvNT_6ParamsE:
        .type           _ZN7cutlass13device_kernelIN5flash22FlashAttnBwdPreprocessIN4cute5tupleIJNS3_1CILi64EEENS5_ILi192EEEEEENS_10bfloat16_tEfNS_4arch4Sm90ELb1ELb1EEEEEvNT_6ParamsE,@function
        .size           _ZN7cutlass13device_kernelIN5flash22FlashAttnBwdPreprocessIN4cute5tupleIJNS3_1CILi64EEENS5_ILi192EEEEEENS_10bfloat16_tEfNS_4arch4Sm90ELb1ELb1EEEEEvNT_6ParamsE,(.L_x_3882 - _ZN7cutlass13device_kernelIN5flash22FlashAttnBwdPreprocessIN4cute5tupleIJNS3_1CILi64EEENS5_ILi192EEEEEENS_10bfloat16_tEfNS_4arch4Sm90ELb1ELb1EEEEEvNT_6ParamsE)
        .other          _ZN7cutlass13device_kernelIN5flash22FlashAttnBwdPreprocessIN4cute5tupleIJNS3_1CILi64EEENS5_ILi192EEEEEENS_10bfloat16_tEfNS_4arch4Sm90ELb1ELb1EEEEEvNT_6ParamsE,@"STO_CUDA_ENTRY STV_DEFAULT"
_ZN7cutlass13device_kernelIN5flash22FlashAttnBwdPreprocessIN4cute5tupleIJNS3_1CILi64EEENS5_ILi192EEEEEENS_10bfloat16_tEfNS_4arch4Sm90ELb1ELb1EEEEEvNT_6ParamsE:
        /* <DEDUP_REMOVED lines=17> */
[----:B------:R-:W0:Y:S01]  /*0110*/  S2UR UR6, SR_CTAID.Y ;  /* 0x00000000000679c3 */ /* 0x000e220000002600 */
[----:B------:R-:W1:Y:S02]  /*0120*/  S2R R61, SR_CTAID.X ;  /* 0x00000000003d7919 */ /* 0x000e640000002500 */
[----:B------:R-:W-:Y:S01]  /*0130*/  ISETP.NE.AND.EX P1, PT, R9, RZ, PT, P1 ;  /* 0x000000ff0900720c */ /* 0x000fe20003f25310 */
[----:B------:R-:W3:Y:S01]  /*0140*/  S2R R59, SR_TID.X ;  /* 0x00000000003b7919 */ /* 0x000ee20000002100 */
[----:B-1----:R-:W-:Y:S01]  /*0150*/  IMAD.SHL.U32 R60, R61, 0x40, RZ ;  /* 0x000000403d3c7824 */ /* 0x002fe200078e00ff */
[----:B0-2---:R-:W-:Y:S10]  /*0160*/  @P2 BRA `(.L_x_3835) ;  /* 0x0000000000102947 */ /* 0x005ff40003800000 */
[----:B------:R-:W-:Y:S05]  /*0170*/  @!P0 BRA `(.L_x_3835) ;  /* 0x00000000000c8947 */ /* 0x000fea0003800000 */
[----:B------:R-:W2:Y:S04]  /*0180*/  LDG.E R0, desc[UR4][R2.64] ;  /* 0x0000000402007981 */ /* 0x000ea8000c1e1900 */
[----:B-----5:R-:W2:Y:S02]  /*0190*/  LDG.E R67, desc[UR4][R2.64+0x4] ;  /* 0x0000040402437981 */ /* 0x020ea4000c1e1900 */
[----:B--2---:R-:W-:-:S07]  /*01a0*/  IMAD.IADD R67, R67, 0x1, -R0 ;  /* 0x0000000143437824 */ /* 0x004fce00078e0a00 */
.L_x_3835:
[----:B-----5:R-:W-:-:S13]  /*01b0*/  ISETP.LE.AND P2, PT, R67, R60, PT ;  /* 0x0000003c4300720c */ /* 0x020fda0003f43270 */
[----:B------:R-:W-:Y:S05]  /*01c0*/  @P1 EXIT P2 ;  /* 0x000000000000194d */ /* 0x000fea0001000000 */
[----:B------:R-:W0:Y:S01]  /*01d0*/  LDC.64 R16, c[0x0][0x230] ;  /* 0x00008c00ff107b82 */ /* 0x000e220000000a00 */
[----:B---3--:R-:W-:Y:S01]  /*01e0*/  SHF.R.S32.HI R0, RZ, 0x1f, R59 ;  /* 0x0000001fff007819 */ /* 0x008fe2000001143b */
[----:B------:R-:W-:Y:S01]  /*01f0*/  IMAD.IADD R57, R67, 0x1, -R60 ;  /* 0x0000000143397824 */ /* 0x000fe200078e0a3c */
[----:B------:R-:W-:Y:S01]  /*0200*/  USHF.R.S32.HI UR7, URZ, 0x1f, UR6 ;  /* 0x0000001f3f077899 */ /* 0x000fe20008011406 */
[----:B------:R-:W-:Y:S02]  /*0210*/  CS2R R8, SRZ ;  /* 0x0000000000087805 */ /* 0x000fe4000001ff00 */
[----:B------:R-:W-:Y:S01]  /*0220*/  LEA.HI R56, R0, R59, RZ, 0x3 ;  /* 0x0000003b00387211 */ /* 0x000fe200078f18ff */
[----:B------:R-:W-:Y:S01]  /*0230*/  BSSY B0, `(.L_x_3836) ;  /* 0x000002a000007945 */ /* 0x000fe20003800000 */
[----:B------:R-:W-:Y:S02]  /*0240*/  ISETP.GE.AND P2, PT, R59, R57, PT ;  /* 0x000000393b00720c */ /* 0x000fe40003f46270 */
[----:B------:R-:W-:-:S02]  /*0250*/  LOP3.LUT R58, R56, 0xfffffff8, RZ, 0xc0, !PT ;  /* 0xfffffff8383a7812 */ /* 0x000fc400078ec0ff */
[C---:B------:R-:W-:Y:S02]  /*0260*/  ISETP.GT.OR P2, PT, R59.reuse, 0x3f, P2 ;  /* 0x0000003f3b00780c */ /* 0x040fe40001744670 */
[-C--:B------:R-:W-:Y:S01]  /*0270*/  @P0 LEA R0, R66, R7.reuse, 0x6 ;  /* 0x0000000742000211 */ /* 0x080fe200078e30ff */
[----:B------:R-:W-:Y:S01]  /*0280*/  IMAD.IADD R58, R59, 0x1, -R58 ;  /* 0x000000013b3a7824 */ /* 0x000fe200078e0a3a */
[----:B------:R-:W-:Y:S02]  /*0290*/  @P0 MOV R8, R7 ;  /* 0x0000000700080202 */ /* 0x000fe40000000f00 */
[----:B------:R-:W-:Y:S01]  /*02a0*/  @P0 SHF.R.S32.HI R3, RZ, 0x1f, R0 ;  /* 0x0000001fff030819 */ /* 0x000fe20000011400 */
[----:B------:R-:W-:Y:S01]  /*02b0*/  IMAD.SHL.U32 R62, R58, 0x8, RZ ;  /* 0x000000083a3e7824 */ /* 0x000fe200078e00ff */
[----:B------:R-:W-:Y:S02]  /*02c0*/  SHF.R.S32.HI R56, RZ, 0x3, R56 ;  /* 0x00000003ff387819 */ /* 0x000fe40000011438 */
[----:B------:R-:W-:-:S02]  /*02d0*/  @P0 LEA.HI R0, R3, R0, RZ, 0x6 ;  /* 0x0000000003000211 */ /* 0x000fc400078f30ff */
[----:B------:R-:W-:Y:S01]  /*02e0*/  SHF.R.S32.HI R63, RZ, 0x1f, R62 ;  /* 0x0000001fff3f7819 */ /* 0x000fe2000001143e */
[----:B0-----:R-:W-:Y:S01]  /*02f0*/  IMAD R2, R16, UR7, RZ ;  /* 0x0000000710027c24 */ /* 0x001fe2000f8e02ff */
[----:B------:R-:W-:Y:S02]  /*0300*/  SHF.R.S32.HI R3, RZ, 0x1f, R66 ;  /* 0x0000001fff037819 */ /* 0x000fe40000011442 */
[----:B------:R-:W-:Y:S01]  /*0310*/  @P0 SHF.R.S32.HI R9, RZ, 0x1f, R7 ;  /* 0x0000001fff090819 */ /* 0x000fe20000011407 */
[----:B------:R-:W-:Y:S01]  /*0320*/  IMAD R17, R17, UR6, R2 ;  /* 0x0000000611117c24 */ /* 0x000fe2000f8e0202 */
[----:B------:R-:W-:Y:S01]  /*0330*/  IADD3 R64, P3, R56, R8, RZ ;  /* 0x0000000838407210 */ /* 0x000fe20007f7e0ff */
[----:B------:R-:W-:Y:S01]  /*0340*/  IMAD.WIDE.U32 R14, R16, UR6, R62 ;  /* 0x00000006100e7c25 */ /* 0x000fe2000f8e003e */
[----:B------:R-:W-:Y:S02]  /*0350*/  SEL R6, R66, RZ, !P1 ;  /* 0x000000ff42067207 */ /* 0x000fe40004800000 */
[----:B------:R-:W-:Y:S01]  /*0360*/  MOV R5, 0x7f800000 ;  /* 0x7f80000000057802 */ /* 0x000fe20000000f00 */
[----:B------:R-:W-:Y:S01]  /*0370*/  IMAD.MOV.U32 R7, RZ, RZ, RZ ;  /* 0x000000ffff077224 */ /* 0x000fe200078e00ff */
[----:B------:R-:W-:-:S02]  /*0380*/  SHF.R.S32.HI R4, RZ, 0x1f, R56 ;  /* 0x0000001fff047819 */ /* 0x000fc40000011438 */
[----:B------:R-:W-:Y:S01]  /*0390*/  SEL R3, R3, RZ, !P1 ;  /* 0x000000ff03037207 */ /* 0x000fe20004800000 */
[----:B------:R-:W-:Y:S06]  /*03a0*/  @P2 BRA `(.L_x_3837) ;  /* 0x0000000000482947 */ /* 0x000fec0003800000 */
[----:B------:R-:W0:Y:S01]  /*03b0*/  LDC.64 R12, c[0x0][0x290] ;  /* 0x0000a400ff0c7b82 */ /* 0x000e220000000a00 */
[----:B------:R-:W-:Y:S01]  /*03c0*/  SHF.R.S32.HI R5, RZ, 0x1f, R60 ;  /* 0x0000001fff057819 */ /* 0x000fe2000001143c */
[----:B------:R-:W-:Y:S01]  /*03d0*/  ULDC.64 UR8, c[0x0][0x298] ;  /* 0x0000a60000087ab9 */ /* 0x000fe20000000a00 */
[--C-:B------:R-:W-:Y:S02]  /*03e0*/  SHF.R.S32.HI R2, RZ, 0x1f, R59.reuse ;  /* 0x0000001fff027819 */ /* 0x100fe4000001143b */
[----:B------:R-:W-:-:S04]  /*03f0*/  IADD3 R10, P1, P2, R8, R60, R59 ;  /* 0x0000003c080a7210 */ /* 0x000fc80007a3e03b */
[----:B------:R-:W-:Y:S01]  /*0400*/  IADD3.X R11, R9, R5, R2, P1, P2 ;  /* 0x00000005090b7210 */ /* 0x000fe20000fe4402 */
[C---:B0-----:R-:W-:Y:S02]  /*0410*/  IMAD R2, R12.reuse, UR7, RZ ;  /* 0x000000070c027c24 */ /* 0x041fe4000f8e02ff */
[----:B------:R-:W-:-:S04]  /*0420*/  IMAD.WIDE.U32 R10, R12, UR6, R10 ;  /* 0x000000060c0a7c25 */ /* 0x000fc8000f8e000a */
[----:B------:R-:W-:Y:S02]  /*0430*/  IMAD R5, R13, UR6, R2 ;  /* 0x000000060d057c24 */ /* 0x000fe4000f8e0202 */
[----:B------:R-:W-:Y:S02]  /*0440*/  IMAD R13, R3, UR8, RZ ;  /* 0x00000008030d7c24 */ /* 0x000fe4000f8e02ff */
[----:B------:R-:W-:Y:S02]  /*0450*/  IMAD.IADD R11, R11, 0x1, R5 ;  /* 0x000000010b0b7824 */ /* 0x000fe400078e0205 */
[C---:B------:R-:W-:Y:S02]  /*0460*/  IMAD R5, R6.reuse, UR9, R13 ;  /* 0x0000000906057c24 */ /* 0x040fe4000f8e020d */
[----:B------:R-:W-:Y:S01]  /*0470*/  IMAD.WIDE.U32 R10, R6, UR8, R10 ;  /* 0x00000008060a7c25 */ /* 0x000fe2000f8e000a */
[----:B------:R-:W-:-:S03]  /*0480*/  ULDC.64 UR8, c[0x0][0x288] ;  /* 0x0000a20000087ab9 */ /* 0x000fc60000000a00 */
[----:B------:R-:W-:Y:S01]  /*0490*/  IMAD.IADD R5, R11, 0x1, R5 ;  /* 0x000000010b057824 */ /* 0x000fe200078e0205 */
[----:B------:R-:W-:-:S04]  /*04a0*/  LEA R12, P1, R10, UR8, 0x2 ;  /* 0x000000080a0c7c11 */ /* 0x000fc8000f8210ff */
[----:B------:R-:W-:-:S05]  /*04b0*/  LEA.HI.X R13, R10, UR9, R5, 0x2, P1 ;  /* 0x000000090a0d7c11 */ /* 0x000fca00088f1405 */
[----:B------:R0:W5:Y:S04]  /*04c0*/  LDG.E R5, desc[UR4][R12.64] ;  /* 0x000000040c057981 */ /* 0x000168000c1e1900 */
.L_x_3837:
[----:B------:R-:W-:Y:S05]  /*04d0*/  BSYNC B0 ;  /* 0x0000000000007941 */ /* 0x000fea0003800000 */
.L_x_3836:
[----:B------:R-:W-:Y:S01]  /*04e0*/  @P0 LOP3.LUT R7, R0, 0xffffffc0, RZ, 0xc0, !PT ;  /* 0xffffffc000070812 */ /* 0x000fe200078ec0ff */
[----:B------:R-:W-:Y:S01]  /*04f0*/  ULDC.64 UR8, c[0x0][0x238] ;  /* 0x00008e0000087ab9 */ /* 0x000fe20000000a00 */
[C---:B------:R-:W-:Y:S01]  /*0500*/  ISETP.GE.AND P0, PT, R56.reuse, R57, PT ;  /* 0x000000393800720c */ /* 0x040fe20003f06270 */
[----:B------:R-:W-:Y:S01]  /*0510*/  IMAD R11, R3, UR8, RZ ;  /* 0x00000008030b7c24 */ /* 0x000fe2000f8e02ff */
[----:B------:R-:W-:Y:S01]  /*0520*/  IADD3 R15, R15, R17, RZ ;  /* 0x000000110f0f7210 */ /* 0x000fe20007ffe0ff */
[----:B------:R-:W-:Y:S01]  /*0530*/  VIADD R2, R56, 0x20 ;  /* 0x0000002038027836 */ /* 0x000fe20000000000 */
[----:B------:R-:W-:Y:S01]  /*0540*/  BSSY B0, `(.L_x_3838) ;  /* 0x000003b000007945 */ /* 0x000fe20003800000 */
[C---:B------:R-:W-:Y:S01]  /*0550*/  IMAD R35, R6.reuse, UR9, R11 ;  /* 0x0000000906237c24 */ /* 0x040fe2000f8e020b */
[----:B------:R-:W-:Y:S01]  /*0560*/  CS2R R16, SRZ ;  /* 0x0000000000107805 */ /* 0x000fe2000001ff00 */
[----:B------:R-:W-:Y:S01]  /*0570*/  IMAD.WIDE.U32 R52, R6, UR8, R14 ;  /* 0x0000000806347c25 */ /* 0x000fe2000f8e000e */
[----:B------:R-:W-:-:S02]  /*0580*/  CS2R R10, SRZ ;  /* 0x00000000000a7805 */ /* 0x000fc4000001ff00 */
[----:B0-----:R-:W-:Y:S02]  /*0590*/  CS2R R12, SRZ ;  /* 0x00000000000c7805 */ /* 0x001fe4000001ff00 */
[----:B------:R-:W-:Y:S01]  /*05a0*/  CS2R R14, SRZ ;  /* 0x00000000000e7805 */ /* 0x000fe2000001ff00 */
[----:B------:R-:W-:Y:S01]  /*05b0*/  IMAD.X R65, R4, 0x1, R9, P3 ;  /* 0x0000000104417824 */ /* 0x000fe200018e0609 */
        /* <DEDUP_REMOVED lines=8> */
[----:B------:R-:W-:Y:S02]  /*0640*/  ISETP.GE.AND P1, PT, R2, R57, PT ;  /* 0x000000390200720c */ /* 0x000fe40003f26270 */
[----:B------:R-:W-:Y:S01]  /*0650*/  CS2R R30, SRZ ;  /* 0x00000000001e7805 */ /* 0x000fe2000001ff00 */
[----:B------:R-:W-:Y:S01]  /*0660*/  IMAD.WIDE R64, R61, 0x40, R64 ;  /* 0x000000403d407825 */ /* 0x000fe200078e0240 */
[----:B------:R-:W-:Y:S01]  /*0670*/  IADD3 R35, R53, R35, RZ ;  /* 0x0000002335237210 */ /* 0x000fe20007ffe0ff */
[----:B------:R-:W-:Y:S08]  /*0680*/  @P0 BRA `(.L_x_3839) ;  /* 0x0000000000980947 */ /* 0x000ff00003800000 */
[----:B------:R-:W-:Y:S01]  /*0690*/  ULDC UR8, c[0x0][0x21c] ;  /* 0x0000870000087ab9 */ /* 0x000fe20000000800 */
[C---:B------:R-:W-:Y:S01]  /*06a0*/  VIADD R0, R62.reuse, 0x40 ;  /* 0x000000403e007836 */ /* 0x040fe20000000000 */
[C---:B------:R-:W-:Y:S01]  /*06b0*/  ISETP.GE.AND P4, PT, R62.reuse, UR8, PT ;  /* 0x000000083e007c0c */ /* 0x040fe2000bf86270 */
[----:B------:R-:W-:-:S03]  /*06c0*/  VIADD R34, R62, 0x80 ;  /* 0x000000803e227836 */ /* 0x000fc60000000000 */
[----:B------:R-:W-:Y:S02]  /*06d0*/  ISETP.GE.AND P3, PT, R0, UR8, PT ;  /* 0x0000000800007c0c */ /* 0x000fe4000bf66270 */
[----:B------:R-:W-:-:S07]  /*06e0*/  ISETP.GE.AND P2, PT, R34, UR8, PT ;  /* 0x0000000822007c0c */ /* 0x000fce000bf46270 */
[----:B------:R-:W0:Y:S01]  /*06f0*/  @!P4 LDC.64 R46, c[0x0][0x228] ;  /* 0x00008a00ff2ecb82 */ /* 0x000e220000000a00 */
[----:B------:R-:W-:-:S05]  /*0700*/  @!P4 MOV R34, R52 ;  /* 0x000000340022c202 */ /* 0x000fca0000000f00 */
[----:B------:R-:W-:Y:S01]  /*0710*/  @!P2 MOV R48, R52 ;  /* 0x000000340030a202 */ /* 0x000fe20000000f00 */
[----:B------:R-:W-:Y:S01]  /*0720*/  @!P2 IMAD.MOV.U32 R49, RZ, RZ, R35 ;  /* 0x000000ffff31a224 */ /* 0x000fe200078e0023 */
[----:B------:R-:W1:Y:S08]  /*0730*/  @!P3 LDC.64 R40, c[0x0][0x228] ;  /* 0x00008a00ff28bb82 */ /* 0x000e700000000a00 */
[----:B------:R-:W2:Y:S08]  /*0740*/  @!P2 LDC.64 R36, c[0x0][0x228] ;  /* 0x00008a00ff24ab82 */ /* 0x000eb00000000a00 */
[----:B------:R-:W3:Y:S01]  /*0750*/  @!P4 LDC.64 R44, c[0x0][0x210] ;  /* 0x00008400ff2ccb82 */ /* 0x000ee20000000a00 */
[----:B0-----:R-:W-:-:S02]  /*0760*/  @!P4 IMAD R0, R65, R46, RZ ;  /* 0x0000002e4100c224 */ /* 0x001fc400078e02ff */
[----:B------:R-:W-:-:S04]  /*0770*/  @!P4 IMAD.WIDE.U32 R50, R64, R46, R34 ;  /* 0x0000002e4032c225 */ /* 0x000fc800078e0022 */
[C---:B------:R-:W-:Y:S01]  /*0780*/  @!P4 IMAD R55, R64.reuse, R47, R0 ;  /* 0x0000002f4037c224 */ /* 0x040fe200078e0200 */
[----:B------:R-:W0:Y:S01]  /*0790*/  @!P3 LDC.64 R42, c[0x0][0x210] ;  /* 0x00008400ff2abb82 */ /* 0x000e220000000a00 */
[----:B------:R-:W-:Y:S02]  /*07a0*/  @!P3 IMAD.MOV.U32 R46, RZ, RZ, R52 ;  /* 0x000000ffff2eb224 */ /* 0x000fe400078e0034 */
[----:B------:R-:W-:Y:S02]  /*07b0*/  @!P3 IMAD.MOV.U32 R47, RZ, RZ, R35 ;  /* 0x000000ffff2fb224 */ /* 0x000fe400078e0023 */
[----:B------:R-:W-:Y:S02]  /*07c0*/  @!P4 IMAD.IADD R0, R51, 0x1, R55 ;  /* 0x000000013300c824 */ /* 0x000fe400078e0237 */
[-C--:B-1----:R-:W-:Y:S01]  /*07d0*/  @!P3 IMAD.WIDE.U32 R46, R64, R40.reuse, R46 ;  /* 0x00000028402eb225 */ /* 0x082fe200078e002e */
[----:B------:R-:W1:Y:S03]  /*07e0*/  @!P2 LDC.64 R38, c[0x0][0x210] ;  /* 0x00008400ff26ab82 */ /* 0x000e660000000a00 */
[----:B------:R-:W-:-:S02]  /*07f0*/  @!P3 IMAD R40, R65, R40, RZ ;  /* 0x000000284128b224 */ /* 0x000fc400078e02ff */
[-C--:B--2---:R-:W-:Y:S02]  /*0800*/  @!P2 IMAD R54, R65, R36.reuse, RZ ;  /* 0x000000244136a224 */ /* 0x084fe400078e02ff */
[----:B------:R-:W-:Y:S01]  /*0810*/  @!P2 IMAD.WIDE.U32 R48, R64, R36, R48 ;  /* 0x000000244030a225 */ /* 0x000fe200078e0030 */
[----:B---3--:R-:W-:-:S03]  /*0820*/  @!P4 LEA R44, P5, R50, R44, 0x1 ;  /* 0x0000002c322cc211 */ /* 0x008fc600078a08ff */
[----:B------:R-:W-:Y:S01]  /*0830*/  @!P3 IMAD R41, R64, R41, R40 ;  /* 0x000000294029b224 */ /* 0x000fe200078e0228 */
[----:B------:R-:W-:Y:S01]  /*0840*/  @!P4 LEA.HI.X R45, R50, R45, R0, 0x1, P5 ;  /* 0x0000002d322dc211 */ /* 0x000fe200028f0c00 */
[----:B------:R-:W-:Y:S01]  /*0850*/  @!P2 IMAD R37, R64, R37, R54 ;  /* 0x000000254025a224 */ /* 0x000fe200078e0236 */
[----:B0-----:R-:W-:-:S03]  /*0860*/  @!P3 LEA R42, P5, R46, R42, 0x1 ;  /* 0x0000002a2e2ab211 */ /* 0x001fc600078a08ff */
[----:B------:R-:W-:Y:S01]  /*0870*/  @!P2 IMAD.IADD R37, R49, 0x1, R37 ;  /* 0x000000013125a824 */ /* 0x000fe200078e0225 */
[----:B------:R-:W-:Y:S01]  /*0880*/  @!P3 IADD3 R41, R47, R41, RZ ;  /* 0x000000292f29b210 */ /* 0x000fe20007ffe0ff */
[----:B------:R0:W5:Y:S03]  /*0890*/  @!P4 LDG.E.128 R8, desc[UR4][R44.64] ;  /* 0x000000042c08c981 */ /* 0x000166000c1e1d00 */
[----:B------:R-:W-:Y:S02]  /*08a0*/  @!P3 LEA.HI.X R43, R46, R43, R41, 0x1, P5 ;  /* 0x0000002b2e2bb211 */ /* 0x000fe400028f0c29 */
[----:B-1----:R-:W-:-:S03]  /*08b0*/  @!P2 LEA R38, P6, R48, R38, 0x1 ;  /* 0x000000263026a211 */ /* 0x002fc600078c08ff */
[----:B------:R0:W5:Y:S01]  /*08c0*/  @!P3 LDG.E.128 R12, desc[UR4][R42.64+0x80] ;  /* 0x000080042a0cb981 */ /* 0x000162000c1e1d00 */
[----:B------:R-:W-:-:S05]  /*08d0*/  @!P2 LEA.HI.X R39, R48, R39, R37, 0x1, P6 ;  /* 0x000000273027a211 */ /* 0x000fca00030f0c25 */
[----:B------:R0:W5:Y:S04]  /*08e0*/  @!P2 LDG.E.128 R24, desc[UR4][R38.64+0x100] ;  /* 0x000100042618a981 */ /* 0x000168000c1e1d00 */
.L_x_3839:
[----:B------:R-:W-:Y:S05]  /*08f0*/  BSYNC B0 ;  /* 0x0000000000007941 */ /* 0x000fea0003800000 */
.L_x_3838:
[----:B------:R-:W-:Y:S04]  /*0900*/  BSSY B0, `(.L_x_3840) ;  /* 0x0000016000007945 */ /* 0x000fe80003800000 */
[----:B------:R-:W-:Y:S05]  /*0910*/  @P1 BRA `(.L_x_3841) ;  /* 0x0000000000501947 */ /* 0x000fea0003800000 */
[----:B------:R-:W-:Y:S01]  /*0920*/  IADD3 R37, P1, R64, 0x20, RZ ;  /* 0x0000002040257810 */ /* 0x000fe20007f3e0ff */
[----:B------:R-:W-:Y:S01]  /*0930*/  VIADD R36, R62, 0x40 ;  /* 0x000000403e247836 */ /* 0x000fe20000000000 */
[----:B------:R-:W-:Y:S01]  /*0940*/  ULDC UR8, c[0x0][0x21c] ;  /* 0x0000870000087ab9 */ /* 0x000fe20000000800 */
[----:B------:R-:W-:Y:S01]  /*0950*/  MOV R34, R52 ;  /* 0x0000003400227202 */ /* 0x000fe20000000f00 */
[----:B------:R-:W-:Y:S01]  /*0960*/  ULDC.64 UR10, c[0x0][0x228] ;  /* 0x00008a00000a7ab9 */ /* 0x000fe20000000a00 */
[----:B------:R-:W-:Y:S01]  /*0970*/  IMAD.X R0, RZ, RZ, R65, P1 ;  /* 0x000000ffff007224 */ /* 0x000fe200008e0641 */
[----:B------:R-:W-:Y:S01]  /*0980*/  ISETP.GE.AND P3, PT, R36, UR8, PT ;  /* 0x0000000824007c0c */ /* 0x000fe2000bf66270 */
[C---:B------:R-:W-:Y:S01]  /*0990*/  VIADD R36, R62.reuse, 0x80 ;  /* 0x000000803e247836 */ /* 0x040fe20000000000 */
[----:B------:R-:W-:Y:S01]  /*09a0*/  ISETP.GE.AND P2, PT, R62, UR8, PT ;  /* 0x000000083e007c0c */ /* 0x000fe2000bf46270 */
[----:B------:R-:W-:Y:S02]  /*09b0*/  IMAD R0, R0, UR10, RZ ;  /* 0x0000000a00007c24 */ /* 0x000fe4000f8e02ff */
[----:B------:R-:W-:Y:S01]  /*09c0*/  IMAD.WIDE.U32 R34, R37, UR10, R34 ;  /* 0x0000000a25227c25 */ /* 0x000fe2000f8e0022 */
[----:B------:R-:W-:-:S03]  /*09d0*/  ISETP.GE.AND P4, PT, R36, UR8, PT ;  /* 0x0000000824007c0c */ /* 0x000fc6000bf86270 */
        /* <DEDUP_REMOVED lines=8> */
.L_x_3841:
[----:B------:R-:W-:Y:S05]  /*0a60*/  BSYNC B0 ;  /* 0x0000000000007941 */ /* 0x000fea0003800000 */
.L_x_3840:
[----:B------:R-:W-:Y:S01]  /*0a70*/  BSSY B0, `(.L_x_3842) ;  /* 0x000004d000007945 */ /* 0x000fe20003800000 */
[----:B------:R-:W-:Y:S02]  /*0a80*/  CS2R R34, SRZ ;  /* 0x0000000000227805 */ /* 0x000fe4000001ff00 */
[----:B-1----:R-:W-:Y:S02]  /*0a90*/  CS2R R36, SRZ ;  /* 0x0000000000247805 */ /* 0x002fe4000001ff00 */
[----:B0-----:R-:W-:Y:S02]  /*0aa0*/  CS2R R38, SRZ ;  /* 0x0000000000267805 */ /* 0x001fe4000001ff00 */
[----:B------:R-:W-:Y:S02]  /*0ab0*/  CS2R R40, SRZ ;  /* 0x0000000000287805 */ /* 0x000fe4000001ff00 */
[----:B------:R-:W-:Y:S01]  /*0ac0*/  CS2R R42, SRZ ;  /* 0x00000000002a7805 */ /* 0x000fe2000001ff00 */
[----:B------:R-:W-:Y:S06]  /*0ad0*/  @P0 BRA `(.L_x_3843) ;  /* 0x0000000400180947 */ /* 0x000fec0003800000 */
[----:B------:R-:W0:Y:S01]  /*0ae0*/  LDC R45, c[0x0][0x21c] ;  /* 0x00008700ff2d7b82 */ /* 0x000e220000000800 */
[C---:B------:R-:W-:Y:S01]  /*0af0*/  VIADD R0, R62.reuse, 0x40 ;  /* 0x000000403e007836 */ /* 0x040fe20000000000 */
[----:B------:R-:W-:Y:S01]  /*0b00*/  BSSY B1, `(.L_x_3844) ;  /* 0x0000019000017945 */ /* 0x000fe20003800000 */
[C---:B------:R-:W-:Y:S01]  /*0b10*/  VIADD R44, R62.reuse, 0x80 ;  /* 0x000000803e2c7836 */ /* 0x040fe20000000000 */
[-C--:B0-----:R-:W-:Y:S02]  /*0b20*/  ISETP.GE.AND P0, PT, R62, R45.reuse, PT ;  /* 0x0000002d3e00720c */ /* 0x081fe40003f06270 */
[-C--:B------:R-:W-:Y:S02]  /*0b30*/  ISETP.GE.AND P1, PT, R0, R45.reuse, PT ;  /* 0x0000002d0000720c */ /* 0x080fe40003f26270 */
[----:B------:R-:W-:-:S09]  /*0b40*/  ISETP.GE.AND P2, PT, R44, R45, PT ;  /* 0x0000002d2c00720c */ /* 0x000fd20003f46270 */
[----:B------:R-:W-:Y:S05]  /*0b50*/  @P0 BRA `(.L_x_3845) ;  /* 0x00000000004c0947 */ /* 0x000fea0003800000 */
[----:B------:R-:W0:Y:S01]  /*0b60*/  LDC.64 R34, c[0x0][0x250] ;  /* 0x00009400ff227b82 */ /* 0x000e220000000a00 */
[----:B------:R-:W-:Y:S02]  /*0b70*/  ULDC.64 UR8, c[0x0][0x258] ;  /* 0x0000960000087ab9 */ /* 0x000fe40000000a00 */
[----:B------:R-:W-:-:S04]  /*0b80*/  IMAD R45, R3, UR8, RZ ;  /* 0x00000008032d7c24 */ /* 0x000fc8000f8e02ff */
[----:B------:R-:W-:Y:S02]  /*0b90*/  IMAD R45, R6, UR9, R45 ;  /* 0x00000009062d7c24 */ /* 0x000fe4000f8e022d */
[C---:B0-----:R-:W-:Y:S02]  /*0ba0*/  IMAD R0, R34.reuse, UR7, RZ ;  /* 0x0000000722007c24 */ /* 0x041fe4000f8e02ff */
[----:B------:R-:W-:-:S04]  /*0bb0*/  IMAD.WIDE.U32 R32, R34, UR6, R62 ;  /* 0x0000000622207c25 */ /* 0x000fc8000f8e003e */
[----:B------:R-:W-:-:S05]  /*0bc0*/  IMAD R35, R35, UR6, R0 ;  /* 0x0000000623237c24 */ /* 0x000fca000f8e0200 */
[----:B------:R-:W-:-:S03]  /*0bd0*/  IADD3 R33, R33, R35, RZ ;  /* 0x0000002321217210 */ /* 0x000fc60007ffe0ff */
[----:B------:R-:W-:Y:S01]  /*0be0*/  IMAD.WIDE.U32 R32, R6, UR8, R32 ;  /* 0x0000000806207c25 */ /* 0x000fe2000f8e0020 */
[----:B------:R-:W-:-:S03]  /*0bf0*/  ULDC.64 UR8, c[0x0][0x248] ;  /* 0x0000920000087ab9 */ /* 0x000fc60000000a00 */
[----:B------:R-:W-:Y:S02]  /*0c00*/  IMAD R35, R65, UR8, RZ ;  /* 0x0000000841237c24 */ /* 0x000fe4000f8e02ff */
[----:B------:R-:W-:Y:S02]  /*0c10*/  IMAD.IADD R33, R33, 0x1, R45 ;  /* 0x0000000121217824 */ /* 0x000fe400078e022d */
[C---:B------:R-:W-:Y:S02]  /*0c20*/  IMAD R35, R64.reuse, UR9, R35 ;  /* 0x0000000940237c24 */ /* 0x040fe4000f8e0223 */
[----:B------:R-:W-:Y:S01]  /*0c30*/  IMAD.WIDE.U32 R32, R64, UR8, R32 ;  /* 0x0000000840207c25 */ /* 0x000fe2000f8e0020 */
[----:B------:R-:W-:-:S03]  /*0c40*/  ULDC.64 UR8, c[0x0][0x240] ;  /* 0x0000900000087ab9 */ /* 0x000fc60000000a00 */
[----:B------:R-:W-:Y:S01]  /*0c50*/  IMAD.IADD R33, R33, 0x1, R35 ;  /* 0x0000000121217824 */ /* 0x000fe200078e0223 */
[----:B------:R-:W-:-:S04]  /*0c60*/  LEA R34, P0, R32, UR8, 0x1 ;  /* 0x0000000820227c11 */ /* 0x000fc8000f8008ff */
[----:B------:R-:W-:-:S06]  /*0c70*/  LEA.HI.X R35, R32, UR9, R33, 0x1, P0 ;  /* 0x0000000920237c11 */ /* 0x000fcc00080f0c21 */
[----:B------:R-:W5:Y:S03]  /*0c80*/  LDG.E.128 R32, desc[UR4][R34.64] ;  /* 0x0000000422207981 */ /* 0x000f66000c1e1d00 */
.L_x_3845:
[----:B------:R-:W-:Y:S05]  /*0c90*/  BSYNC B1 ;  /* 0x0000000000017941 */ /* 0x000fea0003800000 */
.L_x_3844:
[----:B------:R-:W-:Y:S04]  /*0ca0*/  BSSY B1, `(.L_x_3846) ;  /* 0x0000015000017945 */ /* 0x000fe80003800000 */
        /* <DEDUP_REMOVED lines=20> */
.L_x_3847:
[----:B------:R-:W-:Y:S05]  /*0df0*/  BSYNC B1 ;  /* 0x0000000000017941 */ /* 0x000fea0003800000 */
.L_x_3846:
        /* <DEDUP_REMOVED lines=20> */
.L_x_3843:
[----:B------:R-:W-:Y:S05]  /*0f40*/  BSYNC B0 ;  /* 0x0000000000007941 */ /* 0x000fea0003800000 */
.L_x_3842:
[C---:B-----5:R-:W-:Y:S01]  /*0f50*/  IMAD.U32 R0, R9.reuse, 0x10000, RZ ;  /* 0x0001000009007824 */ /* 0x060fe200078e00ff */
[----:B------:R-:W-:Y:S01]  /*0f60*/  LOP3.LUT R68, R9, 0xffff0000, RZ, 0xc0, !PT ;  /* 0xffff000009447812 */ /* 0x000fe200078ec0ff */
[----:B------:R-:W-:Y:S01]  /*0f70*/  IMAD R9, R61, -0x40, R67 ;  /* 0xffffffc03d097824 */ /* 0x000fe200078e0243 */
[----:B------:R-:W-:Y:S01]  /*0f80*/  LOP3.LUT R44, R8, 0xffff0000, RZ, 0xc0, !PT ;  /* 0xffff0000082c7812 */ /* 0x000fe200078ec0ff */
[----:B------:R-:W-:Y:S01]  /*0f90*/  BSSY B0, `(.L_x_3848) ;  /* 0x000002d000007945 */ /* 0x000fe20003800000 */
[----:B------:R-:W-:Y:S02]  /*0fa0*/  LOP3.LUT R45, R32, 0xffff0000, RZ, 0xc0, !PT ;  /* 0xffff0000202d7812 */ /* 0x000fe400078ec0ff */
[----:B------:R-:W-:Y:S02]  /*0fb0*/  CS2R R46, SRZ ;  /* 0x00000000002e7805 */ /* 0x000fe4000001ff00 */
[----:B------:R-:W-:Y:S02]  /*0fc0*/  ISETP.GE.AND P0, PT, R2, R9, PT ;  /* 0x000000090200720c */ /* 0x000fe40003f06270 */
[----:B------:R-:W-:-:S02]  /*0fd0*/  CS2R R48, SRZ ;  /* 0x0000000000307805 */ /* 0x000fc4000001ff00 */
[----:B------:R-:W-:Y:S01]  /*0fe0*/  SHF.L.U32 R73, R8, 0x10, RZ ;  /* 0x0000001008497819 */ /* 0x000fe200000006ff */
[----:B------:R-:W-:Y:S02]  /*0ff0*/  IMAD.U32 R8, R32, 0x10000, RZ ;  /* 0x0001000020087824 */ /* 0x000fe400078e00ff */
[----:B------:R-:W-:Y:S01]  /*1000*/  FMUL.FTZ R44, R44, R45 ;  /* 0x0000002d2c2c7220 */ /* 0x000fe20000410000 */
[C---:B------:R-:W-:Y:S02]  /*1010*/  SHF.L.U32 R69, R33.reuse, 0x10, RZ ;  /* 0x0000001021457819 */ /* 0x040fe400000006ff */
[----:B------:R-:W-:Y:S02]  /*1020*/  CS2R R50, SRZ ;  /* 0x0000000000327805 */ /* 0x000fe4000001ff00 */
[----:B------:R-:W-:Y:S01]  /*1030*/  LOP3.LUT R71, R33, 0xffff0000, RZ, 0xc0, !PT ;  /* 0xffff000021477812 */ /* 0x000fe200078ec0ff */
[----:B------:R-:W-:Y:S01]  /*1040*/  FFMA.FTZ R73, R73, R8, R44 ;  /* 0x0000000849497223 */ /* 0x000fe2000001002c */
[----:B------:R-:W-:-:S02]  /*1050*/  CS2R R44, SRZ ;  /* 0x00000000002c7805 */ /* 0x000fc4000001ff00 */
[----:B------:R-:W-:Y:S02]  /*1060*/  CS2R R52, SRZ ;  /* 0x0000000000347805 */ /* 0x000fe4000001ff00 */
[----:B------:R-:W-:Y:S01]  /*1070*/  CS2R R54, SRZ ;  /* 0x0000000000367805 */ /* 0x000fe2000001ff00 */
[----:B------:R-:W-:Y:S06]  /*1080*/  @P0 BRA `(.L_x_3849) ;  /* 0x0000000000740947 */ /* 0x000fec0003800000 */
[----:B------:R-:W0:Y:S01]  /*1090*/  LDC.64 R8, c[0x0][0x250] ;  /* 0x00009400ff087b82 */ /* 0x000e220000000a00 */
[----:B------:R-:W-:Y:S01]  /*10a0*/  ULDC.64 UR8, c[0x0][0x258] ;  /* 0x0000960000087ab9 */ /* 0x000fe20000000a00 */
[----:B------:R-:W-:Y:S01]  /*10b0*/  ULDC.64 UR10, c[0x0][0x248] ;  /* 0x00009200000a7ab9 */ /* 0x000fe20000000a00 */
[C---:B0-----:R-:W-:Y:S02]  /*10c0*/  IMAD R70, R8.reuse, UR7, RZ ;  /* 0x0000000708467c24 */ /* 0x041fe4000f8e02ff */
[----:B------:R-:W-:-:S04]  /*10d0*/  IMAD.WIDE.U32 R32, R8, UR6, R62 ;  /* 0x0000000608207c25 */ /* 0x000fc8000f8e003e */
[----:B------:R-:W-:Y:S02]  /*10e0*/  IMAD R9, R9, UR6, R70 ;  /* 0x0000000609097c24 */ /* 0x000fe4000f8e0246 */
[----:B------:R-:W-:Y:S02]  /*10f0*/  IMAD R63, R3, UR8, RZ ;  /* 0x00000008033f7c24 */ /* 0x000fe4000f8e02ff */
[----:B------:R-:W-:Y:S01]  /*1100*/  IMAD.IADD R33, R33, 0x1, R9 ;  /* 0x0000000121217824 */ /* 0x000fe200078e0209 */
[----:B------:R-:W-:Y:S01]  /*1110*/  IADD3 R9, P0, R64, 0x20, RZ ;  /* 0x0000002040097810 */ /* 0x000fe20007f1e0ff */
[C---:B------:R-:W-:Y:S02]  /*1120*/  IMAD R63, R6.reuse, UR9, R63 ;  /* 0x00000009063f7c24 */ /* 0x040fe4000f8e023f */
[----:B------:R-:W-:Y:S01]  /*1130*/  IMAD.WIDE.U32 R32, R6, UR8, R32 ;  /* 0x0000000806207c25 */ /* 0x000fe2000f8e0020 */
[----:B------:R-:W-:Y:S02]  /*1140*/  ULDC UR8, c[0x0][0x21c] ;  /* 0x0000870000087ab9 */ /* 0x000fe40000000800 */
[C---:B------:R-:W-:Y:S01]  /*1150*/  ISETP.GE.AND P1, PT, R62.reuse, UR8, PT ;  /* 0x000000083e007c0c */ /* 0x040fe2000bf26270 */
[----:B------:R-:W-:Y:S01]  /*1160*/  IMAD.X R8, RZ, RZ, R65, P0 ;  /* 0x000000ffff087224 */ /* 0x000fe200000e0641 */
[----:B------:R-:W-:Y:S01]  /*1170*/  IADD3 R33, R33, R63, RZ ;  /* 0x0000003f21217210 */ /* 0x000fe20007ffe0ff */
[----:B------:R-:W-:-:S02]  /*1180*/  VIADD R64, R62, 0x40 ;  /* 0x000000403e407836 */ /* 0x000fc40000000000 */
[----:B------:R-:W-:Y:S02]  /*1190*/  IMAD R8, R8, UR10, RZ ;  /* 0x0000000a08087c24 */ /* 0x000fe4000f8e02ff */
[----:B------:R-:W-:Y:S01]  /*11a0*/  VIADD R65, R62, 0x80 ;  /* 0x000000803e417836 */ /* 0x000fe20000000000 */
[----:B------:R-:W-:Y:S01]  /*11b0*/  ISETP.GE.AND P2, PT, R64, UR8, PT ;  /* 0x0000000840007c0c */ /* 0x000fe2000bf46270 */
[C---:B------:R-:W-:Y:S02]  /*11c0*/  IMAD R63, R9.reuse, UR11, R8 ;  /* 0x0000000b093f7c24 */ /* 0x040fe4000f8e0208 */
[----:B------:R-:W-:Y:S01]  /*11d0*/  IMAD.WIDE.U32 R32, R9, UR10, R32 ;  /* 0x0000000a09207c25 */ /* 0x000fe2000f8e0020 */
[----:B------:R-:W-:Y:S01]  /*11e0*/  ISETP.GE.AND P3, PT, R65, UR8, PT ;  /* 0x0000000841007c0c */ /* 0x000fe2000bf66270 */
[----:B------:R-:W-:-:S03]  /*11f0*/  ULDC.64 UR8, c[0x0][0x240] ;  /* 0x0000900000087ab9 */ /* 0x000fc60000000a00 */
[----:B------:R-:W-:Y:S02]  /*1200*/  IADD3 R9, R33, R63, RZ ;  /* 0x0000003f21097210 */ /* 0x000fe40007ffe0ff */
[----:B------:R-:W-:-:S04]  /*1210*/  LEA R8, P0, R32, UR8, 0x1 ;  /* 0x0000000820087c11 */ /* 0x000fc8000f8008ff */
[----:B------:R-:W-:-:S05]  /*1220*/  LEA.HI.X R9, R32, UR9, R9, 0x1, P0 ;  /* 0x0000000920097c11 */ /* 0x000fca00080f0c09 */
[----:B------:R0:W5:Y:S04]  /*1230*/  @!P1 LDG.E.128 R44, desc[UR4][R8.64] ;  /* 0x00000004082c9981 */ /* 0x000168000c1e1d00 */
[----:B------:R0:W5:Y:S04]  /*1240*/  @!P2 LDG.E.128 R48, desc[UR4][R8.64+0x80] ;  /* 0x000080040830a981 */ /* 0x000168000c1e1d00 */
[----:B------:R0:W5:Y:S02]  /*1250*/  @!P3 LDG.E.128 R52, desc[UR4][R8.64+0x100] ;  /* 0x000100040834b981 */ /* 0x000164000c1e1d00 */
.L_x_3849:
[----:B------:R-:W-:Y:S05]  /*1260*/  BSYNC B0 ;  /* 0x0000000000007941 */ /* 0x000fea0003800000 */
.L_x_3848:
[----:B------:R-:W-:Y:S01]  /*1270*/  LOP3.LUT R33, R16, 0xffff0000, RZ, 0xc0, !PT ;  /* 0xffff000010217812 */ /* 0x000fe200078ec0ff */
[----:B------:R-:W-:Y:S01]  /*1280*/  FFMA.FTZ R69, R0, R69, R73 ;  /* 0x0000004500457223 */ /* 0x000fe20000010049 */
[C---:B-----5:R-:W-:Y:S01]  /*1290*/  LOP3.LUT R62, R44.reuse, 0xffff0000, RZ, 0xc0, !PT ;  /* 0xffff00002c3e7812 */ /* 0x060fe200078ec0ff */
[----:B------:R-:W-:Y:S01]  /*12a0*/  IMAD.U32 R63, R44, 0x10000, RZ ;  /* 0x000100002c3f7824 */ /* 0x000fe200078e00ff */
[----:B------:R-:W-:Y:S01]  /*12b0*/  SHF.L.U32 R0, R16, 0x10, RZ ;  /* 0x0000001010007819 */ /* 0x000fe200000006ff */
[C---:B------:R-:W-:Y:S01]  /*12c0*/  IMAD.U32 R32, R10.reuse, 0x10000, RZ ;  /* 0x000100000a207824 */ /* 0x040fe200078e00ff */
[----:B0-----:R-:W-:Y:S01]  /*12d0*/  LOP3.LUT R9, R10, 0xffff0000, RZ, 0xc0, !PT ;  /* 0xffff00000a097812 */ /* 0x001fe200078ec0ff */
[----:B------:R-:W-:Y:S01]  /*12e0*/  FMUL.FTZ R33, R33, R62 ;  /* 0x0000003e21217220 */ /* 0x000fe20000410000 */
[C---:B------:R-:W-:Y:S01]  /*12f0*/  IMAD.U32 R8, R11.reuse, 0x10000, RZ ;  /* 0x000100000b087824 */ /* 0x040fe200078e00ff */
[----:B------:R-:W-:Y:S01]  /*1300*/  LOP3.LUT R10, R11, 0xffff0000, RZ, 0xc0, !PT ;  /* 0xffff00000b0a7812 */ /* 0x000fe200078ec0ff */
[----:B------:R-:W-:Y:S01]  /*1310*/  IMAD.U32 R11, R17, 0x10000, RZ ;  /* 0x00010000110b7824 */ /* 0x000fe200078e00ff */
[----:B------:R-:W-:Y:S01]  /*1320*/  SHF.L.U32 R44, R45, 0x10, RZ ;  /* 0x000000102d2c7819 */ /* 0x000fe200000006ff */
[----:B------:R-:W-:Y:S01]  /*1330*/  FFMA.FTZ R0, R0, R63, R33 ;  /* 0x0000003f00007223 */ /* 0x000fe20000010021 */
[----:B------:R-:W-:Y:S01]  /*1340*/  LOP3.LUT R16, R17, 0xffff0000, RZ, 0xc0, !PT ;  /* 0xffff000011107812 */ /* 0x000fe200078ec0ff */
[----:B------:R-:W-:Y:S01]  /*1350*/  FFMA.FTZ R69, R68, R71, R69 ;  /* 0x0000004744457223 */ /* 0x000fe20000010045 */
[----:B------:R-:W-:Y:S01]  /*1360*/  LOP3.LUT R45, R45, 0xffff0000, RZ, 0xc0, !PT ;  /* 0xffff00002d2d7812 */ /* 0x000fe200078ec0ff */
[----:B------:R-:W-:-:S02]  /*1370*/  IMAD.U32 R33, R34, 0x10000, RZ ;  /* 0x0001000022217824 */ /* 0x000fc400078e00ff */
[----:B------:R-:W-:Y:S01]  /*1380*/  FFMA.FTZ R11, R11, R44, R0 ;  /* 0x0000002c0b0b7223 */ /* 0x000fe20000010000 */
[----:B------:R-:W-:Y:S01]  /*1390*/  LOP3.LUT R34, R34, 0xffff0000, RZ, 0xc0, !PT ;  /* 0xffff000022227812 */ /* 0x000fe200078ec0ff */
[C---:B------:R-:W-:Y:S02]  /*13a0*/  IMAD.U32 R17, R35.reuse, 0x10000, RZ ;  /* 0x0001000023117824 */ /* 0x040fe400078e00ff */
[----:B------:R-:W-:Y:S01]  /*13b0*/  FFMA.FTZ R44, R32, R33, R69 ;  /* 0x00000021202c7223 */ /* 0x000fe20000010045 */
[----:B------:R-:W-:Y:S01]  /*13c0*/  FFMA.FTZ R63, R16, R45, R11 ;  /* 0x0000002d103f7223 */ /* 0x000fe2000001000b */
[----:B------:R-:W-:Y:S01]  /*13d0*/  IMAD.U32 R32, R18, 0x10000, RZ ;  /* 0x0001000012207824 */ /* 0x000fe200078e00ff */
[----:B------:R-:W-:Y:S01]  /*13e0*/  LOP3.LUT R35, R35, 0xffff0000, RZ, 0xc0, !PT ;  /* 0xffff000023237812 */ /* 0x000fe200078ec0ff */
[----:B------:R-:W-:Y:S02]  /*13f0*/  IMAD.U32 R33, R46, 0x10000, RZ ;  /* 0x000100002e217824 */ /* 0x000fe400078e00ff */
[----:B------:R-:W-:Y:S01]  /*1400*/  FFMA.FTZ R45, R9, R34, R44 ;  /* 0x00000022092d7223 */ /* 0x000fe2000001002c */
[----:B------:R-:W-:Y:S01]  /*1410*/  LOP3.LUT R9, R18, 0xffff0000, RZ, 0xc0, !PT ;  /* 0xffff000012097812 */ /* 0x000fe200078ec0ff */
[----:B------:R-:W-:Y:S01]  /*1420*/  BSSY B0, `(.L_x_3850) ;  /* 0x00000a6000007945 */ /* 0x000fe20003800000 */
[----:B------:R-:W-:Y:S01]  /*1430*/  FFMA.FTZ R34, R32, R33, R63 ;  /* 0x0000002120227223 */ /* 0x000fe2000001003f */
[----:B------:R-:W-:Y:S01]  /*1440*/  LOP3.LUT R32, R46, 0xffff0000, RZ, 0xc0, !PT ;  /* 0xffff00002e207812 */ /* 0x000fe200078ec0ff */
[----:B------:R-:W-:Y:S01]  /*1450*/  FFMA.FTZ R17, R8, R17, R45 ;  /* 0x0000001108117223 */ /* 0x000fe2000001002d */
[C---:B------:R-:W-:Y:S01]  /*1460*/  SHF.L.U32 R16, R12.reuse, 0x10, RZ ;  /* 0x000000100c107819 */ /* 0x040fe200000006ff */
[----:B------:R-:W-:Y:S01]  /*1470*/  IMAD.U32 R8, R47, 0x10000, RZ ;  /* 0x000100002f087824 */ /* 0x000fe200078e00ff */
[----:B------:R-:W-:Y:S01]  /*1480*/  LOP3.LUT R11, R12, 0xffff0000, RZ, 0xc0, !PT ;  /* 0xffff00000c0b7812 */ /* 0x000fe200078ec0ff */
[----:B------:R-:W-:Y:S01]  /*1490*/  FFMA.FTZ R32, R9, R32, R34 ;  /* 0x0000002009207223 */ /* 0x000fe20000010022 */
[C---:B------:R-:W-:Y:S01]  /*14a0*/  SHF.L.U32 R0, R13.reuse, 0x10, RZ ;  /* 0x000000100d007819 */ /* 0x040fe200000006ff */
[----:B------:R-:W-:Y:S01]  /*14b0*/  FFMA.FTZ R17, R10, R35, R17 ;  /* 0x000000230a117223 */ /* 0x000fe20000010011 */
[----:B------:R-:W-:Y:S01]  /*14c0*/  LOP3.LUT R12, R13, 0xffff0000, RZ, 0xc0, !PT ;  /* 0xffff00000d0c7812 */ /* 0x000fe200078ec0ff */
[----:B------:R-:W-:Y:S01]  /*14d0*/  IMAD.U32 R13, R19, 0x10000, RZ ;  /* 0x00010000130d7824 */ /* 0x000fe200078e00ff */
[----:B------:R-:W-:-:S02]  /*14e0*/  SHF.L.U32 R9, R36, 0x10, RZ ;  /* 0x0000001024097819 */ /* 0x000fc400000006ff */
[----:B------:R-:W-:Y:S01]  /*14f0*/  LOP3.LUT R18, R19, 0xffff0000, RZ, 0xc0, !PT ;  /* 0xffff000013127812 */ /* 0x000fe200078ec0ff */
[----:B------:R-:W-:Y:S01]  /*1500*/  FFMA.FTZ R13, R13, R8, R32 ;  /* 0x000000080d0d7223 */ /* 0x000fe20000010020 */
[----:B------:R-:W-:Y:S01]  /*1510*/  LOP3.LUT R47, R47, 0xffff0000, RZ, 0xc0, !PT ;  /* 0xffff00002f2f7812 */ /* 0x000fe200078ec0ff */
[----:B------:R-:W-:Y:S01]  /*1520*/  FFMA.FTZ R16, R16, R9, R17 ;  /* 0x0000000910107223 */ /* 0x000fe20000010011 */
[----:B------:R-:W-:Y:S01]  /*1530*/  SHF.L.U32 R10, R20, 0x10, RZ ;  /* 0x00000010140a7819 */ /* 0x000fe200000006ff */
[----:B------:R-:W-:Y:S01]  /*1540*/  IMAD.U32 R17, R48, 0x10000, RZ ;  /* 0x0001000030117824 */ /* 0x000fe200078e00ff */
[----:B------:R-:W-:Y:S01]  /*1550*/  LOP3.LUT R32, R36, 0xffff0000, RZ, 0xc0, !PT ;  /* 0xffff000024207812 */ /* 0x000fe200078ec0ff */
[----:B------:R-:W-:Y:S01]  /*1560*/  FFMA.FTZ R47, R18, R47, R13 ;  /* 0x0000002f122f7223 */ /* 0x000fe2000001000d */
[C---:B------:R-:W-:Y:S01]  /*1570*/  IMAD.U32 R13, R14.reuse, 0x10000, RZ ;  /* 0x000100000e0d7824 */ /* 0x040fe200078e00ff */
[----:B------:R-:W-:Y:S01]  /*1580*/  LOP3.LUT R9, R14, 0xffff0000, RZ, 0xc0, !PT ;  /* 0xffff00000e097812 */ /* 0x000fe200078ec0ff */
[C---:B------:R-:W-:Y:S01]  /*1590*/  IMAD.U32 R8, R15.reuse, 0x10000, RZ ;  /* 0x000100000f087824 */ /* 0x040fe200078e00ff */
[----:B------:R-:W-:Y:S01]  /*15a0*/  LOP3.LUT R14, R15, 0xffff0000, RZ, 0xc0, !PT ;  /* 0xffff00000f0e7812 */ /* 0x000fe200078ec0ff */
[----:B------:R-:W-:Y:S01]  /*15b0*/  FFMA.FTZ R17, R10, R17, R47 ;  /* 0x000000110a117223 */ /* 0x000fe2000001002f */
[----:B------:R-:W-:-:S02]  /*15c0*/  IMAD.U32 R19, R37, 0x10000, RZ ;  /* 0x0001000025137824 */ /* 0x000fc400078e00ff */
[----:B------:R-:W-:Y:S01]  /*15d0*/  FFMA.FTZ R33, R11, R32, R16 ;  /* 0x000000200b217223 */ /* 0x000fe20000010010 */
[----:B------:R-:W-:Y:S02]  /*15e0*/  LOP3.LUT R10, R20, 0xffff0000, RZ, 0xc0, !PT ;  /* 0xffff0000140a7812 */ /* 0x000fe400078ec0ff */
[----:B------:R-:W-:Y:S01]  /*15f0*/  LOP3.LUT R15, R48, 0xffff0000, RZ, 0xc0, !PT ;  /* 0xffff0000300f7812 */ /* 0x000fe200078ec0ff */
[----:B------:R-:W-:Y:S01]  /*1600*/  FFMA.FTZ R19, R0, R19, R33 ;  /* 0x0000001300137223 */ /* 0x000fe20000010021 */
[----:B------:R-:W-:Y:S01]  /*1610*/  SHF.L.U32 R11, R21, 0x10, RZ ;  /* 0x00000010150b7819 */ /* 0x000fe200000006ff */
[----:B------:R-:W-:Y:S01]  /*1620*/  IMAD.U32 R0, R49, 0x10000, RZ ;  /* 0x0001000031007824 */ /* 0x000fe200078e00ff */
[----:B------:R-:W-:Y:S01]  /*1630*/  LOP3.LUT R37, R37, 0xffff0000, RZ, 0xc0, !PT ;  /* 0xffff000025257812 */ /* 0x000fe200078ec0ff */
[----:B------:R-:W-:Y:S01]  /*1640*/  FFMA.FTZ R16, R10, R15, R17 ;  /* 0x0000000f0a107223 */ /* 0x000fe20000010011 */
[----:B------:R-:W-:Y:S01]  /*1650*/  LOP3.LUT R20, R21, 0xffff0000, RZ, 0xc0, !PT ;  /* 0xffff000015147812 */ /* 0x000fe200078ec0ff */
[----:B------:R-:W-:Y:S01]  /*1660*/  IMAD.U32 R10, R38, 0x10000, RZ ;  /* 0x00010000260a7824 */ /* 0x000fe200078e00ff */
[----:B------:R-:W-:Y:S01]  /*1670*/  LOP3.LUT R49, R49, 0xffff0000, RZ, 0xc0, !PT ;  /* 0xffff000031317812 */ /* 0x000fe200078ec0ff */
[----:B------:R-:W-:Y:S01]  /*1680*/  FFMA.FTZ R11, R11, R0, R16 ;  /* 0x000000000b0b7223 */ /* 0x000fe20000010010 */
[----:B------:R-:W-:Y:S01]  /*1690*/  FFMA.FTZ R12, R12, R37, R19 ;  /* 0x000000250c0c7223 */ /* 0x000fe20000010013 */
[----:B------:R-:W-:Y:S01]  /*16a0*/  LOP3.LUT R16, R38, 0xffff0000, RZ, 0xc0, !PT ;  /* 0xffff000026107812 */ /* 0x000fe200078ec0ff */
[----:B------:R-:W-:-:S02]  /*16b0*/  IMAD.U32 R0, R22, 0x10000, RZ ;  /* 0x0001000016007824 */ /* 0x000fc400078e00ff */
[----:B------:R-:W-:Y:S01]  /*16c0*/  FFMA.FTZ R49, R20, R49, R11 ;  /* 0x0000003114317223 */ /* 0x000fe2000001000b */
[----:B------:R-:W-:Y:S02]  /*16d0*/  IMAD.U32 R11, R50, 0x10000, RZ ;  /* 0x00010000320b7824 */ /* 0x000fe400078e00ff */
[----:B------:R-:W-:Y:S01]  /*16e0*/  FFMA.FTZ R18, R13, R10, R12 ;  /* 0x0000000a0d127223 */ /* 0x000fe2000001000c */
[----:B------:R-:W-:Y:S01]  /*16f0*/  SHF.L.U32 R17, R39, 0x10, RZ ;  /* 0x0000001027117819 */ /* 0x000fe200000006ff */
[----:B------:R-:W-:Y:S02]  /*1700*/  IMAD.U32 R13, R24, 0x10000, RZ ;  /* 0x00010000180d7824 */ /* 0x000fe400078e00ff */
[----:B------:R-:W-:Y:S01]  /*1710*/  FFMA.FTZ R49, R0, R11, R49 ;  /* 0x0000000b00317223 */ /* 0x000fe20000010031 */
[----:B------:R-:W-:Y:S01]  /*1720*/  LOP3.LUT R10, R22, 0xffff0000, RZ, 0xc0, !PT ;  /* 0xffff0000160a7812 */ /* 0x000fe200078ec0ff */
[----:B------:R-:W-:Y:S01]  /*1730*/  FFMA.FTZ R19, R9, R16, R18 ;  /* 0x0000001009137223 */ /* 0x000fe20000010012 */
[----:B------:R-:W-:Y:S01]  /*1740*/  LOP3.LUT R11, R50, 0xffff0000, RZ, 0xc0, !PT ;  /* 0xffff0000320b7812 */ /* 0x000fe200078ec0ff */
[----:B------:R-:W-:Y:S01]  /*1750*/  IMAD.U32 R15, R25, 0x10000, RZ ;  /* 0x00010000190f7824 */ /* 0x000fe200078e00ff */
[----:B------:R-:W-:Y:S01]  /*1760*/  SHF.L.U32 R12, R23, 0x10, RZ ;  /* 0x00000010170c7819 */ /* 0x000fe200000006ff */
[----:B------:R-:W-:Y:S01]  /*1770*/  IMAD.U32 R18, R41, 0x10000, RZ ;  /* 0x0001000029127824 */ /* 0x000fe200078e00ff */
[----:B------:R-:W-:Y:S01]  /*1780*/  LOP3.LUT R22, R23, 0xffff0000, RZ, 0xc0, !PT ;  /* 0xffff000017167812 */ /* 0x000fe200078ec0ff */
[----:B------:R-:W-:Y:S01]  /*1790*/  FFMA.FTZ R23, R8, R17, R19 ;  /* 0x0000001108177223 */ /* 0x000fe20000010013 */
[----:B------:R-:W-:Y:S01]  /*17a0*/  FFMA.FTZ R49, R10, R11, R49 ;  /* 0x0000000b0a317223 */ /* 0x000fe20000010031 */
[----:B------:R-:W-:Y:S01]  /*17b0*/  IMAD.U32 R17, R51, 0x10000, RZ ;  /* 0x0001000033117824 */ /* 0x000fe200078e00ff */
[----:B------:R-:W-:Y:S01]  /*17c0*/  LOP3.LUT R39, R39, 0xffff0000, RZ, 0xc0, !PT ;  /* 0xffff000027277812 */ /* 0x000fe200078ec0ff */
[----:B------:R-:W-:Y:S01]  /*17d0*/  IMAD.U32 R10, R28, 0x10000, RZ ;  /* 0x000100001c0a7824 */ /* 0x000fe200078e00ff */
[----:B------:R-:W-:Y:S01]  /*17e0*/  LOP3.LUT R51, R51, 0xffff0000, RZ, 0xc0, !PT ;  /* 0xffff000033337812 */ /* 0x000fe200078ec0ff */
[----:B------:R-:W-:Y:S01]  /*17f0*/  FFMA.FTZ R49, R12, R17, R49 ;  /* 0x000000110c317223 */ /* 0x000fe20000010031 */
[----:B------:R-:W-:Y:S01]  /*1800*/  SHF.L.U32 R16, R40, 0x10, RZ ;  /* 0x0000001028107819 */ /* 0x000fe200000006ff */
        /* <DEDUP_REMOVED lines=25> */
[----:B------:R-:W-:Y:S01]  /*19a0*/  SHF.L.U32 R13, R54, 0x10, RZ ;  /* 0x00000010360d7819 */ /* 0x000fe200000006ff */
[----:B------:R-:W-:Y:S01]  /*19b0*/  IMAD R17, R61, 0x3000, RZ ;  /* 0x000030003d117824 */ /* 0x000fe200078e02ff */
[----:B------:R-:W-:Y:S01]  /*19c0*/  LOP3.LUT R26, R26, 0xffff0000, RZ, 0xc0, !PT ;  /* 0xffff00001a1a7812 */ /* 0x000fe200078ec0ff */
[----:B------:R-:W-:Y:S01]  /*19d0*/  FFMA.FTZ R9, R9, R32, R18 ;  /* 0x0000002009097223 */ /* 0x000fe20000010012 */
[----:B------:R-:W-:Y:S01]  /*19e0*/  LOP3.LUT R21, R42, 0xffff0000, RZ, 0xc0, !PT ;  /* 0xffff00002a157812 */ /* 0x000fe200078ec0ff */
[----:B------:R-:W-:Y:S01]  /*19f0*/  FFMA.FTZ R13, R10, R13, R29 ;  /* 0x0000000d0a0d7223 */ /* 0x000fe2000001001d */
[----:B------:R-:W-:Y:S01]  /*1a00*/  LOP3.LUT R30, R30, 0xffff0000, RZ, 0xc0, !PT ;  /* 0xffff00001e1e7812 */ /* 0x000fe200078ec0ff */
[----:B------:R-:W-:Y:S01]  /*1a10*/  VIADD R16, R67, 0x3f ;  /* 0x0000003f43107836 */ /* 0x000fe20000000000 */
[----:B------:R-:W-:Y:S01]  /*1a20*/  LOP3.LUT R15, R54, 0xffff0000, RZ, 0xc0, !PT ;  /* 0xffff0000360f7812 */ /* 0x000fe200078ec0ff */
[----:B------:R-:W-:Y:S01]  /*1a30*/  FFMA.FTZ R21, R26, R21, R9 ;  /* 0x000000151a157223 */ /* 0x000fe20000010009 */
[----:B------:R-:W-:Y:S01]  /*1a40*/  SHF.L.U32 R11, R43, 0x10, RZ ;  /* 0x000000102b0b7819 */ /* 0x000fe200000006ff */
[----:B------:R-:W-:Y:S01]  /*1a50*/  IMAD.U32 R9, R31, 0x10000, RZ ;  /* 0x000100001f097824 */ /* 0x000fe200078e00ff */
[----:B------:R-:W-:Y:S01]  /*1a60*/  SHF.L.U32 R10, R55, 0x10, RZ ;  /* 0x00000010370a7819 */ /* 0x000fe200000006ff */
[----:B------:R-:W-:Y:S01]  /*1a70*/  FFMA.FTZ R30, R30, R15, R13 ;  /* 0x0000000f1e1e7223 */ /* 0x000fe2000001000d */
[----:B------:R-:W-:Y:S01]  /*1a80*/  LOP3.LUT R27, R27, 0xffff0000, RZ, 0xc0, !PT ;  /* 0xffff00001b1b7812 */ /* 0x000fe200078ec0ff */
[----:B------:R-:W-:Y:S01]  /*1a90*/  FFMA.FTZ R0, R0, R11, R21 ;  /* 0x0000000b00007223 */ /* 0x000fe20000010015 */
[----:B------:R-:W-:Y:S01]  /*1aa0*/  LOP3.LUT R8, R43, 0xffff0000, RZ, 0xc0, !PT ;  /* 0xffff00002b087812 */ /* 0x000fe200078ec0ff */
[----:B------:R-:W-:Y:S01]  /*1ab0*/  FFMA.FTZ R10, R9, R10, R30 ;  /* 0x0000000a090a7223 */ /* 0x000fe2000001001e */
[----:B------:R-:W-:Y:S01]  /*1ac0*/  LOP3.LUT R31, R31, 0xffff0000, RZ, 0xc0, !PT ;  /* 0xffff00001f1f7812 */ /* 0x000fe200078ec0ff */
[----:B------:R-:W0:Y:S01]  /*1ad0*/  LDC.64 R20, c[0x0][0x2d0] ;  /* 0x0000b400ff147b82 */ /* 0x000e220000000a00 */
[----:B------:R-:W-:Y:S01]  /*1ae0*/  LOP3.LUT R12, R55, 0xffff0000, RZ, 0xc0, !PT ;  /* 0xffff0000370c7812 */ /* 0x000fe200078ec0ff */
[----:B------:R-:W-:Y:S01]  /*1af0*/  FFMA.FTZ R0, R27, R8, R0 ;  /* 0x000000081b007223 */ /* 0x000fe20000010000 */
[----:B------:R-:W-:-:S02]  /*1b00*/  SHF.R.S32.HI R15, RZ, 0x1f, R16 ;  /* 0x0000001fff0f7819 */ /* 0x000fc40000011410 */
[----:B------:R-:W-:Y:S01]  /*1b10*/  SHF.R.S32.HI R18, RZ, 0x1f, R17 ;  /* 0x0000001fff127819 */ /* 0x000fe20000011411 */
[----:B------:R-:W-:Y:S01]  /*1b20*/  FFMA.FTZ R12, R31, R12, R10 ;  /* 0x0000000c1f0c7223 */ /* 0x000fe2000001000a */
[----:B------:R-:W1:Y:S01]  /*1b30*/  SHFL.BFLY PT, R9, R0, 0x4, 0x1f ;  /* 0x0c801f0000097f89 */ /* 0x000e6200000e0000 */
[----:B------:R-:W-:-:S03]  /*1b40*/  LEA.HI R15, R15, R16, RZ, 0x6 ;  /* 0x000000100f0f7211 */ /* 0x000fc600078f30ff */
[----:B------:R-:W2:Y:S01]  /*1b50*/  SHFL.BFLY PT, R11, R12, 0x4, 0x1f ;  /* 0x0c801f000c0b7f89 */ /* 0x000ea200000e0000 */
[----:B------:R-:W-:Y:S01]  /*1b60*/  LOP3.LUT R15, R15, 0xffffffc0, RZ, 0xc0, !PT ;  /* 0xffffffc00f0f7812 */ /* 0x000fe200078ec0ff */
[----:B-1----:R-:W-:Y:S01]  /*1b70*/  FADD.FTZ R9, R0, R9 ;  /* 0x0000000900097221 */ /* 0x002fe20000010000 */
[--C-:B------:R-:W-:Y:S02]  /*1b80*/  IMAD R0, R61, -0x40, R16.reuse ;  /* 0xffffffc03d007824 */ /* 0x100fe400078e0210 */
[----:B--2---:R-:W-:Y:S02]  /*1b90*/  FADD.FTZ R13, R12, R11 ;  /* 0x0000000b0c0d7221 */ /* 0x004fe40000010000 */
[----:B------:R-:W1:Y:S01]  /*1ba0*/  SHFL.BFLY PT, R8, R9, 0x2, 0x1f ;  /* 0x0c401f0009087f89 */ /* 0x000e6200000e0000 */
[----:B------:R-:W-:Y:S02]  /*1bb0*/  SHF.L.U32 R12, R59, 0x2, RZ ;  /* 0x000000023b0c7819 */ /* 0x000fe400000006ff */
[----:B------:R-:W-:Y:S01]  /*1bc0*/  IADD3 R0, R0, R15, -R16 ;  /* 0x0000000f00007210 */ /* 0x000fe20007ffe810 */
[----:B------:R-:W2:Y:S01]  /*1bd0*/  SHFL.BFLY PT, R14, R13, 0x2, 0x1f ;  /* 0x0c401f000d0e7f89 */ /* 0x000ea200000e0000 */
[----:B-1----:R-:W-:Y:S01]  /*1be0*/  FADD.FTZ R10, R9, R8 ;  /* 0x00000008090a7221 */ /* 0x002fe20000010000 */
[----:B------:R-:W-:-:S02]  /*1bf0*/  IMAD R8, R7, 0xc0, RZ ;  /* 0x000000c007087824 */ /* 0x000fc400078e02ff */
[----:B--2---:R-:W-:Y:S02]  /*1c00*/  FADD.FTZ R14, R13, R14 ;  /* 0x0000000e0d0e7221 */ /* 0x004fe40000010000 */
[----:B------:R-:W1:Y:S01]  /*1c10*/  SHFL.BFLY PT, R11, R10, 0x1, 0x1f ;  /* 0x0c201f000a0b7f89 */ /* 0x000e6200000e0000 */
[----:B------:R-:W-:Y:S02]  /*1c20*/  SHF.R.S32.HI R9, RZ, 0x1f, R8 ;  /* 0x0000001fff097819 */ /* 0x000fe40000011408 */
[----:B------:R-:W-:Y:S01]  /*1c30*/  IADD3 R8, P0, P1, R8, R12, R17 ;  /* 0x0000000c08087210 */ /* 0x000fe2000791e011 */
[----:B------:R-:W2:Y:S01]  /*1c40*/  SHFL.BFLY PT, R13, R14, 0x1, 0x1f ;  /* 0x0c201f000e0d7f89 */ /* 0x000ea200000e0000 */
[----:B------:R-:W-:-:S04]  /*1c50*/  SHF.R.S32.HI R12, RZ, 0x1f, R12 ;  /* 0x0000001fff0c7819 */ /* 0x000fc8000001140c */
[----:B------:R-:W-:Y:S01]  /*1c60*/  IADD3.X R9, R9, R12, R18, P0, P1 ;  /* 0x0000000c09097210 */ /* 0x000fe200007e2412 */
[----:B0-----:R-:W-:Y:S01]  /*1c70*/  IMAD R12, R20, UR7, RZ ;  /* 0x00000007140c7c24 */ /* 0x001fe2000f8e02ff */
[----:B------:R-:W-:Y:S02]  /*1c80*/  ISETP.NE.AND P1, PT, R58, RZ, PT ;  /* 0x000000ff3a00720c */ /* 0x000fe40003f25270 */
[----:B------:R-:W-:Y:S01]  /*1c90*/  ISETP.GE.AND P0, PT, R59, R0, PT ;  /* 0x000000003b00720c */ /* 0x000fe20003f06270 */
[----:B------:R-:W-:Y:S02]  /*1ca0*/  IMAD R15, R21, UR6, R12 ;  /* 0x00000006150f7c24 */ /* 0x000fe4000f8e020c */
[----:B------:R-:W-:Y:S01]  /*1cb0*/  IMAD.WIDE.U32 R8, R20, UR6, R8 ;  /* 0x0000000614087c25 */ /* 0x000fe2000f8e0008 */
[----:B------:R-:W-:-:S03]  /*1cc0*/  ISETP.GT.OR P0, PT, R59, 0x3f, P0 ;  /* 0x0000003f3b00780c */ /* 0x000fc60000704670 */
[----:B-1----:R-:W-:Y:S01]  /*1cd0*/  FADD.FTZ R10, R10, R11 ;  /* 0x0000000b0a0a7221 */ /* 0x002fe20000010000 */
[----:B------:R-:W-:Y:S02]  /*1ce0*/  IMAD.IADD R11, R9, 0x1, R15 ;  /* 0x00000001090b7824 */ /* 0x000fe400078e020f */
[----:B--2---:R-:W-:Y:S01]  /*1cf0*/  FADD.FTZ R17, R14, R13 ;  /* 0x0000000d0e117221 */ /* 0x004fe20000010000 */
[----:B------:R-:W-:Y:S06]  /*1d00*/  @P1 BRA `(.L_x_3851) ;  /* 0x00000000005c1947 */ /* 0x000fec0003800000 */
[----:B------:R-:W0:Y:S01]  /*1d10*/  LDC.64 R14, c[0x0][0x278] ;  /* 0x00009e00ff0e7b82 */ /* 0x000e220000000a00 */
[----:B------:R-:W-:Y:S01]  /*1d20*/  SHF.R.S32.HI R13, RZ, 0x1f, R7 ;  /* 0x0000001fff0d7819 */ /* 0x000fe20000011407 */
[----:B------:R-:W-:Y:S01]  /*1d30*/  ULDC.64 UR8, c[0x0][0x280] ;  /* 0x0000a00000087ab9 */ /* 0x000fe20000000a00 */
[----:B------:R-:W-:Y:S02]  /*1d40*/  IADD3 R12, P1, R60, R7, RZ ;  /* 0x000000073c0c7210 */ /* 0x000fe40007f3e0ff */
[----:B------:R-:W-:Y:S02]  /*1d50*/  ISETP.GE.AND P2, PT, R56, R57, PT ;  /* 0x000000393800720c */ /* 0x000fe40003f46270 */
[----:B------:R-:W-:Y:S01]  /*1d60*/  LEA.HI.X.SX32 R13, R60, R13, 0x1, P1 ;  /* 0x0000000d3c0d7211 */ /* 0x000fe200008f0eff */
[C---:B0-----:R-:W-:Y:S02]  /*1d70*/  IMAD R0, R14.reuse, UR7, RZ ;  /* 0x000000070e007c24 */ /* 0x041fe4000f8e02ff */
[----:B------:R-:W-:-:S04]  /*1d80*/  IMAD.WIDE.U32 R12, R14, UR6, R12 ;  /* 0x000000060e0c7c25 */ /* 0x000fc8000f8e000c */
[----:B------:R-:W-:-:S05]  /*1d90*/  IMAD R15, R15, UR6, R0 ;  /* 0x000000060f0f7c24 */ /* 0x000fca000f8e0200 */
[----:B------:R-:W-:Y:S01]  /*1da0*/  IADD3 R13, R13, R15, RZ ;  /* 0x0000000f0d0d7210 */ /* 0x000fe20007ffe0ff */
[----:B------:R-:W-:Y:S02]  /*1db0*/  IMAD R15, R3, UR8, RZ ;  /* 0x00000008030f7c24 */ /* 0x000fe4000f8e02ff */
[----:B------:R-:W-:-:S04]  /*1dc0*/  IMAD.WIDE.U32 R12, R6, UR8, R12 ;  /* 0x00000008060c7c25 */ /* 0x000fc8000f8e000c */
[----:B------:R-:W-:Y:S01]  /*1dd0*/  IMAD R15, R6, UR9, R15 ;  /* 0x00000009060f7c24 */ /* 0x000fe2000f8e020f */
[----:B------:R-:W-:Y:S01]  /*1de0*/  IADD3 R0, P1, R56, R12, RZ ;  /* 0x0000000c38007210 */ /* 0x000fe20007f3e0ff */
[----:B------:R-:W-:-:S03]  /*1df0*/  ULDC.64 UR8, c[0x0][0x260] ;  /* 0x0000980000087ab9 */ /* 0x000fc60000000a00 */
        /* <DEDUP_REMOVED lines=8> */
.L_x_3851:
[----:B------:R-:W-:Y:S05]  /*1e80*/  BSYNC B0 ;  /* 0x0000000000007941 */ /* 0x000fea0003800000 */
.L_x_3850:
[----:B------:R-:W-:Y:S04]  /*1e90*/  BSSY B0, `(.L_x_3852) ;  /* 0x0000018000007945 */ /* 0x000fe80003800000 */
[----:B------:R-:W-:Y:S05]  /*1ea0*/  @P0 BRA `(.L_x_3853) ;  /* 0x0000000000580947 */ /* 0x000fea0003800000 */
[----:B0-----:R-:W0:Y:S01]  /*1eb0*/  LDC.64 R14, c[0x0][0x2a8] ;  /* 0x0000aa00ff0e7b82 */ /* 0x001e220000000a00 */
[----:B------:R-:W-:Y:S01]  /*1ec0*/  IADD3 R12, P0, P1, R7, R60, R59 ;  /* 0x0000003c070c7210 */ /* 0x000fe2000791e03b */
[----:B------:R-:W-:Y:S01]  /*1ed0*/  ULDC.64 UR8, c[0x0][0x2b0] ;  /* 0x0000ac0000087ab9 */ /* 0x000fe20000000a00 */
[----:B------:R-:W-:Y:S02]  /*1ee0*/  SHF.R.S32.HI R2, RZ, 0x1f, R7 ;  /* 0x0000001fff027819 */ /* 0x000fe40000011407 */
[----:B------:R-:W-:Y:S02]  /*1ef0*/  SHF.R.S32.HI R0, RZ, 0x1f, R60 ;  /* 0x0000001fff007819 */ /* 0x000fe4000001143c */
[----:B------:R-:W-:-:S04]  /*1f00*/  SHF.R.S32.HI R7, RZ, 0x1f, R59 ;  /* 0x0000001fff077819 */ /* 0x000fc8000001143b */
[----:B------:R-:W-:Y:S02]  /*1f10*/  IADD3.X R13, R2, R0, R7, P0, P1 ;  /* 0x00000000020d7210 */ /* 0x000fe400007e2407 */
[----:B------:R-:W-:Y:S01]  /*1f20*/  FSETP.NEU.FTZ.AND P0, PT, R5, -INF , PT ;  /* 0xff8000000500780b */ /* 0x000fe20003f1d000 */
[C---:B0-----:R-:W-:Y:S02]  /*1f30*/  IMAD R0, R14.reuse, UR7, RZ ;  /* 0x000000070e007c24 */ /* 0x041fe4000f8e02ff */
[----:B------:R-:W-:-:S04]  /*1f40*/  IMAD.WIDE.U32 R12, R14, UR6, R12 ;  /* 0x000000060e0c7c25 */ /* 0x000fc8000f8e000c */
[----:B------:R-:W-:Y:S02]  /*1f50*/  IMAD R7, R15, UR6, R0 ;  /* 0x000000060f077c24 */ /* 0x000fe4000f8e0200 */
[----:B------:R-:W-:Y:S01]  /*1f60*/  FMUL.FTZ R0, R5, 1.4426950216293334961 ;  /* 0x3fb8aa3b05007820 */ /* 0x000fe20000410000 */
[----:B------:R-:W-:Y:S02]  /*1f70*/  IMAD R15, R3, UR8, RZ ;  /* 0x00000008030f7c24 */ /* 0x000fe4000f8e02ff */
[----:B------:R-:W-:Y:S02]  /*1f80*/  IMAD.IADD R13, R13, 0x1, R7 ;  /* 0x000000010d0d7824 */ /* 0x000fe400078e0207 */
[C---:B------:R-:W-:Y:S02]  /*1f90*/  IMAD R7, R6.reuse, UR9, R15 ;  /* 0x0000000906077c24 */ /* 0x040fe4000f8e020f */
[----:B------:R-:W-:Y:S01]  /*1fa0*/  IMAD.WIDE.U32 R12, R6, UR8, R12 ;  /* 0x00000008060c7c25 */ /* 0x000fe2000f8e000c */
[----:B------:R-:W-:-:S04]  /*1fb0*/  ULDC.64 UR8, c[0x0][0x2a0] ;  /* 0x0000a80000087ab9 */ /* 0x000fc80000000a00 */
[----:B------:R-:W-:Y:S02]  /*1fc0*/  IADD3 R7, R13, R7, RZ ;  /* 0x000000070d077210 */ /* 0x000fe40007ffe0ff */
[----:B------:R-:W-:-:S04]  /*1fd0*/  LEA R4, P1, R12, UR8, 0x2 ;  /* 0x000000080c047c11 */ /* 0x000fc8000f8210ff */
[----:B------:R-:W-:Y:S02]  /*1fe0*/  LEA.HI.X R5, R12, UR9, R7, 0x2, P1 ;  /* 0x000000090c057c11 */ /* 0x000fe400088f1407 */
[----:B------:R-:W-:-:S05]  /*1ff0*/  FSEL R7, R0, RZ, P0 ;  /* 0x000000ff00077208 */ /* 0x000fca0000000000 */
[----:B------:R1:W-:Y:S02]  /*2000*/  STG.E desc[UR4][R4.64], R7 ;  /* 0x0000000704007986 */ /* 0x0003e4000c101904 */
.L_x_3853:
[----:B------:R-:W-:Y:S05]  /*2010*/  BSYNC B0 ;  /* 0x0000000000007941 */ /* 0x000fea0003800000 */
.L_x_3852:
[----:B------:R-:W-:Y:S01]  /*2020*/  ULDC.64 UR10, c[0x0][0x2e8] ;  /* 0x0000ba00000a7ab9 */ /* 0x000fe20000000a00 */
[----:B------:R-:W-:Y:S01]  /*2030*/  ULDC.64 UR8, c[0x0][0x2d8] ;  /* 0x0000b60000087ab9 */ /* 0x000fe20000000a00 */
[----:B------:R-:W-:Y:S01]  /*2040*/  ISETP.NE.U32.AND P0, PT, RZ, UR10, PT ;  /* 0x0000000aff007c0c */ /* 0x000fe2000bf05070 */
[----:B------:R-:W-:Y:S02]  /*2050*/  IMAD R3, R3, UR8, RZ ;  /* 0x0000000803037c24 */ /* 0x000fe4000f8e02ff */
[----:B------:R-:W-:Y:S01]  /*2060*/  IMAD.MOV.U32 R10, RZ, RZ, R8 ;  /* 0x000000ffff0a7224 */ /* 0x000fe200078e0008 */
[----:B------:R-:W-:Y:S01]  /*2070*/  ISETP.NE.AND.EX P0, PT, RZ, UR11, PT, P0 ;  /* 0x0000000bff007c0c */ /* 0x000fe2000bf05300 */
[C---:B------:R-:W-:Y:S02]  /*2080*/  IMAD R3, R6.reuse, UR9, R3 ;  /* 0x0000000906037c24 */ /* 0x040fe4000f8e0203 */
[----:B------:R-:W-:Y:S01]  /*2090*/  IMAD.WIDE.U32 R10, R6, UR8, R10 ;  /* 0x00000008060a7c25 */ /* 0x000fe2000f8e000a */
[----:B------:R-:W-:Y:S01]  /*20a0*/  ISETP.NE.OR P0, PT, R59, RZ, !P0 ;  /* 0x000000ff3b00720c */ /* 0x000fe20004705670 */
[----:B------:R-:W-:-:S02]  /*20b0*/  ULDC.64 UR8, c[0x0][0x2b8] ;  /* 0x0000ae0000087ab9 */ /* 0x000fc40000000a00 */
[----:B------:R-:W-:Y:S02]  /*20c0*/  LEA R2, P1, R10, UR8, 0x2 ;  /* 0x000000080a027c11 */ /* 0x000fe4000f8210ff */
[----:B------:R-:W-:-:S04]  /*20d0*/  IADD3 R3, R11, R3, RZ ;  /* 0x000000030b037210 */ /* 0x000fc80007ffe0ff */
[----:B------:R-:W-:-:S05]  /*20e0*/  LEA.HI.X R3, R10, UR9, R3, 0x2, P1 ;  /* 0x000000090a037c11 */ /* 0x000fca00088f1403 */
        /* <DEDUP_REMOVED lines=13> */
[----:B------:R-:W3:Y:S08]  /*21c0*/  LDC R0, c[0x0][0x2e0] ;  /* 0x0000b800ff007b82 */ /* 0x000ef00000000800 */
[----:B-1----:R-:W1:Y:S08]  /*21d0*/  LDC R4, c[0x0][0x220] ;  /* 0x00008800ff047b82 */ /* 0x002e700000000800 */
[----:B--2---:R-:W2:Y:S01]  /*21e0*/  LDC.64 R2, c[0x0][0x2e8] ;  /* 0x0000ba00ff027b82 */ /* 0x004ea20000000a00 */
[----:B---3--:R-:W-:-:S04]  /*21f0*/  IMAD R61, R61, R0, R66 ;  /* 0x000000003d3d7224 */ /* 0x008fc800078e0242 */
[----:B-1----:R-:W-:-:S04]  /*2200*/  IMAD R61, R61, R4, UR6 ;  /* 0x000000063d3d7e24 */ /* 0x002fc8000f8e0204 */
[----:B--2---:R-:W-:-:S05]  /*2210*/  IMAD.WIDE R2, R61, 0x4, R2 ;  /* 0x000000043d027825 */ /* 0x004fca00078e0202 */
[----:B------:R-:W-:Y:S01]  /*2220*/  STG.E desc[UR4][R2.64], RZ ;  /* 0x000000ff02007986 */ /* 0x000fe2000c101904 */
[----:B------:R-:W-:Y:S05]  /*2230*/  EXIT ;  /* 0x000000000000794d */ /* 0x000fea0003800000 */
.L_x_3854:
        /* <DEDUP_REMOVED lines=12> */
.L_x_3882:


//--------------------- .nv.global.init           --------------------------
	.section	.nv.global.init,"aw",@progbits
.nv.global.init:
	.type		$str$23,@object
	.size		$str$23,($str$24 - $str$23)
$str$23:
        /*0000*/ 	.byte	0x28, 0x61, 0x64, 0x64, 0x72, 0x65, 0x73, 0x73, 0x20, 0x26, 0x20, 0x6d, 0x61, 0x73, 0x6b, 0x29
        /*0010*/ 	.byte	0x20, 0x3d, 0x3d, 0x20, 0x30, 0x00
	.type		$str$24,@object
	.size		$str$24,(__unnamed_4 - $str$24)
$str$24:
        /*0016*/ 	.byte	0x2f, 0x74, 0x6d, 0x70, 0x2f, 0x6f, 0x73, 0x73, 0x5f, 0x6b, 0x65, 0x72, 0x6e, 0x65, 0x6c, 0x73
        /*0026*/ 	.byte	0x5f, 0x73, 0x72, 0x63, 0x2f, 0x66, 0x6c, 0x61, 0x73, 0x68, 0x5f, 0x61, 0x74, 0x74, 0x65, 0x6e
        /*0036*/ 	.byte	0x74, 0x69, 0x6f, 0x6e, 0x2f, 0x63, 0x73, 0x72, 0x63, 0x2f, 0x63, 0x75, 0x74, 0x6c, 0x61, 0x73
        /*0046*/ 	.byte	0x73, 0x2f, 0x69, 0x6e, 0x63, 0x6c, 0x75, 0x64, 0x65, 0x2f, 0x63, 0x75, 0x74, 0x65, 0x2f, 0x70
        /*0056*/ 	.byte	0x6f, 0x69, 0x6e, 0x74, 0x65, 0x72, 0x5f, 0x66, 0x6c, 0x61, 0x67, 0x67, 0x65, 0x64, 0x2e, 0x68
        /*0066*/ 	.byte	0x70, 0x70, 0x00
	.type		__unnamed_4,@object
	.size		__unnamed_4,(__unnamed_2 - __unnamed_4)
__unnamed_4:
        /* <DEDUP_REMOVED lines=20> */
        /*01a9*/ 	.byte	0x74, 0x65, 0x3a, 0x3a, 0x43, 0x3c, 0x36, 0x34, 0x3e, 0x3e, 0x3e, 0x3e, 0x5d, 0x00
	.type		__unnamed_2,@object
	.size		__unnamed_2,(__unnamed_3 - __unnamed_2)
__unnamed_2:
        /* <DEDUP_REMOVED lines=22> */
        /*0317*/ 	.byte	0x3e, 0x3e, 0x3e, 0x3e, 0x20, 0x26, 0x5d, 0x00
	.type		__unnamed_3,@object
	.size		__unnamed_3,(__unnamed_1 - __unnamed_3)
__unnamed_3:
        /* <DEDUP_REMOVED lines=24> */
        /*049f*/ 	.byte	0x5d, 0x00
	.type		__unnamed_1,@object
	.size		__unnamed_1,(.L_0 - __unnamed_1)
__unnamed_1:
        /* <DEDUP_REMOVED lines=28> */
        /*0661*/ 	.byte	0x3a, 0x43, 0x3c, 0x30, 0x3e, 0x3e, 0x3e, 0x3e, 0x3e, 0x20, 0x26, 0x5d, 0x00
.L_0:


//--------------------- .nv.shared._ZN7cutlass13device_kernelIN5flash11enable_sm90INS1_16FlashAttnBwdSm90INS1_25CollectiveMainloopBwdSm90ILi2ELi1ELi1EN4cute5tupleIJNS5_1CILi1EEES8_S8_EEENS6_IJNS7_ILi64EEENS7_ILi96EEENS7_ILi192EEEEEENS_10bfloat16_tEfNS_4arch4Sm90ELb0ELb0ELb1ELb0ELb0ELb0ELb1ELb0ELi3ELi1ELi1ELi1ELb0EEENS1_21CollectiveEpilogueBwdISD_SE_SG_Li384ELb0ELb1ELi3EEENS1_19SingleTileSchedulerILb0ELb0ELb0ELi96EEEEEEEEEvNT_6ParamsE --------------------------
	.section	.nv.shared._ZN7cutlass13device_kernelIN5flash11enable_sm90INS1_16FlashAttnBwdSm90INS1_25CollectiveMainloopBwdSm90ILi2ELi1ELi1EN4cute5tupleIJNS5_1CILi1EEES8_S8_EEENS6_IJNS7_ILi64EEENS7_ILi96EEENS7_ILi192EEEEEENS_10bfloat16_tEfNS_4arch4Sm90ELb0ELb0ELb1ELb0ELb0ELb0ELb1ELb0ELi3ELi1ELi1ELi1ELb0EEENS1_21CollectiveEpilogueBwdISD_SE_SG_Li384ELb0ELb1ELi3EEENS1_19SingleTileSchedulerILb0ELb0ELb0ELi96EEEEEEEEEvNT_6ParamsE,"aw",@nobits
	.sectionflags	@""
	.align	16
	.zero		1024


//--------------------- .nv.shared.reserved.0     --------------------------
	.section	.nv.shared.reserved.0,"aw",@nobits
	.weak		__nv_reservedSMEM_offset_0_alias
	.size		__nv_reservedSMEM_offset_0_alias, 0, 0
	.other		__nv_reservedSMEM_offset_0_alias,@"STO_CUDA_RESERVED_SHARED STV_DEFAULT"
__nv_reservedSMEM_offset_0_alias:
	.zero		0


//--------------------- .nv.global                --------------------------
	.section	.nv.global,"aw",@nobits
.nv.global:
	.type		_ZN74_INTERNAL_be9e3223_38_flash_bwd_hdim192_bf16_softcap_sm90_cu_1f2e7571_28154cute1_E,@object
	.size		_ZN74_INTERNAL_be9e3223_38_flash_bwd_hdim192_bf16_softcap_sm90_cu_1f2e7571_28154cute1_E,(_ZN74_INTERNAL_be9e3223_38_flash_bwd_hdim192_bf16_softcap_sm90_cu_1f2e7571_28154cuda3std3__45__cpo6cbeginE - _ZN74_INTERNAL_be9e3223_38_flash_bwd_hdim192_bf16_softcap_sm90_cu_1f2e7571_28154cute1_E)
_ZN74_INTERNAL_be9e3223_38_flash_bwd_hdim192_bf16_softcap_sm90_cu_1f2e7571_28154cute1_E:
	.zero		1
	.type		_ZN74_INTERNAL_be9e3223_38_flash_bwd_hdim192_bf16_softcap_sm90_cu_1f2e7571_28154cuda3std3__45__cpo6cbeginE,@object
	.size		_ZN74_INTERNAL_be9e3223_38_flash_bwd_hdim192_bf16_softcap_sm90_cu_1f2e7571_28154cuda3std3__45__cpo6cbeginE,(_ZN74_INTERNAL_be9e3223_38_flash_bwd_hdim192_bf16_softcap_sm90_cu_1f2e7571_28154cuda3std3__48in_placeE - _ZN74_INTERNAL_be9e3223_38_flash_bwd_hdim192_bf16_softcap_sm90_cu_1f2e7571_28154cuda3std3__45__cpo6cbeginE)
_ZN74_INTERNAL_be9e3223_38_flash_bwd_hdim192_bf16_softcap_sm90_cu_1f2e7571_28154cuda3std3__45__cpo6cbeginE:
	.zero		1
	.type		_ZN74_INTERNAL_be9e3223_38_flash_bwd_hdim192_bf16_softcap_sm90_cu_1f2e7571_28154cuda3std3__48in_placeE,@object
	.size		_ZN74_INTERNAL_be9e3223_38_flash_bwd_hdim192_bf16_softcap_sm90_cu_1f2e7571_28154cuda3std3__48in_placeE,(_ZN74_INTERNAL_be9e3223_38_flash_bwd_hdim192_bf16_softcap_sm90_cu_1f2e7571_28154cuda3std6ranges3__45__cpo9iter_moveE - _ZN74_INTERNAL_be9e3223_38_flash_bwd_hdim192_bf16_softcap_sm90_cu_1f2e7571_28154cuda3std3__48in_placeE)
_ZN74_INTERNAL_be9e3223_38_flash_bwd_hdim192_bf16_softcap_sm90_cu_1f2e7571_28154cuda3std3__48in_placeE:
	.zero		1
	.type		_ZN74_INTERNAL_be9e3223_38_flash_bwd_hdim192_bf16_softcap_sm90_cu_1f2e7571_28154cuda3std6ranges3__45__cpo9iter_moveE,@object
	.size		_ZN74_INTERNAL_be9e3223_38_flash_bwd_hdim192_bf16_softcap_sm90_cu_1f2e7571_28154cuda3std6ranges3__45__cpo9iter_moveE,(_ZN74_INTERNAL_be9e3223_38_flash_bwd_hdim192_bf16_softcap_sm90_cu_1f2e7571_28154cuda3std3__45__cpo5beginE - _ZN74_INTERNAL_be9e3223_38_flash_bwd_hdim192_bf16_softcap_sm90_cu_1f2e7571_28154cuda3std6ranges3__45__cpo9iter_moveE)
_ZN74_INTERNAL_be9e3223_38_flash_bwd_hdim192_bf16_softcap_sm90_cu_1f2e7571_28154cuda3std6ranges3__45__cpo9iter_moveE:
	.zero		1
	.type		_ZN74_INTERNAL_be9e3223_38_flash_bwd_hdim192_bf16_softcap_sm90_cu_1f2e7571_28154cuda3std3__45__cpo5beginE,@object
	.size		_ZN74_INTERNAL_be9e3223_38_flash_bwd_hdim192_bf16_softcap_sm90_cu_1f2e7571_28154cuda3std3__45__cpo5beginE,(_ZN74_INTERNAL_be9e3223_38_flash_bwd_hdim192_bf16_softcap_sm90_cu_1f2e7571_28154cuda3std3__476_GLOBAL__N__be9e3223_38_flash_bwd_hdim192_bf16_softcap_sm90_cu_1f2e7571_28156ignoreE - _ZN74_INTERNAL_be9e3223_38_flash_bwd_hdim192_bf16_softcap_sm90_cu_1f2e7571_28154cuda3std3__45__cpo5beginE)
_ZN74_INTERNAL_be9e3223_38_flash_bwd_hdim192_bf16_softcap_sm90_cu_1f2e7571_28154cuda3std3__45__cpo5beginE:
	.zero		1
	.type		_ZN74_INTERNAL_be9e3223_38_flash_bwd_hdim192_bf16_softcap_sm90_cu_1f2e7571_28154cuda3std3__476_GLOBAL__N__be9e3223_38_flash_bwd_hdim192_bf16_softcap_sm90_cu_1f2e7571_28156ignoreE,@object
	.size		_ZN74_INTERNAL_be9e3223_38_flash_bwd_hdim192_bf16_softcap_sm90_cu_1f2e7571_28154cuda3std3__476_GLOBAL__N__be9e3223_38_flash_bwd_hdim192_bf16_softcap_sm90_cu_1f2e7571_28156ignoreE,(_ZN74_INTERNAL_be9e3223_38_flash_bwd_hdim192_bf16_softcap_sm90_cu_1f2e7571_28154cute7productE - _ZN74_INTERNAL_be9e3223_38_flash_bwd_hdim192_bf16_softcap_sm90_cu_1f2e7571_28154cuda3std3__476_GLOBAL__N__be9e3223_38_flash_bwd_hdim192_bf16_softcap_sm90_cu_1f2e7571_28156ignoreE)
_ZN74_INTERNAL_be9e3223_38_flash_bwd_hdim192_bf16_softcap_sm90_cu_1f2e7571_28154cuda3std3__476_GLOBAL__N__be9e3223_38_flash_bwd_hdim192_bf16_softcap_sm90_cu_1f2e7571_28156ignoreE:
	.zero		1
	.type		_ZN74_INTERNAL_be9e3223_38_flash_bwd_hdim192_bf16_softcap_sm90_cu_1f2e7571_28154cute7productE,@object
	.size		_ZN74_INTERNAL_be9e3223_38_flash_bwd_hdim192_bf16_softcap_sm90_cu_1f2e7571_28154cute7productE,(_ZN74_INTERNAL_be9e3223_38_flash_bwd_hdim192_bf16_softcap_sm90_cu_1f2e7571_28154cuda3std3__45__cpo3endE - _ZN74_INTERNAL_be9e3223_38_flash_bwd_hdim192_bf16_softcap_sm90_cu_1f2e7571_28154cute7productE)
_ZN74_INTERNAL_be9e3223_38_flash_bwd_hdim192_bf16_softcap_sm90_cu_1f2e7571_28154cute7productE:
	.zero		1
	.type		_ZN74_INTERNAL_be9e3223_38_flash_bwd_hdim192_bf16_softcap_sm90_cu_1f2e7571_28154cuda3std3__45__cpo3endE,@object
	.size		_ZN74_INTERNAL_be9e3223_38_flash_bwd_hdim192_bf16_softcap_sm90_cu_1f2e7571_28154cuda3std3__45__cpo3endE,(_ZN74_INTERNAL_be9e3223_38_flash_bwd_hdim192_bf16_softcap_sm90_cu_1f2e7571_28154cuda3std3__419piecewise_constructE - _ZN74_INTERNAL_be9e3223_38_flash_bwd_hdim192_bf16_softcap_sm90_cu_1f2e7571_28154cuda3std3__45__cpo3endE)
_ZN74_INTERNAL_be9e3223_38_flash_bwd_hdim192_bf16_softcap_sm90_cu_1f2e7571_28154cuda3std3__45__cpo3endE:
	.zero		1
	.type		_ZN74_INTERNAL_be9e3223_38_flash_bwd_hdim192_bf16_softcap_sm90_cu_1f2e7571_28154cuda3std3__419piecewise_constructE,@object
	.size		_ZN74_INTERNAL_be9e3223_38_flash_bwd_hdim192_bf16_softcap_sm90_cu_1f2e7571_28154cuda3std3__419piecewise_constructE,(_ZN74_INTERNAL_be9e3223_38_flash_bwd_hdim192_bf16_softcap_sm90_cu_1f2e7571_28154cuda3std3__45__cpo4cendE - _ZN74_INTERNAL_be9e3223_38_flash_bwd_hdim192_bf16_softcap_sm90_cu_1f2e7571_28154cuda3std3__419piecewise_constructE)
_ZN74_INTERNAL_be9e3223_38_flash_bwd_hdim192_bf16_softcap_sm90_cu_1f2e7571_28154cuda3std3__419piecewise_constructE:
	.zero		1
	.type		_ZN74_INTERNAL_be9e3223_38_flash_bwd_hdim192_bf16_softcap_sm90_cu_1f2e7571_28154cuda3std3__45__cpo4cendE,@object
	.size		_ZN74_INTERNAL_be9e3223_38_flash_bwd_hdim192_bf16_softcap_sm90_cu_1f2e7571_28154cuda3std3__45__cpo4cendE,(_ZN74_INTERNAL_be9e3223_38_flash_bwd_hdim192_bf16_softcap_sm90_cu_1f2e7571_28154cuda3std6ranges3__45__cpo4swapE - _ZN74_INTERNAL_be9e3223_38_flash_bwd_hdim192_bf16_softcap_sm90_cu_1f2e7571_28154cuda3std3__45__cpo4cendE)
_ZN74_INTERNAL_be9e3223_38_flash_bwd_hdim192_bf16_softcap_sm90_cu_1f2e7571_28154cuda3std3__45__cpo4cendE:
	.zero		1
	.type		_ZN74_INTERNAL_be9e3223_38_flash_bwd_hdim192_bf16_softcap_sm90_cu_1f2e7571_28154cuda3std6ranges3__45__cpo4swapE,@object
	.size		_ZN74_INTERNAL_be9e3223_38_flash_bwd_hdim192_bf16_softcap_sm90_cu_1f2e7571_28154cuda3std6ranges3__45__cpo4swapE,(.L_11 - _ZN74_INTERNAL_be9e3223_38_flash_bwd_hdim192_bf16_softcap_sm90_cu_1f2e7571_28154cuda3std6ranges3__45__cpo4swapE)
_ZN74_INTERNAL_be9e3223_38_flash_bwd_hdim192_bf16_softcap_sm90_cu_1f2e7571_28154cuda3std6ranges3__45__cpo4swapE:
	.zero		1
.L_11:


//--------------------- .nv.shared._ZN7cutlass13device_kernelIN5flash11enable_sm90INS1_16FlashAttnBwdSm90INS1_25CollectiveMainloopBwdSm90ILi2ELi1ELi1EN4cute5tupleIJNS5_1CILi1EEES8_S8_EEENS6_IJNS7_ILi64EEENS7_ILi96EEENS7_ILi192EEEEEENS_10bfloat16_tEfNS_4arch4Sm90ELb0ELb0ELb1ELb0ELb1ELb0ELb1ELb0ELi3ELi1ELi1ELi1ELb0EEENS1_21CollectiveEpilogueBwdISD_SE_SG_Li384ELb0ELb1ELi3EEENS1_19SingleTileSchedulerILb0ELb0ELb0ELi96EEEEEEEEEvNT_6ParamsE --------------------------
	.section	.nv.shared._ZN7cutlass13device_kernelIN5flash11enable_sm90INS1_16FlashAttnBwdSm90INS1_25CollectiveMainloopBwdSm90ILi2ELi1ELi1EN4cute5tupleIJNS5_1CILi1EEES8_S8_EEENS6_IJNS7_ILi64EEENS7_ILi96EEENS7_ILi192EEEEEENS_10bfloat16_tEfNS_4arch4Sm90ELb0ELb0ELb1ELb0ELb1ELb0ELb1ELb0ELi3ELi1ELi1ELi1ELb0EEENS1_21CollectiveEpilogueBwdISD_SE_SG_Li384ELb0ELb1ELi3EEENS1_19SingleTileSchedulerILb0ELb0ELb0ELi96EEEEEEEEEvNT_6ParamsE,"aw",@nobits
	.sectionflags	@""
	.align	16
	.zero		1024


//--------------------- .nv.shared._ZN7cutlass13device_kernelIN5flash11enable_sm90INS1_16FlashAttnBwdSm90INS1_25CollectiveMainloopBwdSm90ILi2ELi1ELi1EN4cute5tupleIJNS5_1CILi1EEES8_S8_EEENS6_IJNS7_ILi64EEENS7_ILi96EEENS7_ILi192EEEEEENS_10bfloat16_tEfNS_4arch4Sm90ELb0ELb0ELb1ELb0ELb0ELb0ELb1ELb0ELi3ELi1ELi1ELi1ELb0EEENS1_24CollectiveEpilogueBwdGQAISD_fSG_Li384ELb0ELb0EEENS1_19SingleTileSchedulerILb0ELb0ELb0ELi96EEEEEEEEEvNT_6ParamsE --------------------------
	.section	.nv.shared._ZN7cutlass13device_kernelIN5flash11enable_sm90INS1_16FlashAttnBwdSm90INS1_25CollectiveMainloopBwdSm90ILi2ELi1ELi1EN4cute5tupleIJNS5_1CILi1EEES8_S8_EEENS6_IJNS7_ILi64EEENS7_ILi96EEENS7_ILi192EEEEEENS_10bfloat16_tEfNS_4arch4Sm90ELb0ELb0ELb1ELb0ELb0ELb0ELb1ELb0ELi3ELi1ELi1ELi1ELb0EEENS1_24CollectiveEpilogueBwdGQAISD_fSG_Li384ELb0ELb0EEENS1_19SingleTileSchedulerILb0ELb0ELb0ELi96EEEEEEEEEvNT_6ParamsE,"aw",@nobits
	.sectionflags	@""
	.align	16
	.zero		1024


//--------------------- .nv.shared._ZN7cutlass13device_kernelIN5flash11enable_sm90INS1_16FlashAttnBwdSm90INS1_25CollectiveMainloopBwdSm90ILi2ELi1ELi1EN4cute5tupleIJNS5_1CILi1EEES8_S8_EEENS6_IJNS7_ILi64EEENS7_ILi96EEENS7_ILi192EEEEEENS_10bfloat16_tEfNS_4arch4Sm90ELb0ELb0ELb1ELb0ELb1ELb0ELb1ELb0ELi3ELi1ELi1ELi1ELb0EEENS1_24CollectiveEpilogueBwdGQAISD_fSG_Li384ELb0ELb1EEENS1_19SingleTileSchedulerILb0ELb0ELb0ELi96EEEEEEEEEvNT_6ParamsE --------------------------
	.section	.nv.shared._ZN7cutlass13device_kernelIN5flash11enable_sm90INS1_16FlashAttnBwdSm90INS1_25CollectiveMainloopBwdSm90ILi2ELi1ELi1EN4cute5tupleIJNS5_1CILi1EEES8_S8_EEENS6_IJNS7_ILi64EEENS7_ILi96EEENS7_ILi192EEEEEENS_10bfloat16_tEfNS_4arch4Sm90ELb0ELb0ELb1ELb0ELb1ELb0ELb1ELb0ELi3ELi1ELi1ELi1ELb0EEENS1_24CollectiveEpilogueBwdGQAISD_fSG_Li384ELb0ELb1EEENS1_19SingleTileSchedulerILb0ELb0ELb0ELi96EEEEEEEEEvNT_6ParamsE,"aw",@nobits
	.sectionflags	@""
	.align	16
	.zero		1024


//--------------------- .nv.shared._ZN7cutlass13device_kernelIN5flash11enable_sm90INS1_16FlashAttnBwdSm90INS1_25CollectiveMainloopBwdSm90ILi2ELi1ELi1EN4cute5tupleIJNS5_1CILi1EEES8_S8_EEENS6_IJNS7_ILi64EEENS7_ILi96EEENS7_ILi192EEEEEENS_10bfloat16_tEfNS_4arch4Sm90ELb0ELb0ELb1ELb1ELb0ELb0ELb1ELb0ELi3ELi1ELi1ELi1ELb0EEENS1_21CollectiveEpilogueBwdISD_SE_SG_Li384ELb1ELb1ELi3EEENS1_19SingleTileSchedulerILb1ELb0ELb0ELi96EEEEEEEEEvNT_6ParamsE --------------------------
	.section	.nv.shared._ZN7cutlass13device_kernelIN5flash11enable_sm90INS1_16FlashAttnBwdSm90INS1_25CollectiveMainloopBwdSm90ILi2ELi1ELi1EN4cute5tupleIJNS5_1CILi1EEES8_S8_EEENS6_IJNS7_ILi64EEENS7_ILi96EEENS7_ILi192EEEEEENS_10bfloat16_tEfNS_4arch4Sm90ELb0ELb0ELb1ELb1ELb0ELb0ELb1ELb0ELi3ELi1ELi1ELi1ELb0EEENS1_21CollectiveEpilogueBwdISD_SE_SG_Li384ELb1ELb1ELi3EEENS1_19SingleTileSchedulerILb1ELb0ELb0ELi96EEEEEEEEEvNT_6ParamsE,"aw",@nobits
	.sectionflags	@""
	.align	16
	.zero		1024


//--------------------- .nv.shared._ZN7cutlass13device_kernelIN5flash11enable_sm90INS1_16FlashAttnBwdSm90INS1_25CollectiveMainloopBwdSm90ILi2ELi1ELi1EN4cute5tupleIJNS5_1CILi1EEES8_S8_EEENS6_IJNS7_ILi64EEENS7_ILi96EEENS7_ILi192EEEEEENS_10bfloat16_tEfNS_4arch4Sm90ELb0ELb0ELb1ELb1ELb1ELb0ELb1ELb0ELi3ELi1ELi1ELi1ELb0EEENS1_21CollectiveEpilogueBwdISD_SE_SG_Li384ELb1ELb1ELi3EEENS1_19SingleTileSchedulerILb1ELb0ELb0ELi96EEEEEEEEEvNT_6ParamsE --------------------------
	.section	.nv.shared._ZN7cutlass13device_kernelIN5flash11enable_sm90INS1_16FlashAttnBwdSm90INS1_25CollectiveMainloopBwdSm90ILi2ELi1ELi1EN4cute5tupleIJNS5_1CILi1EEES8_S8_EEENS6_IJNS7_ILi64EEENS7_ILi96EEENS7_ILi192EEEEEENS_10bfloat16_tEfNS_4arch4Sm90ELb0ELb0ELb1ELb1ELb1ELb0ELb1ELb0ELi3ELi1ELi1ELi1ELb0EEENS1_21CollectiveEpilogueBwdISD_SE_SG_Li384ELb1ELb1ELi3EEENS1_19SingleTileSchedulerILb1ELb0ELb0ELi96EEEEEEEEEvNT_6ParamsE,"aw",@nobits
	.sectionflags	@""
	.align	16
	.zero		1024


//--------------------- .nv.shared._ZN7cutlass13device_kernelIN5flash11enable_sm90INS1_16FlashAttnBwdSm90INS1_25CollectiveMainloopBwdSm90ILi2ELi1ELi1EN4cute5tupleIJNS5_1CILi1EEES8_S8_EEENS6_IJNS7_ILi64EEENS7_ILi96EEENS7_ILi192EEEEEENS_10bfloat16_tEfNS_4arch4Sm90ELb0ELb0ELb1ELb1ELb0ELb0ELb1ELb0ELi3ELi1ELi1ELi1ELb0EEENS1_24CollectiveEpilogueBwdGQAISD_fSG_Li384ELb1ELb0EEENS1_19SingleTileSchedulerILb1ELb0ELb0ELi96EEEEEEEEEvNT_6ParamsE --------------------------
	.section	.nv.shared._ZN7cutlass13device_kernelIN5flash11enable_sm90INS1_16FlashAttnBwdSm90INS1_25CollectiveMainloopBwdSm90ILi2ELi1ELi1EN4cute5tupleIJNS5_1CILi1EEES8_S8_EEENS6_IJNS7_ILi64EEENS7_ILi96EEENS7_ILi192EEEEEENS_10bfloat16_tEfNS_4arch4Sm90ELb0ELb0ELb1ELb1ELb0ELb0ELb1ELb0ELi3ELi1ELi1ELi1ELb0EEENS1_24CollectiveEpilogueBwdGQAISD_fSG_Li384ELb1ELb0EEENS1_19SingleTileSchedulerILb1ELb0ELb0ELi96EEEEEEEEEvNT_6ParamsE,"aw",@nobits
	.sectionflags	@""
	.align	16
	.zero		1024


//--------------------- .nv.shared._ZN7cutlass13device_kernelIN5flash11enable_sm90INS1_16FlashAttnBwdSm90INS1_25CollectiveMainloopBwdSm90ILi2ELi1ELi1EN4cute5tupleIJNS5_1CILi1EEES8_S8_EEENS6_IJNS7_ILi64EEENS7_ILi96EEENS7_ILi192EEEEEENS_10bfloat16_tEfNS_4arch4Sm90ELb0ELb0ELb1ELb1ELb1ELb0ELb1ELb0ELi3ELi1ELi1ELi1ELb0EEENS1_24CollectiveEpilogueBwdGQAISD_fSG_Li384ELb1ELb1EEENS1_19SingleTileSchedulerILb1ELb0ELb0ELi96EEEEEEEEEvNT_6ParamsE --------------------------
	.section	.nv.shared._ZN7cutlass13device_kernelIN5flash11enable_sm90INS1_16FlashAttnBwdSm90INS1_25CollectiveMainloopBwdSm90ILi2ELi1ELi1EN4cute5tupleIJNS5_1CILi1EEES8_S8_EEENS6_IJNS7_ILi64EEENS7_ILi96EEENS7_ILi192EEEEEENS_10bfloat16_tEfNS_4arch4Sm90ELb0ELb0ELb1ELb1ELb1ELb0ELb1ELb0ELi3ELi1ELi1ELi1ELb0EEENS1_24CollectiveEpilogueBwdGQAISD_fSG_Li384ELb1ELb1EEENS1_19SingleTileSchedulerILb1ELb0ELb0ELi96EEEEEEEEEvNT_6ParamsE,"aw",@nobits
	.sectionflags	@""
	.align	16
	.zero		1024


//--------------------- .nv.shared._ZN7cutlass13device_kernelIN5flash11enable_sm90INS1_16FlashAttnBwdSm90INS1_25CollectiveMainloopBwdSm90ILi2ELi1ELi1EN4cute5tupleIJNS5_1CILi1EEES8_S8_EEENS6_IJNS7_ILi64EEENS7_ILi96EEENS7_ILi192EEEEEENS_10bfloat16_tEfNS_4arch4Sm90ELb0ELb1ELb1ELb0ELb0ELb0ELb1ELb0ELi3ELi1ELi1ELi1ELb0EEENS1_21CollectiveEpilogueBwdISD_SE_SG_Li384ELb0ELb1ELi3EEENS1_19SingleTileSchedulerILb0ELb0ELb0ELi96EEEEEEEEEvNT_6ParamsE --------------------------
	.section	.nv.shared._ZN7cutlass13device_kernelIN5flash11enable_sm90INS1_16FlashAttnBwdSm90INS1_25CollectiveMainloopBwdSm90ILi2ELi1ELi1EN4cute5tupleIJNS5_1CILi1EEES8_S8_EEENS6_IJNS7_ILi64EEENS7_ILi96EEENS7_ILi192EEEEEENS_10bfloat16_tEfNS_4arch4Sm90ELb0ELb1ELb1ELb0ELb0ELb0ELb1ELb0ELi3ELi1ELi1ELi1ELb0EEENS1_21CollectiveEpilogueBwdISD_SE_SG_Li384ELb0ELb1ELi3EEENS1_19SingleTileSchedulerILb0ELb0ELb0ELi96EEEEEEEEEvNT_6ParamsE,"aw",@nobits
	.sectionflags	@""
	.align	16
	.zero		1024


//--------------------- .nv.shared._ZN7cutlass13device_kernelIN5flash11enable_sm90INS1_16FlashAttnBwdSm90INS1_25CollectiveMainloopBwdSm90ILi2ELi1ELi1EN4cute5tupleIJNS5_1CILi1EEES8_S8_EEENS6_IJNS7_ILi64EEENS7_ILi96EEENS7_ILi192EEEEEENS_10bfloat16_tEfNS_4arch4Sm90ELb0ELb1ELb1ELb0ELb1ELb0ELb1ELb0ELi3ELi1ELi1ELi1ELb0EEENS1_21CollectiveEpilogueBwdISD_SE_SG_Li384ELb0ELb1ELi3EEENS1_19SingleTileSchedulerILb0ELb0ELb0ELi96EEEEEEEEEvNT_6ParamsE --------------------------
	.section	.nv.shared._ZN7cutlass13device_kernelIN5flash11enable_sm90INS1_16FlashAttnBwdSm90INS1_25CollectiveMainloopBwdSm90ILi2ELi1ELi1EN4cute5tupleIJNS5_1CILi1EEES8_S8_EEENS6_IJNS7_ILi64EEENS7_ILi96EEENS7_ILi192EEEEEENS_10bfloat16_tEfNS_4arch4Sm90ELb0ELb1ELb1ELb0ELb1ELb0ELb1ELb0ELi3ELi1ELi1ELi1ELb0EEENS1_21CollectiveEpilogueBwdISD_SE_SG_Li384ELb0ELb1ELi3EEENS1_19SingleTileSchedulerILb0ELb0ELb0ELi96EEEEEEEEEvNT_6ParamsE,"aw",@nobits
	.sectionflags	@""
	.align	16
	.zero		1024


//--------------------- .nv.shared._ZN7cutlass13device_kernelIN5flash11enable_sm90INS1_16FlashAttnBwdSm90INS1_25CollectiveMainloopBwdSm90ILi2ELi1ELi1EN4cute5tupleIJNS5_1CILi1EEES8_S8_EEENS6_IJNS7_ILi64EEENS7_ILi96EEENS7_ILi192EEEEEENS_10bfloat16_tEfNS_4arch4Sm90ELb0ELb1ELb1ELb0ELb0ELb0ELb1ELb0ELi3ELi1ELi1ELi1ELb0EEENS1_24CollectiveEpilogueBwdGQAISD_fSG_Li384ELb0ELb0EEENS1_19SingleTileSchedulerILb0ELb0ELb0ELi96EEEEEEEEEvNT_6ParamsE --------------------------
	.section	.nv.shared._ZN7cutlass13device_kernelIN5flash11enable_sm90INS1_16FlashAttnBwdSm90INS1_25CollectiveMainloopBwdSm90ILi2ELi1ELi1EN4cute5tupleIJNS5_1CILi1EEES8_S8_EEENS6_IJNS7_ILi64EEENS7_ILi96EEENS7_ILi192EEEEEENS_10bfloat16_tEfNS_4arch4Sm90ELb0ELb1ELb1ELb0ELb0ELb0ELb1ELb0ELi3ELi1ELi1ELi1ELb0EEENS1_24CollectiveEpilogueBwdGQAISD_fSG_Li384ELb0ELb0EEENS1_19SingleTileSchedulerILb0ELb0ELb0ELi96EEEEEEEEEvNT_6ParamsE,"aw",@nobits
	.sectionflags	@""
	.align	16
	.zero		1024


//--------------------- .nv.shared._ZN7cutlass13device_kernelIN5flash11enable_sm90INS1_16FlashAttnBwdSm90INS1_25CollectiveMainloopBwdSm90ILi2ELi1ELi1EN4cute5tupleIJNS5_1CILi1EEES8_S8_EEENS6_IJNS7_ILi64EEENS7_ILi96EEENS7_ILi192EEEEEENS_10bfloat16_tEfNS_4arch4Sm90ELb0ELb1ELb1ELb0ELb1ELb0ELb1ELb0ELi3ELi1ELi1ELi1ELb0EEENS1_24CollectiveEpilogueBwdGQAISD_fSG_Li384ELb0ELb1EEENS1_19SingleTileSchedulerILb0ELb0ELb0ELi96EEEEEEEEEvNT_6ParamsE --------------------------
	.section	.nv.shared._ZN7cutlass13device_kernelIN5flash11enable_sm90INS1_16FlashAttnBwdSm90INS1_25CollectiveMainloopBwdSm90ILi2ELi1ELi1EN4cute5tupleIJNS5_1CILi1EEES8_S8_EEENS6_IJNS7_ILi64EEENS7_ILi96EEENS7_ILi192EEEEEENS_10bfloat16_tEfNS_4arch4Sm90ELb0ELb1ELb1ELb0ELb1ELb0ELb1ELb0ELi3ELi1ELi1ELi1ELb0EEENS1_24CollectiveEpilogueBwdGQAISD_fSG_Li384ELb0ELb1EEENS1_19SingleTileSchedulerILb0ELb0ELb0ELi96EEEEEEEEEvNT_6ParamsE,"aw",@nobits
	.sectionflags	@""
	.align	16
	.zero		1024


//--------------------- .nv.shared._ZN7cutlass13device_kernelIN5flash11enable_sm90INS1_16FlashAttnBwdSm90INS1_25CollectiveMainloopBwdSm90ILi2ELi1ELi1EN4cute5tupleIJNS5_1CILi1EEES8_S8_EEENS6_IJNS7_ILi64EEENS7_ILi96EEENS7_ILi192EEEEEENS_10bfloat16_tEfNS_4arch4Sm90ELb0ELb1ELb1ELb1ELb0ELb0ELb1ELb0ELi3ELi1ELi1ELi1ELb0EEENS1_21CollectiveEpilogueBwdISD_SE_SG_Li384ELb1ELb1ELi3EEENS1_19SingleTileSchedulerILb1ELb0ELb0ELi96EEEEEEEEEvNT_6ParamsE --------------------------
	.section	.nv.shared._ZN7cutlass13device_kernelIN5flash11enable_sm90INS1_16FlashAttnBwdSm90INS1_25CollectiveMainloopBwdSm90ILi2ELi1ELi1EN4cute5tupleIJNS5_1CILi1EEES8_S8_EEENS6_IJNS7_ILi64EEENS7_ILi96EEENS7_ILi192EEEEEENS_10bfloat16_tEfNS_4arch4Sm90ELb0ELb1ELb1ELb1ELb0ELb0ELb1ELb0ELi3ELi1ELi1ELi1ELb0EEENS1_21CollectiveEpilogueBwdISD_SE_SG_Li384ELb1ELb1ELi3EEENS1_19SingleTileSchedulerILb1ELb0ELb0ELi96EEEEEEEEEvNT_6ParamsE,"aw",@nobits
	.sectionflags	@""
	.align	16
	.zero		1024


//--------------------- .nv.shared._ZN7cutlass13device_kernelIN5flash11enable_sm90INS1_16FlashAttnBwdSm90INS1_25CollectiveMainloopBwdSm90ILi2ELi1ELi1EN4cute5tupleIJNS5_1CILi1EEES8_S8_EEENS6_IJNS7_ILi64EEENS7_ILi96EEENS7_ILi192EEEEEENS_10bfloat16_tEfNS_4arch4Sm90ELb0ELb1ELb1ELb1ELb1ELb0ELb1ELb0ELi3ELi1ELi1ELi1ELb0EEENS1_21CollectiveEpilogueBwdISD_SE_SG_Li384ELb1ELb1ELi3EEENS1_19SingleTileSchedulerILb1ELb0ELb0ELi96EEEEEEEEEvNT_6ParamsE --------------------------
	.section	.nv.shared._ZN7cutlass13device_kernelIN5flash11enable_sm90INS1_16FlashAttnBwdSm90INS1_25CollectiveMainloopBwdSm90ILi2ELi1ELi1EN4cute5tupleIJNS5_1CILi1EEES8_S8_EEENS6_IJNS7_ILi64EEENS7_ILi96EEENS7_ILi192EEEEEENS_10bfloat16_tEfNS_4arch4Sm90ELb0ELb1ELb1ELb1ELb1ELb0ELb1ELb0ELi3ELi1ELi1ELi1ELb0EEENS1_21CollectiveEpilogueBwdISD_SE_SG_Li384ELb1ELb1ELi3EEENS1_19SingleTileSchedulerILb1ELb0ELb0ELi96EEEEEEEEEvNT_6ParamsE,"aw",@nobits
	.sectionflags	@""
	.align	16
	.zero		1024


//--------------------- .nv.shared._ZN7cutlass13device_kernelIN5flash11enable_sm90INS1_16FlashAttnBwdSm90INS1_25CollectiveMainloopBwdSm90ILi2ELi1ELi1EN4cute5tupleIJNS5_1CILi1EEES8_S8_EEENS6_IJNS7_ILi64EEENS7_ILi96EEENS7_ILi192EEEEEENS_10bfloat16_tEfNS_4arch4Sm90ELb0ELb1ELb1ELb1ELb0ELb0ELb1ELb0ELi3ELi1ELi1ELi1ELb0EEENS1_24CollectiveEpilogueBwdGQAISD_fSG_Li384ELb1ELb0EEENS1_19SingleTileSchedulerILb1ELb0ELb0ELi96EEEEEEEEEvNT_6ParamsE --------------------------
	.section	.nv.shared._ZN7cutlass13device_kernelIN5flash11enable_sm90INS1_16FlashAttnBwdSm90INS1_25CollectiveMainloopBwdSm90ILi2ELi1ELi1EN4cute5tupleIJNS5_1CILi1EEES8_S8_EEENS6_IJNS7_ILi64EEENS7_ILi96EEENS7_ILi192EEEEEENS_10bfloat16_tEfNS_4arch4Sm90ELb0ELb1ELb1ELb1ELb0ELb0ELb1ELb0ELi3ELi1ELi1ELi1ELb0EEENS1_24CollectiveEpilogueBwdGQAISD_fSG_Li384ELb1ELb0EEENS1_19SingleTileSchedulerILb1ELb0ELb0ELi96EEEEEEEEEvNT_6ParamsE,"aw",@nobits
	.sectionflags	@""
	.align	16
	.zero		1024


//--------------------- .nv.shared._ZN7cutlass13device_kernelIN5flash11enable_sm90INS1_16FlashAttnBwdSm90INS1_25CollectiveMainloopBwdSm90ILi2ELi1ELi1EN4cute5tupleIJNS5_1CILi1EEES8_S8_EEENS6_IJNS7_ILi64EEENS7_ILi96EEENS7_ILi192EEEEEENS_10bfloat16_tEfNS_4arch4Sm90ELb0ELb1ELb1ELb1ELb1ELb0ELb1ELb0ELi3ELi1ELi1ELi1ELb0EEENS1_24CollectiveEpilogueBwdGQAISD_fSG_Li384ELb1ELb1EEENS1_19SingleTileSchedulerILb1ELb0ELb0ELi96EEEEEEEEEvNT_6ParamsE --------------------------
	.section	.nv.shared._ZN7cutlass13device_kernelIN5flash11enable_sm90INS1_16FlashAttnBwdSm90INS1_25CollectiveMainloopBwdSm90ILi2ELi1ELi1EN4cute5tupleIJNS5_1CILi1EEES8_S8_EEENS6_IJNS7_ILi64EEENS7_ILi96EEENS7_ILi192EEEEEENS_10bfloat16_tEfNS_4arch4Sm90ELb0ELb1ELb1ELb1ELb1ELb0ELb1ELb0ELi3ELi1ELi1ELi1ELb0EEENS1_24CollectiveEpilogueBwdGQAISD_fSG_Li384ELb1ELb1EEENS1_19SingleTileSchedulerILb1ELb0ELb0ELi96EEEEEEEEEvNT_6ParamsE,"aw",@nobits
	.sectionflags	@""
	.align	16
	.zero		1024


//--------------------- .nv.shared._ZN7cutlass13device_kernelIN5flash11enable_sm90INS1_16FlashAttnBwdSm90INS1_25CollectiveMainloopBwdSm90ILi2ELi1ELi1EN4cute5tupleIJNS5_1CILi1EEES8_S8_EEENS6_IJNS7_ILi64EEENS7_ILi96EEENS7_ILi192EEEEEENS_10bfloat16_tEfNS_4arch4Sm90ELb1ELb0ELb1ELb0ELb0ELb0ELb1ELb0ELi3ELi1ELi1ELi1ELb0EEENS1_21CollectiveEpilogueBwdISD_SE_SG_Li384ELb0ELb1ELi3EEENS1_25SingleTileBwdLPTSchedulerILb0ELi96ELb0EEEEEEEEEvNT_6ParamsE --------------------------
	.section	.nv.shared._ZN7cutlass13device_kernelIN5flash11enable_sm90INS1_16FlashAttnBwdSm90INS1_25CollectiveMainloopBwdSm90ILi2ELi1ELi1EN4cute5tupleIJNS5_1CILi1EEES8_S8_EEENS6_IJNS7_ILi64EEENS7_ILi96EEENS7_ILi192EEEEEENS_10bfloat16_tEfNS_4arch4Sm90ELb1ELb0ELb1ELb0ELb0ELb0ELb1ELb0ELi3ELi1ELi1ELi1ELb0EEENS1_21CollectiveEpilogueBwdISD_SE_SG_Li384ELb0ELb1ELi3EEENS1_25SingleTileBwdLPTSchedulerILb0ELi96ELb0EEEEEEEEEvNT_6ParamsE,"aw",@nobits
	.sectionflags	@""
	.align	16
	.zero		1024


//--------------------- .nv.shared._ZN7cutlass13device_kernelIN5flash11enable_sm90INS1_16FlashAttnBwdSm90INS1_25CollectiveMainloopBwdSm90ILi2ELi1ELi1EN4cute5tupleIJNS5_1CILi1EEES8_S8_EEENS6_IJNS7_ILi64EEENS7_ILi96EEENS7_ILi192EEEEEENS_10bfloat16_tEfNS_4arch4Sm90ELb1ELb0ELb1ELb0ELb1ELb0ELb1ELb0ELi3ELi1ELi1ELi1ELb0EEENS1_21CollectiveEpilogueBwdISD_SE_SG_Li384ELb0ELb1ELi3EEENS1_25SingleTileBwdLPTSchedulerILb0ELi96ELb1EEEEEEEEEvNT_6ParamsE --------------------------
	.section	.nv.shared._ZN7cutlass13device_kernelIN5flash11enable_sm90INS1_16FlashAttnBwdSm90INS1_25CollectiveMainloopBwdSm90ILi2ELi1ELi1EN4cute5tupleIJNS5_1CILi1EEES8_S8_EEENS6_IJNS7_ILi64EEENS7_ILi96EEENS7_ILi192EEEEEENS_10bfloat16_tEfNS_4arch4Sm90ELb1ELb0ELb1ELb0ELb1ELb0ELb1ELb0ELi3ELi1ELi1ELi1ELb0EEENS1_21CollectiveEpilogueBwdISD_SE_SG_Li384ELb0ELb1ELi3EEENS1_25SingleTileBwdLPTSchedulerILb0ELi96ELb1EEEEEEEEEvNT_6ParamsE,"aw",@nobits
	.sectionflags	@""
	.align	16
	.zero		1024


//--------------------- .nv.shared._ZN7cutlass13device_kernelIN5flash11enable_sm90INS1_16FlashAttnBwdSm90INS1_25CollectiveMainloopBwdSm90ILi2ELi1ELi1EN4cute5tupleIJNS5_1CILi1EEES8_S8_EEENS6_IJNS7_ILi64EEENS7_ILi96EEENS7_ILi192EEEEEENS_10bfloat16_tEfNS_4arch4Sm90ELb1ELb0ELb1ELb0ELb0ELb0ELb1ELb0ELi3ELi1ELi1ELi1ELb0EEENS1_24CollectiveEpilogueBwdGQAISD_fSG_Li384ELb0ELb0EEENS1_25SingleTileBwdLPTSchedulerILb0ELi96ELb0EEEEEEEEEvNT_6ParamsE --------------------------
	.section	.nv.shared._ZN7cutlass13device_kernelIN5flash11enable_sm90INS1_16FlashAttnBwdSm90INS1_25CollectiveMainloopBwdSm90ILi2ELi1ELi1EN4cute5tupleIJNS5_1CILi1EEES8_S8_EEENS6_IJNS7_ILi64EEENS7_ILi96EEENS7_ILi192EEEEEENS_10bfloat16_tEfNS_4arch4Sm90ELb1ELb0ELb1ELb0ELb0ELb0ELb1ELb0ELi3ELi1ELi1ELi1ELb0EEENS1_24CollectiveEpilogueBwdGQAISD_fSG_Li384ELb0ELb0EEENS1_25SingleTileBwdLPTSchedulerILb0ELi96ELb0EEEEEEEEEvNT_6ParamsE,"aw",@nobits
	.sectionflags	@""
	.align	16
	.zero		1024


//--------------------- .nv.shared._ZN7cutlass13device_kernelIN5flash11enable_sm90INS1_16FlashAttnBwdSm90INS1_25CollectiveMainloopBwdSm90ILi2ELi1ELi1EN4cute5tupleIJNS5_1CILi1EEES8_S8_EEENS6_IJNS7_ILi64EEENS7_ILi96EEENS7_ILi192EEEEEENS_10bfloat16_tEfNS_4arch4Sm90ELb1ELb0ELb1ELb0ELb1ELb0ELb1ELb0ELi3ELi1ELi1ELi1ELb0EEENS1_24CollectiveEpilogueBwdGQAISD_fSG_Li384ELb0ELb1EEENS1_25SingleTileBwdLPTSchedulerILb0ELi96ELb1EEEEEEEEEvNT_6ParamsE --------------------------
	.section	.nv.shared._ZN7cutlass13device_kernelIN5flash11enable_sm90INS1_16FlashAttnBwdSm90INS1_25CollectiveMainloopBwdSm90ILi2ELi1ELi1EN4cute5tupleIJNS5_1CILi1EEES8_S8_EEENS6_IJNS7_ILi64EEENS7_ILi96EEENS7_ILi192EEEEEENS_10bfloat16_tEfNS_4arch4Sm90ELb1ELb0ELb1ELb0ELb1ELb0ELb1ELb0ELi3ELi1ELi1ELi1ELb0EEENS1_24CollectiveEpilogueBwdGQAISD_fSG_Li384ELb0ELb1EEENS1_25SingleTileBwdLPTSchedulerILb0ELi96ELb1EEEEEEEEEvNT_6ParamsE,"aw",@nobits
	.sectionflags	@""
	.align	16
	.zero		1024


//--------------------- .nv.shared._ZN7cutlass13device_kernelIN5flash22FlashAttnBwdPreprocessIN4cute5tupleIJNS3_1CILi64EEENS5_ILi192EEEEEENS_10bfloat16_tEfNS_4arch4Sm90ELb1ELb0EEEEEvNT_6ParamsE --------------------------
	.section	.nv.shared._ZN7cutlass13device_kernelIN5flash22FlashAttnBwdPreprocessIN4cute5tupleIJNS3_1CILi64EEENS5_ILi192EEEEEENS_10bfloat16_tEfNS_4arch4Sm90ELb1ELb0EEEEEvNT_6ParamsE,"aw",@nobits
	.sectionflags	@""
	.align	16
	.zero		1024


//--------------------- .nv.shared._ZN7cutlass13device_kernelIN5flash11enable_sm90INS1_16FlashAttnBwdSm90INS1_25CollectiveMainloopBwdSm90ILi2ELi1ELi1EN4cute5tupleIJNS5_1CILi1EEES8_S8_EEENS6_IJNS7_ILi64EEENS7_ILi96EEENS7_ILi192EEEEEENS_10bfloat16_tEfNS_4arch4Sm90ELb1ELb0ELb1ELb1ELb0ELb0ELb1ELb0ELi3ELi1ELi1ELi1ELb0EEENS1_21CollectiveEpilogueBwdISD_SE_SG_Li384ELb1ELb1ELi3EEENS1_25SingleTileBwdLPTSchedulerILb1ELi96ELb0EEEEEEEEEvNT_6ParamsE --------------------------
	.section	.nv.shared._ZN7cutlass13device_kernelIN5flash11enable_sm90INS1_16FlashAttnBwdSm90INS1_25CollectiveMainloopBwdSm90ILi2ELi1ELi1EN4cute5tupleIJNS5_1CILi1EEES8_S8_EEENS6_IJNS7_ILi64EEENS7_ILi96EEENS7_ILi192EEEEEENS_10bfloat16_tEfNS_4arch4Sm90ELb1ELb0ELb1ELb1ELb0ELb0ELb1ELb0ELi3ELi1ELi1ELi1ELb0EEENS1_21CollectiveEpilogueBwdISD_SE_SG_Li384ELb1ELb1ELi3EEENS1_25SingleTileBwdLPTSchedulerILb1ELi96ELb0EEEEEEEEEvNT_6ParamsE,"aw",@nobits
	.sectionflags	@""
	.align	16
	.zero		1024


//--------------------- .nv.shared._ZN7cutlass13device_kernelIN5flash11enable_sm90INS1_16FlashAttnBwdSm90INS1_25CollectiveMainloopBwdSm90ILi2ELi1ELi1EN4cute5tupleIJNS5_1CILi1EEES8_S8_EEENS6_IJNS7_ILi64EEENS7_ILi96EEENS7_ILi192EEEEEENS_10bfloat16_tEfNS_4arch4Sm90ELb1ELb0ELb1ELb1ELb1ELb0ELb1ELb0ELi3ELi1ELi1ELi1ELb0EEENS1_21CollectiveEpilogueBwdISD_SE_SG_Li384ELb1ELb1ELi3EEENS1_25SingleTileBwdLPTSchedulerILb1ELi96ELb1EEEEEEEEEvNT_6ParamsE --------------------------
	.section	.nv.shared._ZN7cutlass13device_kernelIN5flash11enable_sm90INS1_16FlashAttnBwdSm90INS1_25CollectiveMainloopBwdSm90ILi2ELi1ELi1EN4cute5tupleIJNS5_1CILi1EEES8_S8_EEENS6_IJNS7_ILi64EEENS7_ILi96EEENS7_ILi192EEEEEENS_10bfloat16_tEfNS_4arch4Sm90ELb1ELb0ELb1ELb1ELb1ELb0ELb1ELb0ELi3ELi1ELi1ELi1ELb0EEENS1_21CollectiveEpilogueBwdISD_SE_SG_Li384ELb1ELb1ELi3EEENS1_25SingleTileBwdLPTSchedulerILb1ELi96ELb1EEEEEEEEEvNT_6ParamsE,"aw",@nobits
	.sectionflags	@""
	.align	16
	.zero		1024


//--------------------- .nv.shared._ZN7cutlass13device_kernelIN5flash11enable_sm90INS1_16FlashAttnBwdSm90INS1_25CollectiveMainloopBwdSm90ILi2ELi1ELi1EN4cute5tupleIJNS5_1CILi1EEES8_S8_EEENS6_IJNS7_ILi64EEENS7_ILi96EEENS7_ILi192EEEEEENS_10bfloat16_tEfNS_4arch4Sm90ELb1ELb0ELb1ELb1ELb0ELb0ELb1ELb0ELi3ELi1ELi1ELi1ELb0EEENS1_24CollectiveEpilogueBwdGQAISD_fSG_Li384ELb1ELb0EEENS1_25SingleTileBwdLPTSchedulerILb1ELi96ELb0EEEEEEEEEvNT_6ParamsE --------------------------
	.section	.nv.shared._ZN7cutlass13device_kernelIN5flash11enable_sm90INS1_16FlashAttnBwdSm90INS1_25CollectiveMainloopBwdSm90ILi2ELi1ELi1EN4cute5tupleIJNS5_1CILi1EEES8_S8_EEENS6_IJNS7_ILi64EEENS7_ILi96EEENS7_ILi192EEEEEENS_10bfloat16_tEfNS_4arch4Sm90ELb1ELb0ELb1ELb1ELb0ELb0ELb1ELb0ELi3ELi1ELi1ELi1ELb0EEENS1_24CollectiveEpilogueBwdGQAISD_fSG_Li384ELb1ELb0EEENS1_25SingleTileBwdLPTSchedulerILb1ELi96ELb0EEEEEEEEEvNT_6ParamsE,"aw",@nobits
	.sectionflags	@""
	.align	16
	.zero		1024


//--------------------- .nv.shared._ZN7cutlass13device_kernelIN5flash32FlashAttnBwdPostprocessConvertdQIN4cute5tupleIJNS3_1CILi96EEENS5_ILi192EEEEEENS_10bfloat16_tEfNS_4arch4Sm90ELi384ENS3_8TiledMMAINS3_8MMA_AtomIJNS3_4SM904GMMA27MMA_64x96x16_F32BF16BF16_SSILNSF_5MajorE1ELSH_1ELNSF_7ScaleInE1ELSI_1EEEEEENS3_6LayoutINS4_IJNS5_ILi3EEENS5_ILi1EEESN_EEENS4_IJSN_NS5_ILi0EEESP_EEEEENS4_IJNS3_10UnderscoreESS_SS_EEEEELb1EEEEEvNT_6ParamsE --------------------------
	.section	.nv.shared._ZN7cutlass13device_kernelIN5flash32FlashAttnBwdPostprocessConvertdQIN4cute5tupleIJNS3_1CILi96EEENS5_ILi192EEEEEENS_10bfloat16_tEfNS_4arch4Sm90ELi384ENS3_8TiledMMAINS3_8MMA_AtomIJNS3_4SM904GMMA27MMA_64x96x16_F32BF16BF16_SSILNSF_5MajorE1ELSH_1ELNSF_7ScaleInE1ELSI_1EEEEEENS3_6LayoutINS4_IJNS5_ILi3EEENS5_ILi1EEESN_EEENS4_IJSN_NS5_ILi0EEESP_EEEEENS4_IJNS3_10UnderscoreESS_SS_EEEEELb1EEEEEvNT_6ParamsE,"aw",@nobits
	.sectionflags	@""
	.align	16
	.zero		1024


//--------------------- .nv.shared._ZN7cutlass13device_kernelIN5flash32FlashAttnBwdPostprocessConvertdQIN4cute5tupleIJNS3_1CILi64EEENS5_ILi192EEEEEENS_10bfloat16_tEfNS_4arch4Sm90ELi384ENS3_8TiledMMAINS3_8MMA_AtomIJNS3_4SM904GMMA27MMA_64x64x16_F32BF16BF16_SSILNSF_5MajorE0ELSH_1ELNSF_7ScaleInE1ELSI_1EEEEEENS3_6LayoutINS4_IJNS5_ILi1EEENS5_ILi3EEESM_EEENS4_IJNS5_ILi0EEESM_SP_EEEEENS4_IJNS3_10UnderscoreESS_SS_EEEEELb0EEEEEvNT_6ParamsE --------------------------
	.section	.nv.shared._ZN7cutlass13device_kernelIN5flash32FlashAttnBwdPostprocessConvertdQIN4cute5tupleIJNS3_1CILi64EEENS5_ILi192EEEEEENS_10bfloat16_tEfNS_4arch4Sm90ELi384ENS3_8TiledMMAINS3_8MMA_AtomIJNS3_4SM904GMMA27MMA_64x64x16_F32BF16BF16_SSILNSF_5MajorE0ELSH_1ELNSF_7ScaleInE1ELSI_1EEEEEENS3_6LayoutINS4_IJNS5_ILi1EEENS5_ILi3EEESM_EEENS4_IJNS5_ILi0EEESM_SP_EEEEENS4_IJNS3_10UnderscoreESS_SS_EEEEELb0EEEEEvNT_6ParamsE,"aw",@nobits
	.sectionflags	@""
	.align	16
	.zero		1024


//--------------------- .nv.shared._ZN7cutlass13device_kernelIN5flash11enable_sm90INS1_16FlashAttnBwdSm90INS1_25CollectiveMainloopBwdSm90ILi2ELi1ELi1EN4cute5tupleIJNS5_1CILi1EEES8_S8_EEENS6_IJNS7_ILi64EEENS7_ILi96EEENS7_ILi192EEEEEENS_10bfloat16_tEfNS_4arch4Sm90ELb1ELb0ELb1ELb1ELb1ELb0ELb1ELb0ELi3ELi1ELi1ELi1ELb0EEENS1_24CollectiveEpilogueBwdGQAISD_fSG_Li384ELb1ELb1EEENS1_25SingleTileBwdLPTSchedulerILb1ELi96ELb1EEEEEEEEEvNT_6ParamsE --------------------------
	.section	.nv.shared._ZN7cutlass13device_kernelIN5flash11enable_sm90INS1_16FlashAttnBwdSm90INS1_25CollectiveMainloopBwdSm90ILi2ELi1ELi1EN4cute5tupleIJNS5_1CILi1EEES8_S8_EEENS6_IJNS7_ILi64EEENS7_ILi96EEENS7_ILi192EEEEEENS_10bfloat16_tEfNS_4arch4Sm90ELb1ELb0ELb1ELb1ELb1ELb0ELb1ELb0ELi3ELi1ELi1ELi1ELb0EEENS1_24CollectiveEpilogueBwdGQAISD_fSG_Li384ELb1ELb1EEENS1_25SingleTileBwdLPTSchedulerILb1ELi96ELb1EEEEEEEEEvNT_6ParamsE,"aw",@nobits
	.sectionflags	@""
	.align	16
	.zero		1024


//--------------------- .nv.shared._ZN7cutlass13device_kernelIN5flash22FlashAttnBwdPreprocessIN4cute5tupleIJNS3_1CILi64EEENS5_ILi192EEEEEENS_10bfloat16_tEfNS_4arch4Sm90ELb1ELb1EEEEEvNT_6ParamsE --------------------------
	.section	.nv.shared._ZN7cutlass13device_kernelIN5flash22FlashAttnBwdPreprocessIN4cute5tupleIJNS3_1CILi64EEENS5_ILi192EEEEEENS_10bfloat16_tEfNS_4arch4Sm90ELb1ELb1EEEEEvNT_6ParamsE,"aw",@nobits
	.sectionflags	@""
	.align	16
	.zero		1024


//--------------------- .nv.constant0._ZN7cutlass13device_kernelIN5flash11enable_sm90INS1_16FlashAttnBwdSm90INS1_25CollectiveMainloopBwdSm90ILi2ELi1ELi1EN4cute5tupleIJNS5_1CILi1EEES8_S8_EEENS6_IJNS7_ILi64EEENS7_ILi96EEENS7_ILi192EEEEEENS_10bfloat16_tEfNS_4arch4Sm90ELb0ELb0ELb1ELb0ELb0ELb0ELb1ELb0ELi3ELi1ELi1ELi1ELb0EEENS1_21CollectiveEpilogueBwdISD_SE_SG_Li384ELb0ELb1ELi3EEENS1_19SingleTileSchedulerILb0ELb0ELb0ELi96EEEEEEEEEvNT_6ParamsE --------------------------
	.section	.nv.constant0._ZN7cutlass13device_kernelIN5flash11enable_sm90INS1_16FlashAttnBwdSm90INS1_25CollectiveMainloopBwdSm90ILi2ELi1ELi1EN4cute5tupleIJNS5_1CILi1EEES8_S8_EEENS6_IJNS7_ILi64EEENS7_ILi96EEENS7_ILi192EEEEEENS_10bfloat16_tEfNS_4arch4Sm90ELb0ELb0ELb1ELb0ELb0ELb0ELb1ELb0ELi3ELi1ELi1ELi1ELb0EEENS1_21CollectiveEpilogueBwdISD_SE_SG_Li384ELb0ELb1ELi3EEENS1_19SingleTileSchedulerILb0ELb0ELb0ELi96EEEEEEEEEvNT_6ParamsE,"a",@progbits
	.sectionflags	@""
	.align	4
.nv.constant0._ZN7cutlass13device_kernelIN5flash11enable_sm90INS1_16FlashAttnBwdSm90INS1_25CollectiveMainloopBwdSm90ILi2ELi1ELi1EN4cute5tupleIJNS5_1CILi1EEES8_S8_EEENS6_IJNS7_ILi64EEENS7_ILi96EEENS7_ILi192EEEEEENS_10bfloat16_tEfNS_4arch4Sm90ELb0ELb0ELb1ELb0ELb0ELb0ELb1ELb0ELi3ELi1ELi1ELi1ELb0EEENS1_21CollectiveEpilogueBwdISD_SE_SG_Li384ELb0ELb1ELi3EEENS1_19SingleTileSchedulerILb0ELb0ELb0ELi96EEEEEEEEEvNT_6ParamsE:
	.zero		2944


//--------------------- .nv.constant0._ZN7cutlass13device_kernelIN5flash11enable_sm90INS1_16FlashAttnBwdSm90INS1_25CollectiveMainloopBwdSm90ILi2ELi1ELi1EN4cute5tupleIJNS5_1CILi1EEES8_S8_EEENS6_IJNS7_ILi64EEENS7_ILi96EEENS7_ILi192EEEEEENS_10bfloat16_tEfNS_4arch4Sm90ELb0ELb0ELb1ELb0ELb1ELb0ELb1ELb0ELi3ELi1ELi1ELi1ELb0EEENS1_21CollectiveEpilogueBwdISD_SE_SG_Li384ELb0ELb1ELi3EEENS1_19SingleTileSchedulerILb0ELb0ELb0ELi96EEEEEEEEEvNT_6ParamsE --------------------------
	.section	.nv.constant0._ZN7cutlass13device_kernelIN5flash11enable_sm90INS1_16FlashAttnBwdSm90INS1_25CollectiveMainloopBwdSm90ILi2ELi1ELi1EN4cute5tupleIJNS5_1CILi1EEES8_S8_EEENS6_IJNS7_ILi64EEENS7_ILi96EEENS7_ILi192EEEEEENS_10bfloat16_tEfNS_4arch4Sm90ELb0ELb0ELb1ELb0ELb1ELb0ELb1ELb0ELi3ELi1ELi1ELi1ELb0EEENS1_21CollectiveEpilogueBwdISD_SE_SG_Li384ELb0ELb1ELi3EEENS1_19SingleTileSchedulerILb0ELb0ELb0ELi96EEEEEEEEEvNT_6ParamsE,"a",@progbits
	.sectionflags	@""
	.align	4
.nv.constant0._ZN7cutlass13device_kernelIN5flash11enable_sm90INS1_16FlashAttnBwdSm90INS1_25CollectiveMainloopBwdSm90ILi2ELi1ELi1EN4cute5tupleIJNS5_1CILi1EEES8_S8_EEENS6_IJNS7_ILi64EEENS7_ILi96EEENS7_ILi192EEEEEENS_10bfloat16_tEfNS_4arch4Sm90ELb0ELb0ELb1ELb0ELb1ELb0ELb1ELb0ELi3ELi1ELi1ELi1ELb0EEENS1_21CollectiveEpilogueBwdISD_SE_SG_Li384ELb0ELb1ELi3EEENS1_19SingleTileSchedulerILb0ELb0ELb0ELi96EEEEEEEEEvNT_6ParamsE:
	.zero		2944


//--------------------- .nv.constant0._ZN7cutlass13device_kernelIN5flash11enable_sm90INS1_16FlashAttnBwdSm90INS1_25CollectiveMainloopBwdSm90ILi2ELi1ELi1EN4cute5tupleIJNS5_1CILi1EEES8_S8_EEENS6_IJNS7_ILi64EEENS7_ILi96EEENS7_ILi192EEEEEENS_10bfloat16_tEfNS_4arch4Sm90ELb0ELb0ELb1ELb0ELb0ELb0ELb1ELb0ELi3ELi1ELi1ELi1ELb0EEENS1_24CollectiveEpilogueBwdGQAISD_fSG_Li384ELb0ELb0EEENS1_19SingleTileSchedulerILb0ELb0ELb0ELi96EEEEEEEEEvNT_6ParamsE --------------------------
	.section	.nv.constant0._ZN7cutlass13device_kernelIN5flash11enable_sm90INS1_16FlashAttnBwdSm90INS1_25CollectiveMainloopBwdSm90ILi2ELi1ELi1EN4cute5tupleIJNS5_1CILi1EEES8_S8_EEENS6_IJNS7_ILi64EEENS7_ILi96EEENS7_ILi192EEEEEENS_10bfloat16_tEfNS_4arch4Sm90ELb0ELb0ELb1ELb0ELb0ELb0ELb1ELb0ELi3ELi1ELi1ELi1ELb0EEENS1_24CollectiveEpilogueBwdGQAISD_fSG_Li384ELb0ELb0EEENS1_19SingleTileSchedulerILb0ELb0ELb0ELi96EEEEEEEEEvNT_6ParamsE,"a",@progbits
	.sectionflags	@""
	.align	4
.nv.constant0._ZN7cutlass13device_kernelIN5flash11enable_sm90INS1_16FlashAttnBwdSm90INS1_25CollectiveMainloopBwdSm90ILi2ELi1ELi1EN4cute5tupleIJNS5_1CILi1EEES8_S8_EEENS6_IJNS7_ILi64EEENS7_ILi96EEENS7_ILi192EEEEEENS_10bfloat16_tEfNS_4arch4Sm90ELb0ELb0ELb1ELb0ELb0ELb0ELb1ELb0ELi3ELi1ELi1ELi1ELb0EEENS1_24CollectiveEpilogueBwdGQAISD_fSG_Li384ELb0ELb0EEENS1_19SingleTileSchedulerILb0ELb0ELb0ELi96EEEEEEEEEvNT_6ParamsE:
	.zero		2304


//--------------------- .nv.constant0._ZN7cutlass13device_kernelIN5flash11enable_sm90INS1_16FlashAttnBwdSm90INS1_25CollectiveMainloopBwdSm90ILi2ELi1ELi1EN4cute5tupleIJNS5_1CILi1EEES8_S8_EEENS6_IJNS7_ILi64EEENS7_ILi96EEENS7_ILi192EEEEEENS_10bfloat16_tEfNS_4arch4Sm90ELb0ELb0ELb1ELb0ELb1ELb0ELb1ELb0ELi3ELi1ELi1ELi1ELb0EEENS1_24CollectiveEpilogueBwdGQAISD_fSG_Li384ELb0ELb1EEENS1_19SingleTileSchedulerILb0ELb0ELb0ELi96EEEEEEEEEvNT_6ParamsE --------------------------
	.section	.nv.constant0._ZN7cutlass13device_kernelIN5flash11enable_sm90INS1_16FlashAttnBwdSm90INS1_25CollectiveMainloopBwdSm90ILi2ELi1ELi1EN4cute5tupleIJNS5_1CILi1EEES8_S8_EEENS6_IJNS7_ILi64EEENS7_ILi96EEENS7_ILi192EEEEEENS_10bfloat16_tEfNS_4arch4Sm90ELb0ELb0ELb1ELb0ELb1ELb0ELb1ELb0ELi3ELi1ELi1ELi1ELb0EEENS1_24CollectiveEpilogueBwdGQAISD_fSG_Li384ELb0ELb1EEENS1_19SingleTileSchedulerILb0ELb0ELb0ELi96EEEEEEEEEvNT_6ParamsE,"a",@progbits
	.sectionflags	@""
	.align	4
.nv.constant0._ZN7cutlass13device_kernelIN5flash11enable_sm90INS1_16FlashAttnBwdSm90INS1_25CollectiveMainloopBwdSm90ILi2ELi1ELi1EN4cute5tupleIJNS5_1CILi1EEES8_S8_EEENS6_IJNS7_ILi64EEENS7_ILi96EEENS7_ILi192EEEEEENS_10bfloat16_tEfNS_4arch4Sm90ELb0ELb0ELb1ELb0ELb1ELb0ELb1ELb0ELi3ELi1ELi1ELi1ELb0EEENS1_24CollectiveEpilogueBwdGQAISD_fSG_Li384ELb0ELb1EEENS1_19SingleTileSchedulerILb0ELb0ELb0ELi96EEEEEEEEEvNT_6ParamsE:
	.zero		2304


//--------------------- .nv.constant0._ZN7cutlass13device_kernelIN5flash11enable_sm90INS1_16FlashAttnBwdSm90INS1_25CollectiveMainloopBwdSm90ILi2ELi1ELi1EN4cute5tupleIJNS5_1CILi1EEES8_S8_EEENS6_IJNS7_ILi64EEENS7_ILi96EEENS7_ILi192EEEEEENS_10bfloat16_tEfNS_4arch4Sm90ELb0ELb0ELb1ELb1ELb0ELb0ELb1ELb0ELi3ELi1ELi1ELi1ELb0EEENS1_21CollectiveEpilogueBwdISD_SE_SG_Li384ELb1ELb1ELi3EEENS1_19SingleTileSchedulerILb1ELb0ELb0ELi96EEEEEEEEEvNT_6ParamsE --------------------------
	.section	.nv.constant0._ZN7cutlass13device_kernelIN5flash11enable_sm90INS1_16FlashAttnBwdSm90INS1_25CollectiveMainloopBwdSm90ILi2ELi1ELi1EN4cute5tupleIJNS5_1CILi1EEES8_S8_EEENS6_IJNS7_ILi64EEENS7_ILi96EEENS7_ILi192EEEEEENS_10bfloat16_tEfNS_4arch4Sm90ELb0ELb0ELb1ELb1ELb0ELb0ELb1ELb0ELi3ELi1ELi1ELi1ELb0EEENS1_21CollectiveEpilogueBwdISD_SE_SG_Li384ELb1ELb1ELi3EEENS1_19SingleTileSchedulerILb1ELb0ELb0ELi96EEEEEEEEEvNT_6ParamsE,"a",@progbits
	.sectionflags	@""
	.align	4
.nv.constant0._ZN7cutlass13device_kernelIN5flash11enable_sm90INS1_16FlashAttnBwdSm90INS1_25CollectiveMainloopBwdSm90ILi2ELi1ELi1EN4cute5tupleIJNS5_1CILi1EEES8_S8_EEENS6_IJNS7_ILi64EEENS7_ILi96EEENS7_ILi192EEEEEENS_10bfloat16_tEfNS_4arch4Sm90ELb0ELb0ELb1ELb1ELb0ELb0ELb1ELb0ELi3ELi1ELi1ELi1ELb0EEENS1_21CollectiveEpilogueBwdISD_SE_SG_Li384ELb1ELb1ELi3EEENS1_19SingleTileSchedulerILb1ELb0ELb0ELi96EEEEEEEEEvNT_6ParamsE:
	.zero		2304


//--------------------- .nv.constant0._ZN7cutlass13device_kernelIN5flash11enable_sm90INS1_16FlashAttnBwdSm90INS1_25CollectiveMainloopBwdSm90ILi2ELi1ELi1EN4cute5tupleIJNS5_1CILi1EEES8_S8_EEENS6_IJNS7_ILi64EEENS7_ILi96EEENS7_ILi192EEEEEENS_10bfloat16_tEfNS_4arch4Sm90ELb0ELb0ELb1ELb1ELb1ELb0ELb1ELb0ELi3ELi1ELi1ELi1ELb0EEENS1_21CollectiveEpilogueBwdISD_SE_SG_Li384ELb1ELb1ELi3EEENS1_19SingleTileSchedulerILb1ELb0ELb0ELi96EEEEEEEEEvNT_6ParamsE --------------------------
	.section	.nv.constant0._ZN7cutlass13device_kernelIN5flash11enable_sm90INS1_16FlashAttnBwdSm90INS1_25CollectiveMainloopBwdSm90ILi2ELi1ELi1EN4cute5tupleIJNS5_1CILi1EEES8_S8_EEENS6_IJNS7_ILi64EEENS7_ILi96EEENS7_ILi192EEEEEENS_10bfloat16_tEfNS_4arch4Sm90ELb0ELb0ELb1ELb1ELb1ELb0ELb1ELb0ELi3ELi1ELi1ELi1ELb0EEENS1_21CollectiveEpilogueBwdISD_SE_SG_Li384ELb1ELb1ELi3EEENS1_19SingleTileSchedulerILb1ELb0ELb0ELi96EEEEEEEEEvNT_6ParamsE,"a",@progbits
	.sectionflags	@""
	.align	4
.nv.constant0._ZN7cutlass13device_kernelIN5flash11enable_sm90INS1_16FlashAttnBwdSm90INS1_25CollectiveMainloopBwdSm90ILi2ELi1ELi1EN4cute5tupleIJNS5_1CILi1EEES8_S8_EEENS6_IJNS7_ILi64EEENS7_ILi96EEENS7_ILi192EEEEEENS_10bfloat16_tEfNS_4arch4Sm90ELb0ELb0ELb1ELb1ELb1ELb0ELb1ELb0ELi3ELi1ELi1ELi1ELb0EEENS1_21CollectiveEpilogueBwdISD_SE_SG_Li384ELb1ELb1ELi3EEENS1_19SingleTileSchedulerILb1ELb0ELb0ELi96EEEEEEEEEvNT_6ParamsE:
	.zero		2304


//--------------------- .nv.constant0._ZN7cutlass13device_kernelIN5flash11enable_sm90INS1_16FlashAttnBwdSm90INS1_25CollectiveMainloopBwdSm90ILi2ELi1ELi1EN4cute5tupleIJNS5_1CILi1EEES8_S8_EEENS6_IJNS7_ILi64EEENS7_ILi96EEENS7_ILi192EEEEEENS_10bfloat16_tEfNS_4arch4Sm90ELb0ELb0ELb1ELb1ELb0ELb0ELb1ELb0ELi3ELi1ELi1ELi1ELb0EEENS1_24CollectiveEpilogueBwdGQAISD_fSG_Li384ELb1ELb0EEENS1_19SingleTileSchedulerILb1ELb0ELb0ELi96EEEEEEEEEvNT_6ParamsE --------------------------
	.section	.nv.constant0._ZN7cutlass13device_kernelIN5flash11enable_sm90INS1_16FlashAttnBwdSm90INS1_25CollectiveMainloopBwdSm90ILi2ELi1ELi1EN4cute5tupleIJNS5_1CILi1EEES8_S8_EEENS6_IJNS7_ILi64EEENS7_ILi96EEENS7_ILi192EEEEEENS_10bfloat16_tEfNS_4arch4Sm90ELb0ELb0ELb1ELb1ELb0ELb0ELb1ELb0ELi3ELi1ELi1ELi1ELb0EEENS1_24CollectiveEpilogueBwdGQAISD_fSG_Li384ELb1ELb0EEENS1_19SingleTileSchedulerILb1ELb0ELb0ELi96EEEEEEEEEvNT_6ParamsE,"a",@progbits
	.sectionflags	@""
	.align	4
.nv.constant0._ZN7cutlass13device_kernelIN5flash11enable_sm90INS1_16FlashAttnBwdSm90INS1_25CollectiveMainloopBwdSm90ILi2ELi1ELi1EN4cute5tupleIJNS5_1CILi1EEES8_S8_EEENS6_IJNS7_ILi64EEENS7_ILi96EEENS7_ILi192EEEEEENS_10bfloat16_tEfNS_4arch4Sm90ELb0ELb0ELb1ELb1ELb0ELb0ELb1ELb0ELi3ELi1ELi1ELi1ELb0EEENS1_24CollectiveEpilogueBwdGQAISD_fSG_Li384ELb1ELb0EEENS1_19SingleTileSchedulerILb1ELb0ELb0ELi96EEEEEEEEEvNT_6ParamsE:
	.zero		2304


//--------------------- .nv.constant0._ZN7cutlass13device_kernelIN5flash11enable_sm90INS1_16FlashAttnBwdSm90INS1_25CollectiveMainloopBwdSm90ILi2ELi1ELi1EN4cute5tupleIJNS5_1CILi1EEES8_S8_EEENS6_IJNS7_ILi64EEENS7_ILi96EEENS7_ILi192EEEEEENS_10bfloat16_tEfNS_4arch4Sm90ELb0ELb0ELb1ELb1ELb1ELb0ELb1ELb0ELi3ELi1ELi1ELi1ELb0EEENS1_24CollectiveEpilogueBwdGQAISD_fSG_Li384ELb1ELb1EEENS1_19SingleTileSchedulerILb1ELb0ELb0ELi96EEEEEEEEEvNT_6ParamsE --------------------------
	.section	.nv.constant0._ZN7cutlass13device_kernelIN5flash11enable_sm90INS1_16FlashAttnBwdSm90INS1_25CollectiveMainloopBwdSm90ILi2ELi1ELi1EN4cute5tupleIJNS5_1CILi1EEES8_S8_EEENS6_IJNS7_ILi64EEENS7_ILi96EEENS7_ILi192EEEEEENS_10bfloat16_tEfNS_4arch4Sm90ELb0ELb0ELb1ELb1ELb1ELb0ELb1ELb0ELi3ELi1ELi1ELi1ELb0EEENS1_24CollectiveEpilogueBwdGQAISD_fSG_Li384ELb1ELb1EEENS1_19SingleTileSchedulerILb1ELb0ELb0ELi96EEEEEEEEEvNT_6ParamsE,"a",@progbits
	.sectionflags	@""
	.align	4
.nv.constant0._ZN7cutlass13device_kernelIN5flash11enable_sm90INS1_16FlashAttnBwdSm90INS1_25CollectiveMainloopBwdSm90ILi2ELi1ELi1EN4cute5tupleIJNS5_1CILi1EEES8_S8_EEENS6_IJNS7_ILi64EEENS7_ILi96EEENS7_ILi192EEEEEENS_10bfloat16_tEfNS_4arch4Sm90ELb0ELb0ELb1ELb1ELb1ELb0ELb1ELb0ELi3ELi1ELi1ELi1ELb0EEENS1_24CollectiveEpilogueBwdGQAISD_fSG_Li384ELb1ELb1EEENS1_19SingleTileSchedulerILb1ELb0ELb0ELi96EEEEEEEEEvNT_6ParamsE:
	.zero		2304


//--------------------- .nv.constant0._ZN7cutlass13device_kernelIN5flash11enable_sm90INS1_16FlashAttnBwdSm90INS1_25CollectiveMainloopBwdSm90ILi2ELi1ELi1EN4cute5tupleIJNS5_1CILi1EEES8_S8_EEENS6_IJNS7_ILi64EEENS7_ILi96EEENS7_ILi192EEEEEENS_10bfloat16_tEfNS_4arch4Sm90ELb0ELb1ELb1ELb0ELb0ELb0ELb1ELb0ELi3ELi1ELi1ELi1ELb0EEENS1_21CollectiveEpilogueBwdISD_SE_SG_Li384ELb0ELb1ELi3EEENS1_19SingleTileSchedulerILb0ELb0ELb0ELi96EEEEEEEEEvNT_6ParamsE --------------------------
	.section	.nv.constant0._ZN7cutlass13device_kernelIN5flash11enable_sm90INS1_16FlashAttnBwdSm90INS1_25CollectiveMainloopBwdSm90ILi2ELi1ELi1EN4cute5tupleIJNS5_1CILi1EEES8_S8_EEENS6_IJNS7_ILi64EEENS7_ILi96EEENS7_ILi192EEEEEENS_10bfloat16_tEfNS_4arch4Sm90ELb0ELb1ELb1ELb0ELb0ELb0ELb1ELb0ELi3ELi1ELi1ELi1ELb0EEENS1_21CollectiveEpilogueBwdISD_SE_SG_Li384ELb0ELb1ELi3EEENS1_19SingleTileSchedulerILb0ELb0ELb0ELi96EEEEEEEEEvNT_6ParamsE,"a",@progbits
	.sectionflags	@""
	.align	4
.nv.constant0._ZN7cutlass13device_kernelIN5flash11enable_sm90INS1_16FlashAttnBwdSm90INS1_25CollectiveMainloopBwdSm90ILi2ELi1ELi1EN4cute5tupleIJNS5_1CILi1EEES8_S8_EEENS6_IJNS7_ILi64EEENS7_ILi96EEENS7_ILi192EEEEEENS_10bfloat16_tEfNS_4arch4Sm90ELb0ELb1ELb1ELb0ELb0ELb0ELb1ELb0ELi3ELi1ELi1ELi1ELb0EEENS1_21CollectiveEpilogueBwdISD_SE_SG_Li384ELb0ELb1ELi3EEENS1_19SingleTileSchedulerILb0ELb0ELb0ELi96EEEEEEEEEvNT_6ParamsE:
	.zero		2944


//--------------------- .nv.constant0._ZN7cutlass13device_kernelIN5flash11enable_sm90INS1_16FlashAttnBwdSm90INS1_25CollectiveMainloopBwdSm90ILi2ELi1ELi1EN4cute5tupleIJNS5_1CILi1EEES8_S8_EEENS6_IJNS7_ILi64EEENS7_ILi96EEENS7_ILi192EEEEEENS_10bfloat16_tEfNS_4arch4Sm90ELb0ELb1ELb1ELb0ELb1ELb0ELb1ELb0ELi3ELi1ELi1ELi1ELb0EEENS1_21CollectiveEpilogueBwdISD_SE_SG_Li384ELb0ELb1ELi3EEENS1_19SingleTileSchedulerILb0ELb0ELb0ELi96EEEEEEEEEvNT_6ParamsE --------------------------
	.section	.nv.constant0._ZN7cutlass13device_kernelIN5flash11enable_sm90INS1_16FlashAttnBwdSm90INS1_25CollectiveMainloopBwdSm90ILi2ELi1ELi1EN4cute5tupleIJNS5_1CILi1EEES8_S8_EEENS6_IJNS7_ILi64EEENS7_ILi96EEENS7_ILi192EEEEEENS_10bfloat16_tEfNS_4arch4Sm90ELb0ELb1ELb1ELb0ELb1ELb0ELb1ELb0ELi3ELi1ELi1ELi1ELb0EEENS1_21CollectiveEpilogueBwdISD_SE_SG_Li384ELb0ELb1ELi3EEENS1_19SingleTileSchedulerILb0ELb0ELb0ELi96EEEEEEEEEvNT_6ParamsE,"a",@progbits
	.sectionflags	@""
	.align	4
.nv.constant0._ZN7cutlass13device_kernelIN5flash11enable_sm90INS1_16FlashAttnBwdSm90INS1_25CollectiveMainloopBwdSm90ILi2ELi1ELi1EN4cute5tupleIJNS5_1CILi1EEES8_S8_EEENS6_IJNS7_ILi64EEENS7_ILi96EEENS7_ILi192EEEEEENS_10bfloat16_tEfNS_4arch4Sm90ELb0ELb1ELb1ELb0ELb1ELb0ELb1ELb0ELi3ELi1ELi1ELi1ELb0EEENS1_21CollectiveEpilogueBwdISD_SE_SG_Li384ELb0ELb1ELi3EEENS1_19SingleTileSchedulerILb0ELb0ELb0ELi96EEEEEEEEEvNT_6ParamsE:
	.zero		2944


//--------------------- .nv.constant0._ZN7cutlass13device_kernelIN5flash11enable_sm90INS1_16FlashAttnBwdSm90INS1_25CollectiveMainloopBwdSm90ILi2ELi1ELi1EN4cute5tupleIJNS5_1CILi1EEES8_S8_EEENS6_IJNS7_ILi64EEENS7_ILi96EEENS7_ILi192EEEEEENS_10bfloat16_tEfNS_4arch4Sm90ELb0ELb1ELb1ELb0ELb0ELb0ELb1ELb0ELi3ELi1ELi1ELi1ELb0EEENS1_24CollectiveEpilogueBwdGQAISD_fSG_Li384ELb0ELb0EEENS1_19SingleTileSchedulerILb0ELb0ELb0ELi96EEEEEEEEEvNT_6ParamsE --------------------------
	.section	.nv.constant0._ZN7cutlass13device_kernelIN5flash11enable_sm90INS1_16FlashAttnBwdSm90INS1_25CollectiveMainloopBwdSm90ILi2ELi1ELi1EN4cute5tupleIJNS5_1CILi1EEES8_S8_EEENS6_IJNS7_ILi64EEENS7_ILi96EEENS7_ILi192EEEEEENS_10bfloat16_tEfNS_4arch4Sm90ELb0ELb1ELb1ELb0ELb0ELb0ELb1ELb0ELi3ELi1ELi1ELi1ELb0EEENS1_24CollectiveEpilogueBwdGQAISD_fSG_Li384ELb0ELb0EEENS1_19SingleTileSchedulerILb0ELb0ELb0ELi96EEEEEEEEEvNT_6ParamsE,"a",@progbits
	.sectionflags	@""
	.align	4
.nv.constant0._ZN7cutlass13device_kernelIN5flash11enable_sm90INS1_16FlashAttnBwdSm90INS1_25CollectiveMainloopBwdSm90ILi2ELi1ELi1EN4cute5tupleIJNS5_1CILi1EEES8_S8_EEENS6_IJNS7_ILi64EEENS7_ILi96EEENS7_ILi192EEEEEENS_10bfloat16_tEfNS_4arch4Sm90ELb0ELb1ELb1ELb0ELb0ELb0ELb1ELb0ELi3ELi1ELi1ELi1ELb0EEENS1_24CollectiveEpilogueBwdGQAISD_fSG_Li384ELb0ELb0EEENS1_19SingleTileSchedulerILb0ELb0ELb0ELi96EEEEEEEEEvNT_6ParamsE:
	.zero		2304


//--------------------- .nv.constant0._ZN7cutlass13device_kernelIN5flash11enable_sm90INS1_16FlashAttnBwdSm90INS1_25CollectiveMainloopBwdSm90ILi2ELi1ELi1EN4cute5tupleIJNS5_1CILi1EEES8_S8_EEENS6_IJNS7_ILi64EEENS7_ILi96EEENS7_ILi192EEEEEENS_10bfloat16_tEfNS_4arch4Sm90ELb0ELb1ELb1ELb0ELb1ELb0ELb1ELb0ELi3ELi1ELi1ELi1ELb0EEENS1_24CollectiveEpilogueBwdGQAISD_fSG_Li384ELb0ELb1EEENS1_19SingleTileSchedulerILb0ELb0ELb0ELi96EEEEEEEEEvNT_6ParamsE --------------------------
	.section	.nv.constant0._ZN7cutlass13device_kernelIN5flash11enable_sm90INS1_16FlashAttnBwdSm90INS1_25CollectiveMainloopBwdSm90ILi2ELi1ELi1EN4cute5tupleIJNS5_1CILi1EEES8_S8_EEENS6_IJNS7_ILi64EEENS7_ILi96EEENS7_ILi192EEEEEENS_10bfloat16_tEfNS_4arch4Sm90ELb0ELb1ELb1ELb0ELb1ELb0ELb1ELb0ELi3ELi1ELi1ELi1ELb0EEENS1_24CollectiveEpilogueBwdGQAISD_fSG_Li384ELb0ELb1EEENS1_19SingleTileSchedulerILb0ELb0ELb0ELi96EEEEEEEEEvNT_6ParamsE,"a",@progbits
	.sectionflags	@""
	.align	4
.nv.constant0._ZN7cutlass13device_kernelIN5flash11enable_sm90INS1_16FlashAttnBwdSm90INS1_25CollectiveMainloopBwdSm90ILi2ELi1ELi1EN4cute5tupleIJNS5_1CILi1EEES8_S8_EEENS6_IJNS7_ILi64EEENS7_ILi96EEENS7_ILi192EEEEEENS_10bfloat16_tEfNS_4arch4Sm90ELb0ELb1ELb1ELb0ELb1ELb0ELb1ELb0ELi3ELi1ELi1ELi1ELb0EEENS1_24CollectiveEpilogueBwdGQAISD_fSG_Li384ELb0ELb1EEENS1_19SingleTileSchedulerILb0ELb0ELb0ELi96EEEEEEEEEvNT_6ParamsE:
	.zero		2304


//--------------------- .nv.constant0._ZN7cutlass13device_kernelIN5flash11enable_sm90INS1_16FlashAttnBwdSm90INS1_25CollectiveMainloopBwdSm90ILi2ELi1ELi1EN4cute5tupleIJNS5_1CILi1EEES8_S8_EEENS6_IJNS7_ILi64EEENS7_ILi96EEENS7_ILi192EEEEEENS_10bfloat16_tEfNS_4arch4Sm90ELb0ELb1ELb1ELb1ELb0ELb0ELb1ELb0ELi3ELi1ELi1ELi1ELb0EEENS1_21CollectiveEpilogueBwdISD_SE_SG_Li384ELb1ELb1ELi3EEENS1_19SingleTileSchedulerILb1ELb0ELb0ELi96EEEEEEEEEvNT_6ParamsE --------------------------
	.section	.nv.constant0._ZN7cutlass13device_kernelIN5flash11enable_sm90INS1_16FlashAttnBwdSm90INS1_25CollectiveMainloopBwdSm90ILi2ELi1ELi1EN4cute5tupleIJNS5_1CILi1EEES8_S8_EEENS6_IJNS7_ILi64EEENS7_ILi96EEENS7_ILi192EEEEEENS_10bfloat16_tEfNS_4arch4Sm90ELb0ELb1ELb1ELb1ELb0ELb0ELb1ELb0ELi3ELi1ELi1ELi1ELb0EEENS1_21CollectiveEpilogueBwdISD_SE_SG_Li384ELb1ELb1ELi3EEENS1_19SingleTileSchedulerILb1ELb0ELb0ELi96EEEEEEEEEvNT_6ParamsE,"a",@progbits
	.sectionflags	@""
	.align	4
.nv.constant0._ZN7cutlass13device_kernelIN5flash11enable_sm90INS1_16FlashAttnBwdSm90INS1_25CollectiveMainloopBwdSm90ILi2ELi1ELi1EN4cute5tupleIJNS5_1CILi1EEES8_S8_EEENS6_IJNS7_ILi64EEENS7_ILi96EEENS7_ILi192EEEEEENS_10bfloat16_tEfNS_4arch4Sm90ELb0ELb1ELb1ELb1ELb0ELb0ELb1ELb0ELi3ELi1ELi1ELi1ELb0EEENS1_21CollectiveEpilogueBwdISD_SE_SG_Li384ELb1ELb1ELi3EEENS1_19SingleTileSchedulerILb1ELb0ELb0ELi96EEEEEEEEEvNT_6ParamsE:
	.zero		2304


//--------------------- .nv.constant0._ZN7cutlass13device_kernelIN5flash11enable_sm90INS1_16FlashAttnBwdSm90INS1_25CollectiveMainloopBwdSm90ILi2ELi1ELi1EN4cute5tupleIJNS5_1CILi1EEES8_S8_EEENS6_IJNS7_ILi64EEENS7_ILi96EEENS7_ILi192EEEEEENS_10bfloat16_tEfNS_4arch4Sm90ELb0ELb1ELb1ELb1ELb1ELb0ELb1ELb0ELi3ELi1ELi1ELi1ELb0EEENS1_21CollectiveEpilogueBwdISD_SE_SG_Li384ELb1ELb1ELi3EEENS1_19SingleTileSchedulerILb1ELb0ELb0ELi96EEEEEEEEEvNT_6ParamsE --------------------------
	.section	.nv.constant0._ZN7cutlass13device_kernelIN5flash11enable_sm90INS1_16FlashAttnBwdSm90INS1_25CollectiveMainloopBwdSm90ILi2ELi1ELi1EN4cute5tupleIJNS5_1CILi1EEES8_S8_EEENS6_IJNS7_ILi64EEENS7_ILi96EEENS7_ILi192EEEEEENS_10bfloat16_tEfNS_4arch4Sm90ELb0ELb1ELb1ELb1ELb1ELb0ELb1ELb0ELi3ELi1ELi1ELi1ELb0EEENS1_21CollectiveEpilogueBwdISD_SE_SG_Li384ELb1ELb1ELi3EEENS1_19SingleTileSchedulerILb1ELb0ELb0ELi96EEEEEEEEEvNT_6ParamsE,"a",@progbits
	.sectionflags	@""
	.align	4
.nv.constant0._ZN7cutlass13device_kernelIN5flash11enable_sm90INS1_16FlashAttnBwdSm90INS1_25CollectiveMainloopBwdSm90ILi2ELi1ELi1EN4cute5tupleIJNS5_1CILi1EEES8_S8_EEENS6_IJNS7_ILi64EEENS7_ILi96EEENS7_ILi192EEEEEENS_10bfloat16_tEfNS_4arch4Sm90ELb0ELb1ELb1ELb1ELb1ELb0ELb1ELb0ELi3ELi1ELi1ELi1ELb0EEENS1_21CollectiveEpilogueBwdISD_SE_SG_Li384ELb1ELb1ELi3EEENS1_19SingleTileSchedulerILb1ELb0ELb0ELi96EEEEEEEEEvNT_6ParamsE:
	.zero		2304


//--------------------- .nv.constant0._ZN7cutlass13device_kernelIN5flash11enable_sm90INS1_16FlashAttnBwdSm90INS1_25CollectiveMainloopBwdSm90ILi2ELi1ELi1EN4cute5tupleIJNS5_1CILi1EEES8_S8_EEENS6_IJNS7_ILi64EEENS7_ILi96EEENS7_ILi192EEEEEENS_10bfloat16_tEfNS_4arch4Sm90ELb0ELb1ELb1ELb1ELb0ELb0ELb1ELb0ELi3ELi1ELi1ELi1ELb0EEENS1_24CollectiveEpilogueBwdGQAISD_fSG_Li384ELb1ELb0EEENS1_19SingleTileSchedulerILb1ELb0ELb0ELi96EEEEEEEEEvNT_6ParamsE --------------------------
	.section	.nv.constant0._ZN7cutlass13device_kernelIN5flash11enable_sm90INS1_16FlashAttnBwdSm90INS1_25CollectiveMainloopBwdSm90ILi2ELi1ELi1EN4cute5tupleIJNS5_1CILi1EEES8_S8_EEENS6_IJNS7_ILi64EEENS7_ILi96EEENS7_ILi192EEEEEENS_10bfloat16_tEfNS_4arch4Sm90ELb0ELb1ELb1ELb1ELb0ELb0ELb1ELb0ELi3ELi1ELi1ELi1ELb0EEENS1_24CollectiveEpilogueBwdGQAISD_fSG_Li384ELb1ELb0EEENS1_19SingleTileSchedulerILb1ELb0ELb0ELi96EEEEEEEEEvNT_6ParamsE,"a",@progbits
	.sectionflags	@""
	.align	4
.nv.constant0._ZN7cutlass13device_kernelIN5flash11enable_sm90INS1_16FlashAttnBwdSm90INS1_25CollectiveMainloopBwdSm90ILi2ELi1ELi1EN4cute5tupleIJNS5_1CILi1EEES8_S8_EEENS6_IJNS7_ILi64EEENS7_ILi96EEENS7_ILi192EEEEEENS_10bfloat16_tEfNS_4arch4Sm90ELb0ELb1ELb1ELb1ELb0ELb0ELb1ELb0ELi3ELi1ELi1ELi1ELb0EEENS1_24CollectiveEpilogueBwdGQAISD_fSG_Li384ELb1ELb0EEENS1_19SingleTileSchedulerILb1ELb0ELb0ELi96EEEEEEEEEvNT_6ParamsE:
	.zero		2304


//--------------------- .nv.constant0._ZN7cutlass13device_kernelIN5flash11enable_sm90INS1_16FlashAttnBwdSm90INS1_25CollectiveMainloopBwdSm90ILi2ELi1ELi1EN4cute5tupleIJNS5_1CILi1EEES8_S8_EEENS6_IJNS7_ILi64EEENS7_ILi96EEENS7_ILi192EEEEEENS_10bfloat16_tEfNS_4arch4Sm90ELb0ELb1ELb1ELb1ELb1ELb0ELb1ELb0ELi3ELi1ELi1ELi1ELb0EEENS1_24CollectiveEpilogueBwdGQAISD_fSG_Li384ELb1ELb1EEENS1_19SingleTileSchedulerILb1ELb0ELb0ELi96EEEEEEEEEvNT_6ParamsE --------------------------
	.section	.nv.constant0._ZN7cutlass13device_kernelIN5flash11enable_sm90INS1_16FlashAttnBwdSm90INS1_25CollectiveMainloopBwdSm90ILi2ELi1ELi1EN4cute5tupleIJNS5_1CILi1EEES8_S8_EEENS6_IJNS7_ILi64EEENS7_ILi96EEENS7_ILi192EEEEEENS_10bfloat16_tEfNS_4arch4Sm90ELb0ELb1ELb1ELb1ELb1ELb0ELb1ELb0ELi3ELi1ELi1ELi1ELb0EEENS1_24CollectiveEpilogueBwdGQAISD_fSG_Li384ELb1ELb1EEENS1_19SingleTileSchedulerILb1ELb0ELb0ELi96EEEEEEEEEvNT_6ParamsE,"a",@progbits
	.sectionflags	@""
	.align	4
.nv.constant0._ZN7cutlass13device_kernelIN5flash11enable_sm90INS1_16FlashAttnBwdSm90INS1_25CollectiveMainloopBwdSm90ILi2ELi1ELi1EN4cute5tupleIJNS5_1CILi1EEES8_S8_EEENS6_IJNS7_ILi64EEENS7_ILi96EEENS7_ILi192EEEEEENS_10bfloat16_tEfNS_4arch4Sm90ELb0ELb1ELb1ELb1ELb1ELb0ELb1ELb0ELi3ELi1ELi1ELi1ELb0EEENS1_24CollectiveEpilogueBwdGQAISD_fSG_Li384ELb1ELb1EEENS1_19SingleTileSchedulerILb1ELb0ELb0ELi96EEEEEEEEEvNT_6ParamsE:
	.zero		2304


//--------------------- .nv.constant0._ZN7cutlass13device_kernelIN5flash11enable_sm90INS1_16FlashAttnBwdSm90INS1_25CollectiveMainloopBwdSm90ILi2ELi1ELi1EN4cute5tupleIJNS5_1CILi1EEES8_S8_EEENS6_IJNS7_ILi64EEENS7_ILi96EEENS7_ILi192EEEEEENS_10bfloat16_tEfNS_4arch4Sm90ELb1ELb0ELb1ELb0ELb0ELb0ELb1ELb0ELi3ELi1ELi1ELi1ELb0EEENS1_21CollectiveEpilogueBwdISD_SE_SG_Li384ELb0ELb1ELi3EEENS1_25SingleTileBwdLPTSchedulerILb0ELi96ELb0EEEEEEEEEvNT_6ParamsE --------------------------
	.section	.nv.constant0._ZN7cutlass13device_kernelIN5flash11enable_sm90INS1_16FlashAttnBwdSm90INS1_25CollectiveMainloopBwdSm90ILi2ELi1ELi1EN4cute5tupleIJNS5_1CILi1EEES8_S8_EEENS6_IJNS7_ILi64EEENS7_ILi96EEENS7_ILi192EEEEEENS_10bfloat16_tEfNS_4arch4Sm90ELb1ELb0ELb1ELb0ELb0ELb0ELb1ELb0ELi3ELi1ELi1ELi1ELb0EEENS1_21CollectiveEpilogueBwdISD_SE_SG_Li384ELb0ELb1ELi3EEENS1_25SingleTileBwdLPTSchedulerILb0ELi96ELb0EEEEEEEEEvNT_6ParamsE,"a",@progbits
	.sectionflags	@""
	.align	4
.nv.constant0._ZN7cutlass13device_kernelIN5flash11enable_sm90INS1_16FlashAttnBwdSm90INS1_25CollectiveMainloopBwdSm90ILi2ELi1ELi1EN4cute5tupleIJNS5_1CILi1EEES8_S8_EEENS6_IJNS7_ILi64EEENS7_ILi96EEENS7_ILi192EEEEEENS_10bfloat16_tEfNS_4arch4Sm90ELb1ELb0ELb1ELb0ELb0ELb0ELb1ELb0ELi3ELi1ELi1ELi1ELb0EEENS1_21CollectiveEpilogueBwdISD_SE_SG_Li384ELb0ELb1ELi3EEENS1_25SingleTileBwdLPTSchedulerILb0ELi96ELb0EEEEEEEEEvNT_6ParamsE:
	.zero		2944


//--------------------- .nv.constant0._ZN7cutlass13device_kernelIN5flash11enable_sm90INS1_16FlashAttnBwdSm90INS1_25CollectiveMainloopBwdSm90ILi2ELi1ELi1EN4cute5tupleIJNS5_1CILi1EEES8_S8_EEENS6_IJNS7_ILi64EEENS7_ILi96EEENS7_ILi192EEEEEENS_10bfloat16_tEfNS_4arch4Sm90ELb1ELb0ELb1ELb0ELb1ELb0ELb1ELb0ELi3ELi1ELi1ELi1ELb0EEENS1_21CollectiveEpilogueBwdISD_SE_SG_Li384ELb0ELb1ELi3EEENS1_25SingleTileBwdLPTSchedulerILb0ELi96ELb1EEEEEEEEEvNT_6ParamsE --------------------------
	.section	.nv.constant0._ZN7cutlass13device_kernelIN5flash11enable_sm90INS1_16FlashAttnBwdSm90INS1_25CollectiveMainloopBwdSm90ILi2ELi1ELi1EN4cute5tupleIJNS5_1CILi1EEES8_S8_EEENS6_IJNS7_ILi64EEENS7_ILi96EEENS7_ILi192EEEEEENS_10bfloat16_tEfNS_4arch4Sm90ELb1ELb0ELb1ELb0ELb1ELb0ELb1ELb0ELi3ELi1ELi1ELi1ELb0EEENS1_21CollectiveEpilogueBwdISD_SE_SG_Li384ELb0ELb1ELi3EEENS1_25SingleTileBwdLPTSchedulerILb0ELi96ELb1EEEEEEEEEvNT_6ParamsE,"a",@progbits
	.sectionflags	@""
	.align	4
.nv.constant0._ZN7cutlass13device_kernelIN5flash11enable_sm90INS1_16FlashAttnBwdSm90INS1_25CollectiveMainloopBwdSm90ILi2ELi1ELi1EN4cute5tupleIJNS5_1CILi1EEES8_S8_EEENS6_IJNS7_ILi64EEENS7_ILi96EEENS7_ILi192EEEEEENS_10bfloat16_tEfNS_4arch4Sm90ELb1ELb0ELb1ELb0ELb1ELb0ELb1ELb0ELi3ELi1ELi1ELi1ELb0EEENS1_21CollectiveEpilogueBwdISD_SE_SG_Li384ELb0ELb1ELi3EEENS1_25SingleTileBwdLPTSchedulerILb0ELi96ELb1EEEEEEEEEvNT_6ParamsE:
	.zero		2944


//--------------------- .nv.constant0._ZN7cutlass13device_kernelIN5flash11enable_sm90INS1_16FlashAttnBwdSm90INS1_25CollectiveMainloopBwdSm90ILi2ELi1ELi1EN4cute5tupleIJNS5_1CILi1EEES8_S8_EEENS6_IJNS7_ILi64EEENS7_ILi96EEENS7_ILi192EEEEEENS_10bfloat16_tEfNS_4arch4Sm90ELb1ELb0ELb1ELb0ELb0ELb0ELb1ELb0ELi3ELi1ELi1ELi1ELb0EEENS1_24CollectiveEpilogueBwdGQAISD_fSG_Li384ELb0ELb0EEENS1_25SingleTileBwdLPTSchedulerILb0ELi96ELb0EEEEEEEEEvNT_6ParamsE --------------------------
	.section	.nv.constant0._ZN7cutlass13device_kernelIN5flash11enable_sm90INS1_16FlashAttnBwdSm90INS1_25CollectiveMainloopBwdSm90ILi2ELi1ELi1EN4cute5tupleIJNS5_1CILi1EEES8_S8_EEENS6_IJNS7_ILi64EEENS7_ILi96EEENS7_ILi192EEEEEENS_10bfloat16_tEfNS_4arch4Sm90ELb1ELb0ELb1ELb0ELb0ELb0ELb1ELb0ELi3ELi1ELi1ELi1ELb0EEENS1_24CollectiveEpilogueBwdGQAISD_fSG_Li384ELb0ELb0EEENS1_25SingleTileBwdLPTSchedulerILb0ELi96ELb0EEEEEEEEEvNT_6ParamsE,"a",@progbits
	.sectionflags	@""
	.align	4
.nv.constant0._ZN7cutlass13device_kernelIN5flash11enable_sm90INS1_16FlashAttnBwdSm90INS1_25CollectiveMainloopBwdSm90ILi2ELi1ELi1EN4cute5tupleIJNS5_1CILi1EEES8_S8_EEENS6_IJNS7_ILi64EEENS7_ILi96EEENS7_ILi192EEEEEENS_10bfloat16_tEfNS_4arch4Sm90ELb1ELb0ELb1ELb0ELb0ELb0ELb1ELb0ELi3ELi1ELi1ELi1ELb0EEENS1_24CollectiveEpilogueBwdGQAISD_fSG_Li384ELb0ELb0EEENS1_25SingleTileBwdLPTSchedulerILb0ELi96ELb0EEEEEEEEEvNT_6ParamsE:
	.zero		2432


//--------------------- .nv.constant0._ZN7cutlass13device_kernelIN5flash11enable_sm90INS1_16FlashAttnBwdSm90INS1_25CollectiveMainloopBwdSm90ILi2ELi1ELi1EN4cute5tupleIJNS5_1CILi1EEES8_S8_EEENS6_IJNS7_ILi64EEENS7_ILi96EEENS7_ILi192EEEEEENS_10bfloat16_tEfNS_4arch4Sm90ELb1ELb0ELb1ELb0ELb1ELb0ELb1ELb0ELi3ELi1ELi1ELi1ELb0EEENS1_24CollectiveEpilogueBwdGQAISD_fSG_Li384ELb0ELb1EEENS1_25SingleTileBwdLPTSchedulerILb0ELi96ELb1EEEEEEEEEvNT_6ParamsE --------------------------
	.section	.nv.constant0._ZN7cutlass13device_kernelIN5flash11enable_sm90INS1_16FlashAttnBwdSm90INS1_25CollectiveMainloopBwdSm90ILi2ELi1ELi1EN4cute5tupleIJNS5_1CILi1EEES8_S8_EEENS6_IJNS7_ILi64EEENS7_ILi96EEENS7_ILi192EEEEEENS_10bfloat16_tEfNS_4arch4Sm90ELb1ELb0ELb1ELb0ELb1ELb0ELb1ELb0ELi3ELi1ELi1ELi1ELb0EEENS1_24CollectiveEpilogueBwdGQAISD_fSG_Li384ELb0ELb1EEENS1_25SingleTileBwdLPTSchedulerILb0ELi96ELb1EEEEEEEEEvNT_6ParamsE,"a",@progbits
	.sectionflags	@""
	.align	4
.nv.constant0._ZN7cutlass13device_kernelIN5flash11enable_sm90INS1_16FlashAttnBwdSm90INS1_25CollectiveMainloopBwdSm90ILi2ELi1ELi1EN4cute5tupleIJNS5_1CILi1EEES8_S8_EEENS6_IJNS7_ILi64EEENS7_ILi96EEENS7_ILi192EEEEEENS_10bfloat16_tEfNS_4arch4Sm90ELb1ELb0ELb1ELb0ELb1ELb0ELb1ELb0ELi3ELi1ELi1ELi1ELb0EEENS1_24CollectiveEpilogueBwdGQAISD_fSG_Li384ELb0ELb1EEENS1_25SingleTileBwdLPTSchedulerILb0ELi96ELb1EEEEEEEEEvNT_6ParamsE:
	.zero		2432


//--------------------- .nv.constant0._ZN7cutlass13device_kernelIN5flash22FlashAttnBwdPreprocessIN4cute5tupleIJNS3_1CILi64EEENS5_ILi192EEEEEENS_10bfloat16_tEfNS_4arch4Sm90ELb1ELb0EEEEEvNT_6ParamsE --------------------------
	.section	.nv.constant0._ZN7cutlass13device_kernelIN5flash22FlashAttnBwdPreprocessIN4cute5tupleIJNS3_1CILi64EEENS5_ILi192EEEEEENS_10bfloat16_tEfNS_4arch4Sm90ELb1ELb0EEEEEvNT_6ParamsE,"a",@progbits
	.sectionflags	@""
	.align	4
.nv.constant0._ZN7cutlass13device_kernelIN5flash22FlashAttnBwdPreprocessIN4cute5tupleIJNS3_1CILi64EEENS5_ILi192EEEEEENS_10bfloat16_tEfNS_4arch4Sm90ELb1ELb0EEEEEvNT_6ParamsE:
	.zero		768


//--------------------- .nv.constant0._ZN7cutlass13device_kernelIN5flash11enable_sm90INS1_16FlashAttnBwdSm90INS1_25CollectiveMainloopBwdSm90ILi2ELi1ELi1EN4cute5tupleIJNS5_1CILi1EEES8_S8_EEENS6_IJNS7_ILi64EEENS7_ILi96EEENS7_ILi192EEEEEENS_10bfloat16_tEfNS_4arch4Sm90ELb1ELb0ELb1ELb1ELb0ELb0ELb1ELb0ELi3ELi1ELi1ELi1ELb0EEENS1_21CollectiveEpilogueBwdISD_SE_SG_Li384ELb1ELb1ELi3EEENS1_25SingleTileBwdLPTSchedulerILb1ELi96ELb0EEEEEEEEEvNT_6ParamsE --------------------------
	.section	.nv.constant0._ZN7cutlass13device_kernelIN5flash11enable_sm90INS1_16FlashAttnBwdSm90INS1_25CollectiveMainloopBwdSm90ILi2ELi1ELi1EN4cute5tupleIJNS5_1CILi1EEES8_S8_EEENS6_IJNS7_ILi64EEENS7_ILi96EEENS7_ILi192EEEEEENS_10bfloat16_tEfNS_4arch4Sm90ELb1ELb0ELb1ELb1ELb0ELb0ELb1ELb0ELi3ELi1ELi1ELi1ELb0EEENS1_21CollectiveEpilogueBwdISD_SE_SG_Li384ELb1ELb1ELi3EEENS1_25SingleTileBwdLPTSchedulerILb1ELi96ELb0EEEEEEEEEvNT_6ParamsE,"a",@progbits
	.sectionflags	@""
	.align	4
.nv.constant0._ZN7cutlass13device_kernelIN5flash11enable_sm90INS1_16FlashAttnBwdSm90INS1_25CollectiveMainloopBwdSm90ILi2ELi1ELi1EN4cute5tupleIJNS5_1CILi1EEES8_S8_EEENS6_IJNS7_ILi64EEENS7_ILi96EEENS7_ILi192EEEEEENS_10bfloat16_tEfNS_4arch4Sm90ELb1ELb0ELb1ELb1ELb0ELb0ELb1ELb0ELi3ELi1ELi1ELi1ELb0EEENS1_21CollectiveEpilogueBwdISD_SE_SG_Li384ELb1ELb1ELi3EEENS1_25SingleTileBwdLPTSchedulerILb1ELi96ELb0EEEEEEEEEvNT_6ParamsE:
	.zero		2304


//--------------------- .nv.constant0._ZN7cutlass13device_kernelIN5flash11enable_sm90INS1_16FlashAttnBwdSm90INS1_25CollectiveMainloopBwdSm90ILi2ELi1ELi1EN4cute5tupleIJNS5_1CILi1EEES8_S8_EEENS6_IJNS7_ILi64EEENS7_ILi96EEENS7_ILi192EEEEEENS_10bfloat16_tEfNS_4arch4Sm90ELb1ELb0ELb1ELb1ELb1ELb0ELb1ELb0ELi3ELi1ELi1ELi1ELb0EEENS1_21CollectiveEpilogueBwdISD_SE_SG_Li384ELb1ELb1ELi3EEENS1_25SingleTileBwdLPTSchedulerILb1ELi96ELb1EEEEEEEEEvNT_6ParamsE --------------------------
	.section	.nv.constant0._ZN7cutlass13device_kernelIN5flash11enable_sm90INS1_16FlashAttnBwdSm90INS1_25CollectiveMainloopBwdSm90ILi2ELi1ELi1EN4cute5tupleIJNS5_1CILi1EEES8_S8_EEENS6_IJNS7_ILi64EEENS7_ILi96EEENS7_ILi192EEEEEENS_10bfloat16_tEfNS_4arch4Sm90ELb1ELb0ELb1ELb1ELb1ELb0ELb1ELb0ELi3ELi1ELi1ELi1ELb0EEENS1_21CollectiveEpilogueBwdISD_SE_SG_Li384ELb1ELb1ELi3EEENS1_25SingleTileBwdLPTSchedulerILb1ELi96ELb1EEEEEEEEEvNT_6ParamsE,"a",@progbits
	.sectionflags	@""
	.align	4
.nv.constant0._ZN7cutlass13device_kernelIN5flash11enable_sm90INS1_16FlashAttnBwdSm90INS1_25CollectiveMainloopBwdSm90ILi2ELi1ELi1EN4cute5tupleIJNS5_1CILi1EEES8_S8_EEENS6_IJNS7_ILi64EEENS7_ILi96EEENS7_ILi192EEEEEENS_10bfloat16_tEfNS_4arch4Sm90ELb1ELb0ELb1ELb1ELb1ELb0ELb1ELb0ELi3ELi1ELi1ELi1ELb0EEENS1_21CollectiveEpilogueBwdISD_SE_SG_Li384ELb1ELb1ELi3EEENS1_25SingleTileBwdLPTSchedulerILb1ELi96ELb1EEEEEEEEEvNT_6ParamsE:
	.zero		2304


//--------------------- .nv.constant0._ZN7cutlass13device_kernelIN5flash11enable_sm90INS1_16FlashAttnBwdSm90INS1_25CollectiveMainloopBwdSm90ILi2ELi1ELi1EN4cute5tupleIJNS5_1CILi1EEES8_S8_EEENS6_IJNS7_ILi64EEENS7_ILi96EEENS7_ILi192EEEEEENS_10bfloat16_tEfNS_4arch4Sm90ELb1ELb0ELb1ELb1ELb0ELb0ELb1ELb0ELi3ELi1ELi1ELi1ELb0EEENS1_24CollectiveEpilogueBwdGQAISD_fSG_Li384ELb1ELb0EEENS1_25SingleTileBwdLPTSchedulerILb1ELi96ELb0EEEEEEEEEvNT_6ParamsE --------------------------
	.section	.nv.constant0._ZN7cutlass13device_kernelIN5flash11enable_sm90INS1_16FlashAttnBwdSm90INS1_25CollectiveMainloopBwdSm90ILi2ELi1ELi1EN4cute5tupleIJNS5_1CILi1EEES8_S8_EEENS6_IJNS7_ILi64EEENS7_ILi96EEENS7_ILi192EEEEEENS_10bfloat16_tEfNS_4arch4Sm90ELb1ELb0ELb1ELb1ELb0ELb0ELb1ELb0ELi3ELi1ELi1ELi1ELb0EEENS1_24CollectiveEpilogueBwdGQAISD_fSG_Li384ELb1ELb0EEENS1_25SingleTileBwdLPTSchedulerILb1ELi96ELb0EEEEEEEEEvNT_6ParamsE,"a",@progbits
	.sectionflags	@""
	.align	4
.nv.constant0._ZN7cutlass13device_kernelIN5flash11enable_sm90INS1_16FlashAttnBwdSm90INS1_25CollectiveMainloopBwdSm90ILi2ELi1ELi1EN4cute5tupleIJNS5_1CILi1EEES8_S8_EEENS6_IJNS7_ILi64EEENS7_ILi96EEENS7_ILi192EEEEEENS_10bfloat16_tEfNS_4arch4Sm90ELb1ELb0ELb1ELb1ELb0ELb0ELb1ELb0ELi3ELi1ELi1ELi1ELb0EEENS1_24CollectiveEpilogueBwdGQAISD_fSG_Li384ELb1ELb0EEENS1_25SingleTileBwdLPTSchedulerILb1ELi96ELb0EEEEEEEEEvNT_6ParamsE:
	.zero		2432


//--------------------- .nv.constant0._ZN7cutlass13device_kernelIN5flash32FlashAttnBwdPostprocessConvertdQIN4cute5tupleIJNS3_1CILi96EEENS5_ILi192EEEEEENS_10bfloat16_tEfNS_4arch4Sm90ELi384ENS3_8TiledMMAINS3_8MMA_AtomIJNS3_4SM904GMMA27MMA_64x96x16_F32BF16BF16_SSILNSF_5MajorE1ELSH_1ELNSF_7ScaleInE1ELSI_1EEEEEENS3_6LayoutINS4_IJNS5_ILi3EEENS5_ILi1EEESN_EEENS4_IJSN_NS5_ILi0EEESP_EEEEENS4_IJNS3_10UnderscoreESS_SS_EEEEELb1EEEEEvNT_6ParamsE --------------------------
	.section	.nv.constant0._ZN7cutlass13device_kernelIN5flash32FlashAttnBwdPostprocessConvertdQIN4cute5tupleIJNS3_1CILi96EEENS5_ILi192EEEEEENS_10bfloat16_tEfNS_4arch4Sm90ELi384ENS3_8TiledMMAINS3_8MMA_AtomIJNS3_4SM904GMMA27MMA_64x96x16_F32BF16BF16_SSILNSF_5MajorE1ELSH_1ELNSF_7ScaleInE1ELSI_1EEEEEENS3_6LayoutINS4_IJNS5_ILi3EEENS5_ILi1EEESN_EEENS4_IJSN_NS5_ILi0EEESP_EEEEENS4_IJNS3_10UnderscoreESS_SS_EEEEELb1EEEEEvNT_6ParamsE,"a",@progbits
	.sectionflags	@""
	.align	4
.nv.constant0._ZN7cutlass13device_kernelIN5flash32FlashAttnBwdPostprocessConvertdQIN4cute5tupleIJNS3_1CILi96EEENS5_ILi192EEEEEENS_10bfloat16_tEfNS_4arch4Sm90ELi384ENS3_8TiledMMAINS3_8MMA_AtomIJNS3_4SM904GMMA27MMA_64x96x16_F32BF16BF16_SSILNSF_5MajorE1ELSH_1ELNSF_7ScaleInE1ELSI_1EEEEEENS3_6LayoutINS4_IJNS5_ILi3EEENS5_ILi1EEESN_EEENS4_IJSN_NS5_ILi0EEESP_EEEEENS4_IJNS3_10UnderscoreESS_SS_EEEEELb1EEEEEvNT_6ParamsE:
	.zero		640


//--------------------- .nv.constant0._ZN7cutlass13device_kernelIN5flash32FlashAttnBwdPostprocessConvertdQIN4cute5tupleIJNS3_1CILi64EEENS5_ILi192EEEEEENS_10bfloat16_tEfNS_4arch4Sm90ELi384ENS3_8TiledMMAINS3_8MMA_AtomIJNS3_4SM904GMMA27MMA_64x64x16_F32BF16BF16_SSILNSF_5MajorE0ELSH_1ELNSF_7ScaleInE1ELSI_1EEEEEENS3_6LayoutINS4_IJNS5_ILi1EEENS5_ILi3EEESM_EEENS4_IJNS5_ILi0EEESM_SP_EEEEENS4_IJNS3_10UnderscoreESS_SS_EEEEELb0EEEEEvNT_6ParamsE --------------------------
	.section	.nv.constant0._ZN7cutlass13device_kernelIN5flash32FlashAttnBwdPostprocessConvertdQIN4cute5tupleIJNS3_1CILi64EEENS5_ILi192EEEEEENS_10bfloat16_tEfNS_4arch4Sm90ELi384ENS3_8TiledMMAINS3_8MMA_AtomIJNS3_4SM904GMMA27MMA_64x64x16_F32BF16BF16_SSILNSF_5MajorE0ELSH_1ELNSF_7ScaleInE1ELSI_1EEEEEENS3_6LayoutINS4_IJNS5_ILi1EEENS5_ILi3EEESM_EEENS4_IJNS5_ILi0EEESM_SP_EEEEENS4_IJNS3_10UnderscoreESS_SS_EEEEELb0EEEEEvNT_6ParamsE,"a",@progbits
	.sectionflags	@""
	.align	4
.nv.constant0._ZN7cutlass13device_kernelIN5flash32FlashAttnBwdPostprocessConvertdQIN4cute5tupleIJNS3_1CILi64EEENS5_ILi192EEEEEENS_10bfloat16_tEfNS_4arch4Sm90ELi384ENS3_8TiledMMAINS3_8MMA_AtomIJNS3_4SM904GMMA27MMA_64x64x16_F32BF16BF16_SSILNSF_5MajorE0ELSH_1ELNSF_7ScaleInE1ELSI_1EEEEEENS3_6LayoutINS4_IJNS5_ILi1EEENS5_ILi3EEESM_EEENS4_IJNS5_ILi0EEESM_SP_EEEEENS4_IJNS3_10UnderscoreESS_SS_EEEEELb0EEEEEvNT_6ParamsE:
	.zero		640


//--------------------- .nv.constant0._ZN7cutlass13device_kernelIN5flash11enable_sm90INS1_16FlashAttnBwdSm90INS1_25CollectiveMainloopBwdSm90ILi2ELi1ELi1EN4cute5tupleIJNS5_1CILi1EEES8_S8_EEENS6_IJNS7_ILi64EEENS7_ILi96EEENS7_ILi192EEEEEENS_10bfloat16_tEfNS_4arch4Sm90ELb1ELb0ELb1ELb1ELb1ELb0ELb1ELb0ELi3ELi1ELi1ELi1ELb0EEENS1_24CollectiveEpilogueBwdGQAISD_fSG_Li384ELb1ELb1EEENS1_25SingleTileBwdLPTSchedulerILb1ELi96ELb1EEEEEEEEEvNT_6ParamsE --------------------------
	.section	.nv.constant0._ZN7cutlass13device_kernelIN5flash11enable_sm90INS1_16FlashAttnBwdSm90INS1_25CollectiveMainloopBwdSm90ILi2ELi1ELi1EN4cute5tupleIJNS5_1CILi1EEES8_S8_EEENS6_IJNS7_ILi64EEENS7_ILi96EEENS7_ILi192EEEEEENS_10bfloat16_tEfNS_4arch4Sm90ELb1ELb0ELb1ELb1ELb1ELb0ELb1ELb0ELi3ELi1ELi1ELi1ELb0EEENS1_24CollectiveEpilogueBwdGQAISD_fSG_Li384ELb1ELb1EEENS1_25SingleTileBwdLPTSchedulerILb1ELi96ELb1EEEEEEEEEvNT_6ParamsE,"a",@progbits
	.sectionflags	@""
	.align	4
.nv.constant0._ZN7cutlass13device_kernelIN5flash11enable_sm90INS1_16FlashAttnBwdSm90INS1_25CollectiveMainloopBwdSm90ILi2ELi1ELi1EN4cute5tupleIJNS5_1CILi1EEES8_S8_EEENS6_IJNS7_ILi64EEENS7_ILi96EEENS7_ILi192EEEEEENS_10bfloat16_tEfNS_4arch4Sm90ELb1ELb0ELb1ELb1ELb1ELb0ELb1ELb0ELi3ELi1ELi1ELi1ELb0EEENS1_24CollectiveEpilogueBwdGQAISD_fSG_Li384ELb1ELb1EEENS1_25SingleTileBwdLPTSchedulerILb1ELi96ELb1EEEEEEEEEvNT_6ParamsE:
	.zero		2432


//--------------------- .nv.constant0._ZN7cutlass13device_kernelIN5flash22FlashAttnBwdPreprocessIN4cute5tupleIJNS3_1CILi64EEENS5_ILi192EEEEEENS_10bfloat16_tEfNS_4arch4Sm90ELb1ELb1EEEEEvNT_6ParamsE --------------------------
	.section	.nv.constant0._ZN7cutlass13device_kernelIN5flash22FlashAttnBwdPreprocessIN4cute5tupleIJNS3_1CILi64EEENS5_ILi192EEEEEENS_10bfloat16_tEfNS_4arch4Sm90ELb1ELb1EEEEEvNT_6ParamsE,"a",@progbits
	.sectionflags	@""
	.align	4
.nv.constant0._ZN7cutlass13device_kernelIN5flash22FlashAttnBwdPreprocessIN4cute5tupleIJNS3_1CILi64EEENS5_ILi192EEEEEENS_10bfloat16_tEfNS_4arch4Sm90ELb1ELb1EEEEEvNT_6ParamsE:
	.zero		768


//--------------------- SYMBOLS --------------------------

	.type		.nv.reservedSmem.offset0,@object
	.size		.nv.reservedSmem.offset0,0x4
	.type		__assertfail,@function
